//
// Generated by NVIDIA NVVM Compiler
//
// Compiler Build ID: CL-36424714
// Cuda compilation tools, release 13.0, V13.0.88
// Based on NVVM 20.0.0
//

.version 9.0
.target sm_100
.address_size 64

	// .globl	_Z18mtgp32_jump_kernelP22mtgp32_kernel_status_tPci
.const .align 4 .u32 mtgp32_pos = 84;
.const .align 4 .u32 mtgp32_sh1 = 12;
.const .align 4 .u32 mtgp32_sh2 = 4;
.const .align 4 .b8 mtgp32_param_tbl[64] = {0, 0, 0, 0, 83, 131, 88, 113, 193, 135, 168, 223, 146, 4, 240, 174, 110, 108, 166, 75, 61, 239, 254, 58, 175, 235, 14, 148, 252, 104, 86, 229, 174, 160, 61, 165, 253, 35, 101, 212, 111, 39, 149, 122, 60, 164, 205, 11, 192, 204, 155, 238, 147, 79, 195, 159, 1, 75, 51, 49, 82, 200, 107, 64};
.const .align 4 .b8 mtgp32_temper_tbl[64] = {0, 0, 0, 0, 187, 64, 0, 32, 30, 198, 130, 16, 165, 134, 130, 48, 3, 28, 2, 16, 184, 92, 2, 48, 29, 218, 128, 0, 166, 154, 128, 32, 185, 240, 3, 0, 2, 176, 3, 32, 167, 54, 129, 16, 28, 118, 129, 48, 186, 236, 1, 16, 1, 172, 1, 48, 164, 42, 131, 0, 31, 106, 131, 32};
.const .align 4 .b8 mtgp32_single_temper_tbl[64] = {0, 0, 128, 63, 32, 0, 144, 63, 99, 65, 136, 63, 67, 65, 152, 63, 14, 1, 136, 63, 46, 1, 152, 63, 109, 64, 128, 63, 77, 64, 144, 63, 248, 1, 128, 63, 216, 1, 144, 63, 155, 64, 136, 63, 187, 64, 152, 63, 246, 0, 136, 63, 214, 0, 152, 63, 149, 65, 128, 63, 181, 65, 144, 63};
.const .align 4 .u32 mtgp32_mask = -524288;
.const .align 4 .u32 mtgp32_non_zero = 1297368912;
.const .align 1 .b8 mtgp32_jump2_256[2804] = {57, 51, 49, 56, 55, 57, 100, 50, 100, 52, 50, 55, 98, 50, 101, 50, 102, 55, 57, 101, 100, 101, 97, 49, 101, 99, 101, 51, 53, 49, 54, 51, 56, 100, 55, 51, 98, 101, 101, 56, 102, 48, 97, 98, 99, 49, 56, 51, 102, 52, 98, 100, 100, 56, 50, 55, 102, 99, 102, 101, 54, 97, 48, 50, 54, 54, 56, 57, 98, 99, 97, 51, 54, 98, 101, 101, 99, 49, 55, 101, 101, 100, 55, 56, 52, 100, 102, 99, 54, 56, 53, 53, 48, 54, 57, 100, 51, 50, 50, 54, 50, 55, 52, 50, 49, 97, 54, 57, 54, 52, 100, 98, 49, 97, 56, 53, 97, 98, 100, 100, 98, 56, 50, 100, 56, 101, 98, 51, 48, 56, 52, 50, 98, 48, 57, 54, 51, 55, 56, 55, 98, 97, 97, 98, 52, 53, 51, 98, 56, 97, 54, 51, 55, 101, 97, 56, 102, 98, 52, 54, 52, 56, 49, 54, 55, 55, 97, 52, 49, 54, 56, 56, 51, 55, 101, 49, 99, 100, 53, 102, 57, 53, 99, 97, 54, 52, 48, 48, 100, 97, 55, 50, 49, 97, 51, 48, 52, 57, 102, 102, 49, 101, 48, 49, 48, 51, 51, 100, 53, 52, 51, 52, 48, 48, 55, 99, 56, 97, 100, 52, 48, 99, 99, 51, 48, 100, 51, 97, 50, 50, 99, 48, 99, 48, 102, 54, 48, 54, 98, 101, 54, 98, 51, 97, 97, 49, 53, 48, 55, 99, 54, 98, 101, 57, 52, 50, 99, 50, 53, 55, 98, 48, 57, 50, 98, 52, 54, 100, 48, 51, 100, 49, 97, 54, 54, 51, 51, 99, 57, 100, 50, 57, 55, 50, 57, 50, 99, 56, 98, 102, 98, 55, 48, 50, 48, 53, 101, 49, 52, 100, 48, 50, 102, 52, 48, 54, 56, 98, 52, 51, 52, 100, 56, 52, 55, 52, 97, 48, 52, 54, 99, 52, 53, 53, 102, 51, 53, 50, 51, 101, 101, 99, 48, 102, 102, 49, 53, 52, 101, 97, 102, 48, 56, 52, 49, 102, 97, 49, 98, 49, 97, 97, 97, 55, 98, 98, 56, 54, 49, 99, 101, 56, 53, 57, 97, 52, 98, 54, 48, 55, 101, 53, 55, 48, 52, 102, 102, 100, 99, 102, 54, 97, 54, 53, 98, 55, 97, 100, 55, 49, 100, 53, 100, 52, 49, 98, 97, 52, 53, 52, 98, 101, 101, 56, 56, 52, 55, 100, 56, 51, 52, 48, 98, 98, 56, 54, 54, 51, 97, 54, 55, 57, 49, 49, 97, 99, 55, 50, 57, 100, 52, 97, 57, 51, 50, 56, 98, 49, 52, 99, 102, 55, 57, 52, 97, 99, 54, 99, 52, 49, 56, 53, 56, 101, 57, 98, 53, 52, 101, 49, 101, 53, 52, 49, 101, 97, 49, 101, 97, 56, 102, 54, 97, 56, 100, 99, 97, 97, 101, 97, 49, 49, 50, 50, 101, 51, 51, 98, 56, 101, 52, 99, 100, 97, 98, 56, 100, 49, 50, 100, 51, 102, 99, 48, 50, 56, 52, 50, 56, 48, 55, 53, 97, 48, 100, 48, 51, 50, 57, 56, 50, 50, 54, 99, 53, 49, 99, 49, 49, 54, 98, 55, 52, 54, 48, 54, 102, 57, 99, 55, 51, 101, 49, 50, 101, 57, 102, 51, 97, 99, 56, 98, 101, 54, 98, 54, 51, 101, 99, 100, 56, 56, 55, 55, 54, 99, 52, 55, 49, 99, 56, 97, 55, 102, 52, 51, 102, 51, 98, 100, 48, 57, 53, 99, 102, 49, 100, 48, 55, 49, 54, 101, 50, 98, 50, 52, 99, 51, 56, 51, 54, 102, 57, 100, 55, 97, 101, 54, 53, 100, 101, 52, 52, 57, 53, 53, 52, 102, 101, 56, 49, 100, 99, 98, 51, 52, 54, 97, 102, 55, 56, 55, 102, 52, 102, 57, 53, 57, 48, 53, 57, 49, 48, 56, 56, 54, 48, 57, 52, 56, 55, 48, 50, 53, 101, 52, 49, 50, 56, 97, 53, 54, 99, 56, 48, 53, 97, 52, 100, 57, 97, 53, 100, 101, 102, 100, 54, 49, 55, 55, 54, 56, 50, 52, 99, 48, 56, 100, 100, 56, 51, 48, 53, 97, 55, 57, 48, 98, 101, 98, 54, 102, 97, 100, 56, 48, 99, 98, 99, 50, 48, 100, 54, 100, 98, 56, 102, 57, 101, 97, 53, 50, 98, 52, 50, 49, 54, 53, 54, 53, 48, 55, 50, 50, 51, 97, 52, 49, 55, 51, 56, 97, 48, 57, 50, 57, 50, 49, 57, 57, 100, 97, 102, 99, 98, 54, 55, 51, 100, 56, 53, 52, 102, 48, 54, 99, 48, 101, 102, 53, 100, 100, 53, 52, 50, 101, 56, 97, 49, 56, 53, 102, 102, 102, 97, 55, 97, 54, 48, 52, 100, 102, 52, 100, 57, 53, 51, 50, 56, 56, 50, 100, 56, 98, 55, 51, 53, 102, 49, 99, 99, 50, 101, 101, 55, 97, 50, 97, 50, 52, 100, 53, 55, 55, 48, 99, 56, 54, 99, 52, 97, 56, 54, 101, 97, 101, 52, 51, 100, 53, 56, 50, 56, 51, 51, 98, 50, 48, 57, 54, 55, 54, 54, 49, 54, 97, 49, 97, 48, 54, 56, 49, 101, 56, 102, 101, 50, 48, 56, 52, 52, 53, 52, 48, 57, 50, 54, 57, 98, 57, 99, 54, 50, 50, 57, 99, 54, 52, 100, 50, 50, 102, 56, 101, 102, 49, 49, 48, 51, 55, 101, 99, 49, 100, 51, 48, 101, 56, 98, 55, 54, 102, 48, 100, 49, 48, 48, 51, 100, 49, 99, 54, 99, 97, 102, 55, 50, 102, 53, 49, 100, 100, 57, 54, 101, 49, 98, 48, 50, 102, 56, 100, 100, 98, 99, 56, 99, 101, 57, 100, 54, 53, 52, 57, 100, 51, 55, 57, 102, 97, 56, 99, 97, 98, 100, 48, 101, 57, 49, 49, 100, 99, 57, 102, 52, 56, 102, 99, 51, 98, 51, 57, 51, 55, 98, 57, 102, 52, 48, 52, 55, 49, 102, 100, 101, 54, 55, 55, 56, 48, 52, 100, 50, 50, 100, 101, 53, 54, 49, 98, 51, 54, 52, 49, 100, 55, 48, 57, 98, 55, 101, 98, 51, 54, 53, 97, 102, 50, 52, 57, 100, 48, 57, 51, 53, 50, 97, 97, 52, 98, 57, 101, 50, 56, 51, 56, 98, 101, 52, 51, 100, 51, 54, 56, 54, 100, 97, 53, 97, 98, 55, 53, 101, 98, 53, 54, 99, 49, 100, 102, 55, 49, 101, 55, 49, 102, 100, 57, 50, 48, 51, 97, 50, 48, 100, 50, 49, 100, 102, 51, 54, 97, 97, 100, 98, 99, 102, 102, 99, 51, 57, 50, 50, 99, 48, 98, 99, 50, 57, 51, 55, 48, 99, 48, 55, 50, 49, 100, 56, 50, 52, 99, 54, 54, 55, 97, 97, 56, 53, 57, 52, 56, 56, 49, 53, 55, 50, 97, 97, 101, 49, 57, 50, 48, 97, 53, 48, 97, 98, 97, 100, 52, 52, 56, 55, 98, 99, 57, 102, 49, 102, 101, 100, 49, 99, 56, 56, 50, 48, 53, 48, 98, 100, 51, 101, 102, 99, 53, 57, 56, 98, 53, 99, 100, 98, 101, 52, 98, 50, 54, 50, 56, 99, 101, 102, 53, 54, 100, 98, 97, 56, 49, 48, 102, 52, 56, 102, 50, 56, 48, 51, 99, 97, 55, 100, 99, 55, 48, 51, 53, 57, 55, 99, 56, 52, 56, 55, 102, 48, 97, 102, 57, 48, 51, 100, 99, 56, 53, 100, 100, 102, 101, 99, 100, 48, 55, 102, 101, 57, 49, 101, 52, 54, 99, 57, 52, 52, 99, 102, 54, 50, 55, 53, 55, 57, 101, 54, 52, 55, 56, 98, 56, 48, 51, 49, 97, 52, 54, 55, 101, 98, 102, 97, 99, 102, 101, 50, 53, 101, 101, 52, 102, 52, 49, 101, 55, 51, 48, 97, 99, 57, 51, 97, 98, 56, 53, 50, 54, 49, 52, 49, 56, 56, 49, 100, 49, 56, 57, 48, 99, 54, 100, 97, 100, 54, 98, 54, 53, 50, 100, 97, 52, 48, 98, 100, 101, 52, 99, 100, 100, 98, 52, 52, 49, 54, 97, 98, 99, 50, 102, 52, 53, 102, 55, 98, 56, 98, 50, 57, 99, 102, 51, 52, 50, 55, 56, 51, 54, 56, 99, 49, 100, 99, 49, 55, 56, 100, 52, 101, 54, 100, 52, 49, 100, 53, 97, 50, 55, 100, 49, 55, 99, 98, 102, 54, 52, 48, 49, 102, 101, 56, 97, 56, 48, 100, 53, 100, 100, 98, 50, 48, 100, 102, 48, 55, 97, 98, 100, 99, 49, 57, 51, 51, 100, 57, 48, 55, 53, 99, 97, 53, 54, 51, 101, 99, 99, 49, 50, 49, 97, 53, 51, 55, 50, 99, 102, 101, 99, 100, 102, 55, 51, 53, 56, 56, 99, 100, 53, 97, 102, 53, 52, 102, 97, 57, 101, 50, 100, 102, 56, 49, 100, 53, 57, 99, 56, 100, 53, 51, 101, 98, 102, 97, 49, 55, 102, 97, 50, 55, 50, 48, 101, 50, 51, 54, 53, 51, 52, 49, 52, 98, 56, 54, 57, 53, 101, 97, 99, 100, 98, 48, 56, 98, 51, 52, 49, 49, 56, 57, 51, 98, 48, 97, 102, 55, 56, 57, 55, 97, 100, 99, 56, 102, 100, 56, 54, 101, 55, 56, 99, 51, 101, 99, 50, 57, 56, 50, 99, 51, 57, 97, 101, 99, 51, 48, 97, 99, 51, 102, 48, 50, 54, 97, 52, 53, 49, 50, 48, 52, 97, 97, 53, 51, 102, 56, 52, 49, 100, 97, 56, 101, 100, 50, 48, 57, 56, 97, 49, 52, 98, 97, 100, 56, 99, 98, 57, 57, 51, 51, 50, 102, 57, 101, 49, 50, 52, 49, 49, 52, 50, 102, 101, 99, 54, 97, 51, 48, 51, 48, 100, 57, 54, 54, 57, 54, 99, 54, 101, 51, 98, 49, 102, 97, 48, 53, 48, 55, 55, 55, 56, 54, 97, 48, 54, 54, 100, 54, 53, 57, 50, 50, 101, 99, 97, 53, 48, 53, 56, 101, 54, 56, 101, 98, 97, 49, 55, 55, 55, 56, 52, 56, 57, 97, 99, 99, 51, 102, 57, 102, 56, 53, 55, 54, 55, 57, 56, 48, 101, 56, 49, 102, 101, 102, 55, 98, 50, 50, 53, 48, 57, 102, 97, 101, 56, 57, 48, 56, 48, 97, 55, 48, 52, 51, 48, 101, 49, 102, 55, 48, 56, 50, 54, 98, 97, 57, 50, 57, 52, 55, 50, 97, 55, 49, 100, 54, 57, 54, 98, 97, 49, 102, 52, 102, 52, 55, 97, 50, 48, 102, 54, 52, 98, 100, 97, 48, 97, 56, 100, 48, 54, 102, 98, 101, 49, 51, 102, 102, 97, 53, 51, 56, 50, 51, 97, 57, 55, 49, 57, 98, 54, 51, 99, 97, 49, 49, 54, 102, 48, 102, 55, 102, 55, 99, 53, 52, 55, 48, 102, 57, 54, 99, 102, 48, 99, 55, 53, 97, 50, 102, 56, 48, 54, 56, 102, 50, 99, 102, 54, 54, 54, 101, 54, 50, 57, 57, 53, 53, 50, 57, 51, 50, 54, 53, 51, 54, 51, 49, 49, 53, 97, 98, 97, 102, 102, 50, 100, 52, 101, 100, 55, 57, 99, 48, 98, 49, 51, 55, 98, 98, 99, 48, 51, 52, 51, 49, 98, 56, 52, 99, 97, 51, 100, 54, 50, 98, 100, 98, 98, 54, 101, 97, 56, 49, 97, 48, 48, 98, 97, 98, 102, 50, 102, 49, 54, 102, 102, 49, 99, 102, 100, 102, 99, 53, 101, 52, 97, 56, 48, 57, 53, 100, 54, 57, 57, 53, 99, 51, 55, 99, 53, 53, 100, 99, 57, 98, 98, 97, 57, 99, 49, 101, 54, 100, 97, 51, 49, 52, 101, 52, 52, 99, 52, 56, 100, 97, 56, 97, 50, 100, 51, 55, 49, 101, 50, 48, 100, 55, 99, 97, 54, 52, 99, 56, 51, 102, 53, 101, 56, 57, 53, 99, 100, 49, 98, 55, 97, 51, 49, 55, 52, 101, 100, 97, 97, 97, 52, 50, 98, 55, 55, 100, 57, 101, 51, 52, 52, 100, 97, 99, 98, 54, 98, 101, 54, 56, 99, 50, 101, 50, 53, 100, 50, 48, 100, 52, 97, 51, 49, 50, 56, 51, 48, 50, 98, 102, 50, 52, 100, 57, 51, 53, 54, 51, 53, 48, 51, 56, 100, 49, 98, 57, 53, 52, 56, 57, 99, 97, 98, 99, 102, 57, 49, 48, 55, 48, 57, 102, 50, 55, 52, 101, 54, 48, 100, 56, 100, 52, 100, 57, 99, 50, 101, 57, 98, 55, 99, 52, 98, 102, 57, 57, 55, 99, 97, 55, 54, 102, 48, 97, 53, 99, 99, 48, 97, 99, 54, 102, 50, 55, 99, 102, 52, 101, 51, 54, 99, 101, 50, 48, 100, 48, 98, 99, 101, 53, 51, 53, 55, 53, 53, 98, 57, 48, 49, 57, 102, 52, 101, 49, 56, 100, 51, 48, 100, 100, 56, 50, 102, 101, 55, 102, 54, 101, 97, 102, 97, 101, 56, 48, 57, 48, 56, 51, 51, 101, 51, 97, 55, 98, 49, 49, 51, 49, 102, 48, 97, 97, 57, 53, 48, 57, 99, 54, 100, 101, 101, 101, 52, 55, 49, 52, 55, 99, 55, 100, 55, 102, 99, 99, 102, 99, 50, 50, 49, 51, 54, 55, 100, 97, 56, 102, 102, 51, 51, 97, 54, 49, 48, 101, 56, 101, 55, 97, 51, 99, 49, 49, 102, 48, 48, 55, 49, 97, 51, 50, 57, 98, 48, 50, 99, 56, 101, 55, 52, 101, 55, 53, 57, 98, 99, 51, 49, 54, 101, 54, 98, 48, 55, 97, 98, 49, 97, 101, 49, 53, 49, 98, 53, 99, 98, 99, 57, 54, 51, 101, 55, 51, 55, 102, 48, 48, 56, 57, 51, 49, 49, 102, 97, 99, 101, 57, 101, 56, 53, 52, 99, 102, 57, 54, 57, 52, 98, 98, 98, 48, 53, 48, 52, 56, 100, 48, 100, 48, 98, 56, 55, 54, 53, 50, 49, 56, 55, 51, 100, 100, 54, 51, 55, 51, 55, 100, 99, 55, 100, 101, 56, 55, 54, 57, 53, 53, 102, 51, 53, 97, 57, 56, 98, 98, 55, 51, 48, 49, 52, 51, 97, 100, 99, 54, 54, 56, 56, 50, 102, 50, 49, 49, 97, 99, 50, 54, 50, 50, 54, 54, 51, 49, 53, 100, 50, 56, 52, 50, 102, 102, 52, 101, 51, 50, 52, 54, 57, 97, 50, 56, 97, 102, 97, 101, 99, 52, 102, 57, 102, 56, 99, 101, 57, 55, 98, 56, 101, 49, 99, 50, 49, 55, 102, 50, 54, 53, 101, 97, 50, 55, 101, 49, 97, 98, 48, 102, 99, 100, 57, 50, 101, 52, 49, 102, 55, 50, 51, 100, 98, 99, 57, 98, 54, 52, 48, 56, 49, 49, 57, 51, 99, 50, 56, 49, 53, 99, 98, 56, 102, 98, 57, 54, 54, 55, 50, 50, 51, 49, 102, 101, 97, 53, 51, 100, 100, 53, 99, 53, 100, 53, 50, 101, 98, 52, 98, 100, 102, 55, 55, 56, 52, 54, 99, 101, 101, 49, 98, 56, 97, 49, 102, 102, 54, 56, 54, 52, 57, 99, 54, 97, 51, 49, 50, 99, 99, 57, 100, 99, 51, 54, 48, 100, 53, 56, 100, 99, 52, 49, 56, 98, 98, 101, 52, 52, 56, 57, 53, 57, 57, 56, 98, 98, 53, 97, 98, 98, 51, 53, 53, 98, 102, 50, 48, 48, 100, 52, 53, 97, 53, 97, 49, 99, 100, 52, 51, 52, 102, 51, 53, 97, 53, 50, 56, 99, 51, 97, 48, 50, 55, 100, 55, 52, 52, 54, 52, 53, 101, 99, 100, 57, 56, 50, 102, 49, 56, 51, 97, 56, 51, 48, 99, 56, 55, 53, 50, 55, 49, 102, 49, 49, 54, 48, 52, 101, 98, 50, 57, 51, 99, 55, 97, 51, 48, 48, 51, 101, 50, 57, 54, 51, 51, 53, 51, 56, 48, 100, 48, 52, 48, 50, 51, 48, 52, 54, 49, 99, 56, 53, 97, 56, 57, 53, 56, 101, 48, 57, 98, 52, 98, 50, 55, 98, 53, 51, 57, 100, 97, 102, 100, 48, 102, 53, 56, 53, 102, 97, 101, 50, 51, 49, 100, 57, 48, 57, 97, 48, 97, 57, 55, 102, 52, 55, 100, 50, 97, 50, 48, 48, 55, 101, 56, 52, 102, 56, 53, 57, 100, 97, 48, 99, 57, 52, 51, 56, 100, 49, 49, 56, 102, 98, 101, 97, 51, 48, 53, 55, 101, 52, 50, 102, 101, 99, 55, 49, 51, 53, 101, 99, 100, 100, 50, 49, 55, 100, 57, 52, 54, 55, 54, 102, 97, 97, 101, 57, 50, 97, 55, 52, 99, 50, 53, 99, 98, 49, 54, 100, 100, 99, 57, 49, 100, 101, 49, 101, 48, 53, 102, 100, 98, 55, 99, 57, 57, 98, 56, 97, 102, 53, 55, 49, 50, 49, 53, 48, 50, 102, 48, 55, 99, 48, 48, 100, 54, 97, 50, 52, 56, 97};
.shared .align 4 .b8 mtgp32_status[3072];
.shared .align 4 .b8 mtgp32_jwork[1404];
.shared .align 4 .b8 mtgp32_jstatus[1404];

.visible .entry _Z18mtgp32_jump_kernelP22mtgp32_kernel_status_tPci(
	.param .u64 .ptr .align 1 _Z18mtgp32_jump_kernelP22mtgp32_kernel_status_tPci_param_0,
	.param .u64 .ptr .align 1 _Z18mtgp32_jump_kernelP22mtgp32_kernel_status_tPci_param_1,
	.param .u32 _Z18mtgp32_jump_kernelP22mtgp32_kernel_status_tPci_param_2
)
{
	.reg .pred 	%p<13>;
	.reg .b16 	%rs<38>;
	.reg .b32 	%r<151>;
	.reg .b64 	%rd<27>;

	ld.param.u64 	%rd3, [_Z18mtgp32_jump_kernelP22mtgp32_kernel_status_tPci_param_0];
	ld.param.u64 	%rd4, [_Z18mtgp32_jump_kernelP22mtgp32_kernel_status_tPci_param_1];
	ld.param.u32 	%r19, [_Z18mtgp32_jump_kernelP22mtgp32_kernel_status_tPci_param_2];
	cvta.to.global.u64 	%rd1, %rd4;
	cvta.to.global.u64 	%rd5, %rd3;
	mov.u32 	%r20, %ctaid.x;
	mov.u32 	%r21, %tid.x;
	mul.wide.u32 	%rd6, %r20, 1404;
	add.s64 	%rd7, %rd5, %rd6;
	mul.wide.u32 	%rd8, %r21, 4;
	add.s64 	%rd2, %rd7, %rd8;
	ld.global.u32 	%r22, [%rd2];
	shl.b32 	%r23, %r21, 2;
	mov.u32 	%r24, mtgp32_jstatus;
	add.s32 	%r1, %r24, %r23;
	st.shared.u32 	[%r1], %r22;
	bar.sync 	0;
	setp.ne.s32 	%p1, %r21, 0;
	setp.lt.s32 	%p2, %r19, 1;
	or.pred  	%p3, %p1, %p2;
	@%p3 bra 	$L__BB0_14;
	ld.const.u32 	%r2, [mtgp32_pos];
	ld.const.u32 	%r3, [mtgp32_mask];
	ld.const.u32 	%r4, [mtgp32_sh1];
	mov.b32 	%r148, 0;
	ld.const.u32 	%r5, [mtgp32_sh2];
	mov.u64 	%rd11, mtgp32_param_tbl;
$L__BB0_2:
	mov.b32 	%r26, 0;
	st.shared.u32 	[mtgp32_jwork], %r26;
	ld.global.u8 	%rs37, [%rd1];
	setp.eq.s16 	%p4, %rs37, 0;
	@%p4 bra 	$L__BB0_13;
	mov.b32 	%r149, 0;
	mov.u32 	%r150, %r149;
$L__BB0_4:
	add.s16 	%rs7, %rs37, -97;
	and.b16  	%rs8, %rs7, 255;
	setp.lt.u16 	%p5, %rs8, 6;
	selp.b16 	%rs9, 9, 0, %p5;
	add.s16 	%rs3, %rs9, %rs37;
	and.b16  	%rs10, %rs3, 1;
	setp.eq.b16 	%p6, %rs10, 1;
	not.pred 	%p7, %p6;
	shl.b32 	%r28, %r150, 2;
	add.s32 	%r9, %r24, %r28;
	@%p7 bra 	$L__BB0_6;
	ld.shared.u32 	%r30, [%r9];
	ld.shared.u32 	%r31, [mtgp32_jwork];
	xor.b32  	%r32, %r31, %r30;
	st.shared.u32 	[mtgp32_jwork], %r32;
	bar.sync 	0;
$L__BB0_6:
	ld.shared.u32 	%r33, [%r9];
	add.s32 	%r34, %r150, 1;
	mul.hi.s32 	%r35, %r34, -1162455535;
	add.s32 	%r36, %r35, %r34;
	shr.u32 	%r37, %r36, 31;
	shr.s32 	%r38, %r36, 8;
	add.s32 	%r39, %r38, %r37;
	mul.lo.s32 	%r40, %r39, 351;
	sub.s32 	%r10, %r34, %r40;
	shl.b32 	%r41, %r10, 2;
	add.s32 	%r11, %r24, %r41;
	ld.shared.u32 	%r43, [%r11];
	add.s32 	%r44, %r150, %r2;
	mul.hi.s32 	%r45, %r44, -1162455535;
	add.s32 	%r46, %r45, %r44;
	shr.u32 	%r47, %r46, 31;
	shr.s32 	%r48, %r46, 8;
	add.s32 	%r49, %r48, %r47;
	mul.lo.s32 	%r50, %r49, 351;
	sub.s32 	%r51, %r44, %r50;
	shl.b32 	%r52, %r51, 2;
	add.s32 	%r53, %r24, %r52;
	ld.shared.u32 	%r54, [%r53];
	and.b32  	%r55, %r3, %r33;
	xor.b32  	%r56, %r55, %r43;
	shl.b32 	%r57, %r56, %r4;
	shr.u32 	%r58, %r54, %r5;
	xor.b32  	%r59, %r58, %r57;
	xor.b32  	%r60, %r59, %r56;
	shl.b32 	%r61, %r60, 2;
	cvt.u64.u32 	%rd9, %r61;
	and.b64  	%rd10, %rd9, 60;
	add.s64 	%rd12, %rd11, %rd10;
	ld.const.u32 	%r62, [%rd12];
	xor.b32  	%r63, %r60, %r62;
	st.shared.u32 	[%r9], %r63;
	bar.sync 	0;
	and.b16  	%rs11, %rs3, 2;
	setp.eq.s16 	%p8, %rs11, 0;
	@%p8 bra 	$L__BB0_8;
	ld.shared.u32 	%r64, [%r11];
	ld.shared.u32 	%r65, [mtgp32_jwork];
	xor.b32  	%r66, %r65, %r64;
	st.shared.u32 	[mtgp32_jwork], %r66;
	bar.sync 	0;
$L__BB0_8:
	ld.shared.u32 	%r67, [%r11];
	cvt.u16.u32 	%rs12, %r10;
	add.s16 	%rs13, %rs12, 1;
	mul.hi.s16 	%rs14, %rs13, -17737;
	add.s16 	%rs15, %rs14, %rs13;
	shr.u16 	%rs16, %rs15, 15;
	shr.s16 	%rs17, %rs15, 8;
	add.s16 	%rs18, %rs17, %rs16;
	mul.lo.s16 	%rs19, %rs18, 351;
	sub.s16 	%rs4, %rs13, %rs19;
	cvt.s32.s16 	%r12, %rs4;
	mul.wide.s16 	%r68, %rs4, 4;
	add.s32 	%r13, %r24, %r68;
	ld.shared.u32 	%r70, [%r13];
	add.s32 	%r71, %r10, %r2;
	mul.hi.s32 	%r72, %r71, -1162455535;
	add.s32 	%r73, %r72, %r71;
	shr.u32 	%r74, %r73, 31;
	shr.s32 	%r75, %r73, 8;
	add.s32 	%r76, %r75, %r74;
	mul.lo.s32 	%r77, %r76, 351;
	sub.s32 	%r78, %r71, %r77;
	shl.b32 	%r79, %r78, 2;
	add.s32 	%r80, %r24, %r79;
	ld.shared.u32 	%r81, [%r80];
	and.b32  	%r82, %r3, %r67;
	xor.b32  	%r83, %r82, %r70;
	shl.b32 	%r84, %r83, %r4;
	shr.u32 	%r85, %r81, %r5;
	xor.b32  	%r86, %r85, %r84;
	xor.b32  	%r87, %r86, %r83;
	shl.b32 	%r88, %r87, 2;
	cvt.u64.u32 	%rd13, %r88;
	and.b64  	%rd14, %rd13, 60;
	add.s64 	%rd16, %rd11, %rd14;
	ld.const.u32 	%r89, [%rd16];
	xor.b32  	%r90, %r87, %r89;
	st.shared.u32 	[%r11], %r90;
	bar.sync 	0;
	and.b16  	%rs20, %rs3, 4;
	setp.eq.s16 	%p9, %rs20, 0;
	@%p9 bra 	$L__BB0_10;
	ld.shared.u32 	%r91, [%r13];
	ld.shared.u32 	%r92, [mtgp32_jwork];
	xor.b32  	%r93, %r92, %r91;
	st.shared.u32 	[mtgp32_jwork], %r93;
	bar.sync 	0;
$L__BB0_10:
	ld.shared.u32 	%r94, [%r13];
	add.s16 	%rs21, %rs4, 1;
	mul.hi.s16 	%rs22, %rs21, -17737;
	add.s16 	%rs23, %rs22, %rs21;
	shr.u16 	%rs24, %rs23, 15;
	shr.s16 	%rs25, %rs23, 8;
	add.s16 	%rs26, %rs25, %rs24;
	mul.lo.s16 	%rs27, %rs26, 351;
	sub.s16 	%rs5, %rs21, %rs27;
	cvt.s32.s16 	%r14, %rs5;
	mul.wide.s16 	%r95, %rs5, 4;
	add.s32 	%r15, %r24, %r95;
	ld.shared.u32 	%r97, [%r15];
	add.s32 	%r98, %r2, %r12;
	mul.hi.s32 	%r99, %r98, -1162455535;
	add.s32 	%r100, %r99, %r98;
	shr.u32 	%r101, %r100, 31;
	shr.s32 	%r102, %r100, 8;
	add.s32 	%r103, %r102, %r101;
	mul.lo.s32 	%r104, %r103, 351;
	sub.s32 	%r105, %r98, %r104;
	shl.b32 	%r106, %r105, 2;
	add.s32 	%r107, %r24, %r106;
	ld.shared.u32 	%r108, [%r107];
	and.b32  	%r109, %r3, %r94;
	xor.b32  	%r110, %r109, %r97;
	shl.b32 	%r111, %r110, %r4;
	shr.u32 	%r112, %r108, %r5;
	xor.b32  	%r113, %r112, %r111;
	xor.b32  	%r114, %r113, %r110;
	shl.b32 	%r115, %r114, 2;
	cvt.u64.u32 	%rd17, %r115;
	and.b64  	%rd18, %rd17, 60;
	add.s64 	%rd20, %rd11, %rd18;
	ld.const.u32 	%r116, [%rd20];
	xor.b32  	%r117, %r114, %r116;
	st.shared.u32 	[%r13], %r117;
	bar.sync 	0;
	and.b16  	%rs28, %rs3, 8;
	setp.eq.s16 	%p10, %rs28, 0;
	@%p10 bra 	$L__BB0_12;
	ld.shared.u32 	%r118, [%r15];
	ld.shared.u32 	%r119, [mtgp32_jwork];
	xor.b32  	%r120, %r119, %r118;
	st.shared.u32 	[mtgp32_jwork], %r120;
	bar.sync 	0;
$L__BB0_12:
	ld.shared.u32 	%r121, [%r15];
	add.s16 	%rs29, %rs5, 1;
	mul.hi.s16 	%rs30, %rs29, -17737;
	add.s16 	%rs31, %rs30, %rs29;
	shr.u16 	%rs32, %rs31, 15;
	shr.s16 	%rs33, %rs31, 8;
	add.s16 	%rs34, %rs33, %rs32;
	mul.lo.s16 	%rs35, %rs34, 351;
	sub.s16 	%rs36, %rs29, %rs35;
	cvt.s32.s16 	%r150, %rs36;
	mul.wide.s16 	%r122, %rs36, 4;
	add.s32 	%r124, %r24, %r122;
	ld.shared.u32 	%r125, [%r124];
	add.s32 	%r126, %r2, %r14;
	mul.hi.s32 	%r127, %r126, -1162455535;
	add.s32 	%r128, %r127, %r126;
	shr.u32 	%r129, %r128, 31;
	shr.s32 	%r130, %r128, 8;
	add.s32 	%r131, %r130, %r129;
	mul.lo.s32 	%r132, %r131, 351;
	sub.s32 	%r133, %r126, %r132;
	shl.b32 	%r134, %r133, 2;
	add.s32 	%r135, %r24, %r134;
	ld.shared.u32 	%r136, [%r135];
	and.b32  	%r137, %r3, %r121;
	xor.b32  	%r138, %r137, %r125;
	shl.b32 	%r139, %r138, %r4;
	shr.u32 	%r140, %r136, %r5;
	xor.b32  	%r141, %r140, %r139;
	xor.b32  	%r142, %r141, %r138;
	shl.b32 	%r143, %r142, 2;
	cvt.u64.u32 	%rd21, %r143;
	and.b64  	%rd22, %rd21, 60;
	add.s64 	%rd24, %rd11, %rd22;
	ld.const.u32 	%r144, [%rd24];
	xor.b32  	%r145, %r142, %r144;
	st.shared.u32 	[%r15], %r145;
	bar.sync 	0;
	add.s32 	%r17, %r149, 1;
	cvt.u64.u32 	%rd25, %r149;
	add.s64 	%rd26, %rd1, %rd25;
	ld.global.u8 	%rs37, [%rd26+1];
	setp.ne.s16 	%p11, %rs37, 0;
	mov.u32 	%r149, %r17;
	@%p11 bra 	$L__BB0_4;
$L__BB0_13:
	bar.sync 	0;
	ld.shared.u32 	%r146, [mtgp32_jwork];
	st.shared.u32 	[mtgp32_jstatus], %r146;
	bar.sync 	0;
	add.s32 	%r148, %r148, 1;
	setp.ne.s32 	%p12, %r148, %r19;
	@%p12 bra 	$L__BB0_2;
$L__BB0_14:
	bar.sync 	0;
	ld.shared.u32 	%r147, [%r1];
	st.global.u32 	[%rd2], %r147;
	ret;

}
	// .globl	_Z28mtgp32_jump_long_seed_kernelP22mtgp32_kernel_status_tj
.visible .entry _Z28mtgp32_jump_long_seed_kernelP22mtgp32_kernel_status_tj(
	.param .u64 .ptr .align 1 _Z28mtgp32_jump_long_seed_kernelP22mtgp32_kernel_status_tj_param_0,
	.param .u32 _Z28mtgp32_jump_long_seed_kernelP22mtgp32_kernel_status_tj_param_1
)
{
	.reg .pred 	%p<17>;
	.reg .b16 	%rs<64>;
	.reg .b32 	%r<246>;
	.reg .b64 	%rd<26>;

	ld.param.u64 	%rd1, [_Z28mtgp32_jump_long_seed_kernelP22mtgp32_kernel_status_tj_param_0];
	ld.param.u32 	%r242, [_Z28mtgp32_jump_long_seed_kernelP22mtgp32_kernel_status_tj_param_1];
	mov.u32 	%r1, %ctaid.x;
	mov.u32 	%r2, %tid.x;
	ld.const.u32 	%r28, [mtgp32_param_tbl+16];
	ld.const.u32 	%r29, [mtgp32_param_tbl+32];
	shl.b32 	%r30, %r29, 16;
	xor.b32  	%r3, %r30, %r28;
	shr.u32 	%r31, %r3, 16;
	add.s32 	%r32, %r31, %r3;
	shl.b32 	%r33, %r32, 24;
	shl.b32 	%r34, %r32, 16;
	add.s32 	%r35, %r33, %r34;
	and.b32  	%r36, %r35, -16777216;
	shl.b32 	%r37, %r2, 2;
	mov.u32 	%r38, mtgp32_jstatus;
	add.s32 	%r4, %r38, %r37;
	st.shared.u32 	[%r4], %r36;
	bar.sync 	0;
	setp.ne.s32 	%p1, %r2, 0;
	@%p1 bra 	$L__BB1_3;
	st.shared.u32 	[mtgp32_jstatus], %r242;
	st.shared.u32 	[mtgp32_jstatus+4], %r3;
	add.s32 	%r239, %r38, 8;
	mov.b32 	%r241, 4;
	mov.b32 	%r240, 2;
$L__BB1_2:
	shr.u32 	%r43, %r242, 30;
	xor.b32  	%r44, %r43, %r242;
	mad.lo.s32 	%r45, %r44, 1812433253, %r240;
	add.s32 	%r46, %r45, -1;
	ld.shared.u32 	%r47, [%r239+-4];
	xor.b32  	%r48, %r46, %r47;
	st.shared.u32 	[%r239+-4], %r48;
	shr.u32 	%r49, %r48, 30;
	xor.b32  	%r50, %r49, %r48;
	mad.lo.s32 	%r51, %r50, 1812433253, %r240;
	ld.shared.u32 	%r52, [%r239];
	xor.b32  	%r242, %r51, %r52;
	st.shared.u32 	[%r239], %r242;
	add.s32 	%r241, %r241, 8;
	add.s32 	%r240, %r240, 2;
	add.s32 	%r239, %r239, 8;
	setp.ne.s32 	%p2, %r241, 1404;
	@%p2 bra 	$L__BB1_2;
$L__BB1_3:
	bar.sync 	0;
	setp.eq.s32 	%p3, %r1, 0;
	@%p3 bra 	$L__BB1_25;
	ld.const.u32 	%r13, [mtgp32_pos];
	mov.u32 	%r55, mtgp32_jwork;
	add.s32 	%r14, %r55, %r37;
	ld.const.u8 	%rs1, [mtgp32_jump2_256];
	ld.const.u32 	%r15, [mtgp32_mask];
	ld.const.u32 	%r16, [mtgp32_sh1];
	mov.b32 	%r243, 0;
	ld.const.u32 	%r17, [mtgp32_sh2];
	mov.u64 	%rd4, mtgp32_param_tbl;
	mov.u64 	%rd19, mtgp32_jump2_256;
$L__BB1_5:
	setp.eq.s16 	%p4, %rs1, 0;
	mov.b32 	%r56, 0;
	st.shared.u32 	[%r14], %r56;
	@%p4 bra 	$L__BB1_24;
	mov.b32 	%r244, 0;
	mov.u16 	%rs63, %rs1;
	mov.u32 	%r245, %r244;
$L__BB1_7:
	add.s16 	%rs8, %rs63, -97;
	and.b16  	%rs9, %rs8, 255;
	setp.lt.u16 	%p5, %rs9, 6;
	selp.b16 	%rs10, 9, 0, %p5;
	add.s16 	%rs3, %rs10, %rs63;
	and.b16  	%rs11, %rs3, 1;
	setp.eq.b16 	%p6, %rs11, 1;
	not.pred 	%p7, %p6;
	@%p7 bra 	$L__BB1_9;
	add.s32 	%r58, %r245, %r2;
	mul.hi.s32 	%r59, %r58, -1162455535;
	add.s32 	%r60, %r59, %r58;
	shr.u32 	%r61, %r60, 31;
	shr.s32 	%r62, %r60, 8;
	add.s32 	%r63, %r62, %r61;
	mul.lo.s32 	%r64, %r63, 351;
	sub.s32 	%r65, %r58, %r64;
	shl.b32 	%r66, %r65, 2;
	add.s32 	%r68, %r38, %r66;
	ld.shared.u32 	%r69, [%r68];
	ld.shared.u32 	%r70, [%r14];
	xor.b32  	%r71, %r70, %r69;
	st.shared.u32 	[%r14], %r71;
	bar.sync 	0;
$L__BB1_9:
	setp.ne.s32 	%p8, %r2, 0;
	@%p8 bra 	$L__BB1_11;
	shl.b32 	%r72, %r245, 2;
	add.s32 	%r74, %r38, %r72;
	ld.shared.u32 	%r75, [%r74];
	add.s32 	%r76, %r245, 1;
	mul.hi.s32 	%r77, %r76, -1162455535;
	add.s32 	%r78, %r77, %r76;
	shr.u32 	%r79, %r78, 31;
	shr.s32 	%r80, %r78, 8;
	add.s32 	%r81, %r80, %r79;
	mul.lo.s32 	%r82, %r81, 351;
	sub.s32 	%r83, %r76, %r82;
	shl.b32 	%r84, %r83, 2;
	add.s32 	%r85, %r38, %r84;
	ld.shared.u32 	%r86, [%r85];
	add.s32 	%r87, %r245, %r13;
	mul.hi.s32 	%r88, %r87, -1162455535;
	add.s32 	%r89, %r88, %r87;
	shr.u32 	%r90, %r89, 31;
	shr.s32 	%r91, %r89, 8;
	add.s32 	%r92, %r91, %r90;
	mul.lo.s32 	%r93, %r92, 351;
	sub.s32 	%r94, %r87, %r93;
	shl.b32 	%r95, %r94, 2;
	add.s32 	%r96, %r38, %r95;
	ld.shared.u32 	%r97, [%r96];
	and.b32  	%r98, %r15, %r75;
	xor.b32  	%r99, %r98, %r86;
	shl.b32 	%r100, %r99, %r16;
	shr.u32 	%r101, %r97, %r17;
	xor.b32  	%r102, %r101, %r100;
	xor.b32  	%r103, %r102, %r99;
	shl.b32 	%r104, %r103, 2;
	cvt.u64.u32 	%rd2, %r104;
	and.b64  	%rd3, %rd2, 60;
	add.s64 	%rd5, %rd4, %rd3;
	ld.const.u32 	%r105, [%rd5];
	xor.b32  	%r106, %r103, %r105;
	st.shared.u32 	[%r74], %r106;
$L__BB1_11:
	add.s32 	%r107, %r245, 1;
	mul.hi.s32 	%r108, %r107, -1162455535;
	add.s32 	%r109, %r108, %r107;
	shr.u32 	%r110, %r109, 31;
	shr.s32 	%r111, %r109, 8;
	add.s32 	%r112, %r111, %r110;
	mul.lo.s32 	%r113, %r112, 351;
	sub.s32 	%r21, %r107, %r113;
	bar.sync 	0;
	and.b16  	%rs12, %rs3, 2;
	setp.eq.s16 	%p9, %rs12, 0;
	@%p9 bra 	$L__BB1_13;
	add.s32 	%r114, %r21, %r2;
	mul.hi.s32 	%r115, %r114, -1162455535;
	add.s32 	%r116, %r115, %r114;
	shr.u32 	%r117, %r116, 31;
	shr.s32 	%r118, %r116, 8;
	add.s32 	%r119, %r118, %r117;
	mul.lo.s32 	%r120, %r119, 351;
	sub.s32 	%r121, %r114, %r120;
	shl.b32 	%r122, %r121, 2;
	add.s32 	%r124, %r38, %r122;
	ld.shared.u32 	%r125, [%r124];
	ld.shared.u32 	%r126, [%r14];
	xor.b32  	%r127, %r126, %r125;
	st.shared.u32 	[%r14], %r127;
	bar.sync 	0;
$L__BB1_13:
	setp.ne.s32 	%p10, %r2, 0;
	@%p10 bra 	$L__BB1_15;
	shl.b32 	%r128, %r21, 2;
	add.s32 	%r130, %r38, %r128;
	ld.shared.u32 	%r131, [%r130];
	cvt.u16.u32 	%rs13, %r21;
	add.s16 	%rs14, %rs13, 1;
	mul.hi.s16 	%rs15, %rs14, -17737;
	add.s16 	%rs16, %rs15, %rs14;
	shr.u16 	%rs17, %rs16, 15;
	shr.s16 	%rs18, %rs16, 8;
	add.s16 	%rs19, %rs18, %rs17;
	mul.lo.s16 	%rs20, %rs19, 351;
	sub.s16 	%rs21, %rs14, %rs20;
	mul.wide.s16 	%r132, %rs21, 4;
	add.s32 	%r133, %r38, %r132;
	ld.shared.u32 	%r134, [%r133];
	add.s32 	%r135, %r21, %r13;
	mul.hi.s32 	%r136, %r135, -1162455535;
	add.s32 	%r137, %r136, %r135;
	shr.u32 	%r138, %r137, 31;
	shr.s32 	%r139, %r137, 8;
	add.s32 	%r140, %r139, %r138;
	mul.lo.s32 	%r141, %r140, 351;
	sub.s32 	%r142, %r135, %r141;
	shl.b32 	%r143, %r142, 2;
	add.s32 	%r144, %r38, %r143;
	ld.shared.u32 	%r145, [%r144];
	and.b32  	%r146, %r15, %r131;
	xor.b32  	%r147, %r146, %r134;
	shl.b32 	%r148, %r147, %r16;
	shr.u32 	%r149, %r145, %r17;
	xor.b32  	%r150, %r149, %r148;
	xor.b32  	%r151, %r150, %r147;
	shl.b32 	%r152, %r151, 2;
	cvt.u64.u32 	%rd6, %r152;
	and.b64  	%rd7, %rd6, 60;
	add.s64 	%rd9, %rd4, %rd7;
	ld.const.u32 	%r153, [%rd9];
	xor.b32  	%r154, %r151, %r153;
	st.shared.u32 	[%r130], %r154;
$L__BB1_15:
	cvt.u16.u32 	%rs22, %r21;
	add.s16 	%rs23, %rs22, 1;
	mul.hi.s16 	%rs24, %rs23, -17737;
	add.s16 	%rs25, %rs24, %rs23;
	shr.u16 	%rs26, %rs25, 15;
	shr.s16 	%rs27, %rs25, 8;
	add.s16 	%rs28, %rs27, %rs26;
	mul.lo.s16 	%rs29, %rs28, 351;
	sub.s16 	%rs4, %rs23, %rs29;
	cvt.s32.s16 	%r22, %rs4;
	bar.sync 	0;
	and.b16  	%rs30, %rs3, 4;
	setp.eq.s16 	%p11, %rs30, 0;
	@%p11 bra 	$L__BB1_17;
	add.s32 	%r155, %r2, %r22;
	mul.hi.s32 	%r156, %r155, -1162455535;
	add.s32 	%r157, %r156, %r155;
	shr.u32 	%r158, %r157, 31;
	shr.s32 	%r159, %r157, 8;
	add.s32 	%r160, %r159, %r158;
	mul.lo.s32 	%r161, %r160, 351;
	sub.s32 	%r162, %r155, %r161;
	shl.b32 	%r163, %r162, 2;
	add.s32 	%r165, %r38, %r163;
	ld.shared.u32 	%r166, [%r165];
	ld.shared.u32 	%r167, [%r14];
	xor.b32  	%r168, %r167, %r166;
	st.shared.u32 	[%r14], %r168;
	bar.sync 	0;
$L__BB1_17:
	setp.ne.s32 	%p12, %r2, 0;
	@%p12 bra 	$L__BB1_19;
	shl.b32 	%r169, %r22, 2;
	add.s32 	%r171, %r38, %r169;
	ld.shared.u32 	%r172, [%r171];
	add.s16 	%rs31, %rs4, 1;
	mul.hi.s16 	%rs32, %rs31, -17737;
	add.s16 	%rs33, %rs32, %rs31;
	shr.u16 	%rs34, %rs33, 15;
	shr.s16 	%rs35, %rs33, 8;
	add.s16 	%rs36, %rs35, %rs34;
	mul.lo.s16 	%rs37, %rs36, 351;
	sub.s16 	%rs38, %rs31, %rs37;
	mul.wide.s16 	%r173, %rs38, 4;
	add.s32 	%r174, %r38, %r173;
	ld.shared.u32 	%r175, [%r174];
	add.s32 	%r176, %r13, %r22;
	mul.hi.s32 	%r177, %r176, -1162455535;
	add.s32 	%r178, %r177, %r176;
	shr.u32 	%r179, %r178, 31;
	shr.s32 	%r180, %r178, 8;
	add.s32 	%r181, %r180, %r179;
	mul.lo.s32 	%r182, %r181, 351;
	sub.s32 	%r183, %r176, %r182;
	shl.b32 	%r184, %r183, 2;
	add.s32 	%r185, %r38, %r184;
	ld.shared.u32 	%r186, [%r185];
	and.b32  	%r187, %r15, %r172;
	xor.b32  	%r188, %r187, %r175;
	shl.b32 	%r189, %r188, %r16;
	shr.u32 	%r190, %r186, %r17;
	xor.b32  	%r191, %r190, %r189;
	xor.b32  	%r192, %r191, %r188;
	shl.b32 	%r193, %r192, 2;
	cvt.u64.u32 	%rd10, %r193;
	and.b64  	%rd11, %rd10, 60;
	add.s64 	%rd13, %rd4, %rd11;
	ld.const.u32 	%r194, [%rd13];
	xor.b32  	%r195, %r192, %r194;
	st.shared.u32 	[%r171], %r195;
$L__BB1_19:
	add.s16 	%rs39, %rs4, 1;
	mul.hi.s16 	%rs40, %rs39, -17737;
	add.s16 	%rs41, %rs40, %rs39;
	shr.u16 	%rs42, %rs41, 15;
	shr.s16 	%rs43, %rs41, 8;
	add.s16 	%rs44, %rs43, %rs42;
	mul.lo.s16 	%rs45, %rs44, 351;
	sub.s16 	%rs5, %rs39, %rs45;
	cvt.s32.s16 	%r23, %rs5;
	bar.sync 	0;
	and.b16  	%rs46, %rs3, 8;
	setp.eq.s16 	%p13, %rs46, 0;
	@%p13 bra 	$L__BB1_21;
	add.s32 	%r196, %r2, %r23;
	mul.hi.s32 	%r197, %r196, -1162455535;
	add.s32 	%r198, %r197, %r196;
	shr.u32 	%r199, %r198, 31;
	shr.s32 	%r200, %r198, 8;
	add.s32 	%r201, %r200, %r199;
	mul.lo.s32 	%r202, %r201, 351;
	sub.s32 	%r203, %r196, %r202;
	shl.b32 	%r204, %r203, 2;
	add.s32 	%r206, %r38, %r204;
	ld.shared.u32 	%r207, [%r206];
	ld.shared.u32 	%r208, [%r14];
	xor.b32  	%r209, %r208, %r207;
	st.shared.u32 	[%r14], %r209;
	bar.sync 	0;
$L__BB1_21:
	setp.ne.s32 	%p14, %r2, 0;
	@%p14 bra 	$L__BB1_23;
	shl.b32 	%r210, %r23, 2;
	add.s32 	%r212, %r38, %r210;
	ld.shared.u32 	%r213, [%r212];
	add.s16 	%rs47, %rs5, 1;
	mul.hi.s16 	%rs48, %rs47, -17737;
	add.s16 	%rs49, %rs48, %rs47;
	shr.u16 	%rs50, %rs49, 15;
	shr.s16 	%rs51, %rs49, 8;
	add.s16 	%rs52, %rs51, %rs50;
	mul.lo.s16 	%rs53, %rs52, 351;
	sub.s16 	%rs54, %rs47, %rs53;
	mul.wide.s16 	%r214, %rs54, 4;
	add.s32 	%r215, %r38, %r214;
	ld.shared.u32 	%r216, [%r215];
	add.s32 	%r217, %r13, %r23;
	mul.hi.s32 	%r218, %r217, -1162455535;
	add.s32 	%r219, %r218, %r217;
	shr.u32 	%r220, %r219, 31;
	shr.s32 	%r221, %r219, 8;
	add.s32 	%r222, %r221, %r220;
	mul.lo.s32 	%r223, %r222, 351;
	sub.s32 	%r224, %r217, %r223;
	shl.b32 	%r225, %r224, 2;
	add.s32 	%r226, %r38, %r225;
	ld.shared.u32 	%r227, [%r226];
	and.b32  	%r228, %r15, %r213;
	xor.b32  	%r229, %r228, %r216;
	shl.b32 	%r230, %r229, %r16;
	shr.u32 	%r231, %r227, %r17;
	xor.b32  	%r232, %r231, %r230;
	xor.b32  	%r233, %r232, %r229;
	shl.b32 	%r234, %r233, 2;
	cvt.u64.u32 	%rd14, %r234;
	and.b64  	%rd15, %rd14, 60;
	add.s64 	%rd17, %rd4, %rd15;
	ld.const.u32 	%r235, [%rd17];
	xor.b32  	%r236, %r233, %r235;
	st.shared.u32 	[%r212], %r236;
$L__BB1_23:
	add.s16 	%rs55, %rs5, 1;
	mul.hi.s16 	%rs56, %rs55, -17737;
	add.s16 	%rs57, %rs56, %rs55;
	shr.u16 	%rs58, %rs57, 15;
	shr.s16 	%rs59, %rs57, 8;
	add.s16 	%rs60, %rs59, %rs58;
	mul.lo.s16 	%rs61, %rs60, 351;
	sub.s16 	%rs62, %rs55, %rs61;
	cvt.s32.s16 	%r245, %rs62;
	bar.sync 	0;
	add.s32 	%r25, %r244, 1;
	cvt.u64.u32 	%rd18, %r244;
	add.s64 	%rd20, %rd19, %rd18;
	ld.const.u8 	%rs63, [%rd20+1];
	setp.ne.s16 	%p15, %rs63, 0;
	mov.u32 	%r244, %r25;
	@%p15 bra 	$L__BB1_7;
$L__BB1_24:
	bar.sync 	0;
	ld.shared.u32 	%r237, [%r14];
	st.shared.u32 	[%r4], %r237;
	add.s32 	%r243, %r243, 1;
	setp.ne.s32 	%p16, %r243, %r1;
	@%p16 bra 	$L__BB1_5;
$L__BB1_25:
	cvta.to.global.u64 	%rd21, %rd1;
	bar.sync 	0;
	ld.shared.u32 	%r238, [%r4];
	mul.wide.u32 	%rd22, %r1, 1404;
	add.s64 	%rd23, %rd21, %rd22;
	mul.wide.u32 	%rd24, %r2, 4;
	add.s64 	%rd25, %rd23, %rd24;
	st.global.u32 	[%rd25], %r238;
	ret;

}
	// .globl	_Z29mtgp32_jump_long_array_kernelP22mtgp32_kernel_status_tPji
.visible .entry _Z29mtgp32_jump_long_array_kernelP22mtgp32_kernel_status_tPji(
	.param .u64 .ptr .align 1 _Z29mtgp32_jump_long_array_kernelP22mtgp32_kernel_status_tPji_param_0,
	.param .u64 .ptr .align 1 _Z29mtgp32_jump_long_array_kernelP22mtgp32_kernel_status_tPji_param_1,
	.param .u32 _Z29mtgp32_jump_long_array_kernelP22mtgp32_kernel_status_tPji_param_2
)
{
	.reg .pred 	%p<42>;
	.reg .b16 	%rs<357>;
	.reg .b32 	%r<811>;
	.reg .b64 	%rd<36>;

	ld.param.u64 	%rd5, [_Z29mtgp32_jump_long_array_kernelP22mtgp32_kernel_status_tPji_param_0];
	ld.param.u64 	%rd6, [_Z29mtgp32_jump_long_array_kernelP22mtgp32_kernel_status_tPji_param_1];
	ld.param.u32 	%r62, [_Z29mtgp32_jump_long_array_kernelP22mtgp32_kernel_status_tPji_param_2];
	cvta.to.global.u64 	%rd1, %rd6;
	mov.u32 	%r1, %ctaid.x;
	mov.u32 	%r2, %tid.x;
	ld.const.u32 	%r63, [mtgp32_param_tbl+16];
	ld.const.u32 	%r64, [mtgp32_param_tbl+32];
	shl.b32 	%r65, %r64, 16;
	xor.b32  	%r3, %r65, %r63;
	shr.u32 	%r66, %r3, 16;
	add.s32 	%r67, %r66, %r3;
	shl.b32 	%r68, %r67, 24;
	shl.b32 	%r69, %r67, 16;
	add.s32 	%r70, %r68, %r69;
	and.b32  	%r71, %r70, -16777216;
	shl.b32 	%r72, %r2, 2;
	mov.u32 	%r73, mtgp32_jstatus;
	add.s32 	%r4, %r73, %r72;
	st.shared.u32 	[%r4], %r71;
	bar.sync 	0;
	setp.ne.s32 	%p1, %r2, 0;
	@%p1 bra 	$L__BB2_22;
	max.s32 	%r5, %r62, 350;
	ld.shared.u32 	%r76, [mtgp32_jstatus+688];
	ld.shared.u32 	%r77, [mtgp32_jstatus+1400];
	xor.b32  	%r78, %r3, %r77;
	xor.b32  	%r79, %r78, %r76;
	shr.u32 	%r80, %r79, 27;
	xor.b32  	%r81, %r80, %r79;
	mul.lo.s32 	%r82, %r81, 1664525;
	add.s32 	%r83, %r82, %r76;
	st.shared.u32 	[mtgp32_jstatus+688], %r83;
	add.s32 	%r84, %r82, %r62;
	ld.shared.u32 	%r85, [mtgp32_jstatus+716];
	add.s32 	%r86, %r84, %r85;
	st.shared.u32 	[mtgp32_jstatus+716], %r86;
	st.shared.u32 	[mtgp32_jstatus], %r84;
	setp.lt.s32 	%p2, %r62, 1;
	mov.b32 	%r803, 1;
	mov.b32 	%r793, 0;
	@%p2 bra 	$L__BB2_10;
	and.b32  	%r6, %r62, 3;
	setp.lt.u32 	%p3, %r62, 4;
	mov.b32 	%r789, 0;
	mov.b32 	%r803, 1;
	@%p3 bra 	$L__BB2_5;
	and.b32  	%r789, %r62, 2147483644;
	neg.s32 	%r801, %r789;
	add.s64 	%rd35, %rd1, 8;
	mov.b32 	%r803, 1;
$L__BB2_4:
	.pragma "nounroll";
	shl.b32 	%r91, %r803, 2;
	add.s32 	%r93, %r73, %r91;
	ld.shared.u32 	%r94, [%r93];
	add.s32 	%r95, %r803, 172;
	mul.hi.s32 	%r96, %r95, -1162455535;
	add.s32 	%r97, %r96, %r95;
	shr.u32 	%r98, %r97, 31;
	shr.s32 	%r99, %r97, 8;
	add.s32 	%r100, %r99, %r98;
	mul.lo.s32 	%r101, %r100, 351;
	sub.s32 	%r102, %r95, %r101;
	shl.b32 	%r103, %r102, 2;
	add.s32 	%r104, %r73, %r103;
	ld.shared.u32 	%r105, [%r104];
	add.s32 	%r106, %r803, 350;
	mul.hi.s32 	%r107, %r106, -1162455535;
	add.s32 	%r108, %r107, %r106;
	shr.u32 	%r109, %r108, 31;
	shr.s32 	%r110, %r108, 8;
	add.s32 	%r111, %r110, %r109;
	mul.lo.s32 	%r112, %r111, 351;
	sub.s32 	%r113, %r106, %r112;
	shl.b32 	%r114, %r113, 2;
	add.s32 	%r115, %r73, %r114;
	ld.shared.u32 	%r116, [%r115];
	xor.b32  	%r117, %r94, %r116;
	xor.b32  	%r118, %r117, %r105;
	shr.u32 	%r119, %r118, 27;
	xor.b32  	%r120, %r119, %r118;
	mul.lo.s32 	%r121, %r120, 1664525;
	add.s32 	%r122, %r121, %r105;
	st.shared.u32 	[%r104], %r122;
	ld.global.u32 	%r123, [%rd35+-8];
	add.s32 	%r124, %r123, %r803;
	add.s32 	%r125, %r124, %r121;
	add.s32 	%r126, %r803, 179;
	mul.hi.s32 	%r127, %r126, -1162455535;
	add.s32 	%r128, %r127, %r126;
	shr.u32 	%r129, %r128, 31;
	shr.s32 	%r130, %r128, 8;
	add.s32 	%r131, %r130, %r129;
	mul.lo.s32 	%r132, %r131, 351;
	sub.s32 	%r133, %r126, %r132;
	shl.b32 	%r134, %r133, 2;
	add.s32 	%r135, %r73, %r134;
	ld.shared.u32 	%r136, [%r135];
	add.s32 	%r137, %r125, %r136;
	st.shared.u32 	[%r135], %r137;
	st.shared.u32 	[%r93], %r125;
	add.s32 	%r138, %r803, 1;
	mul.hi.s32 	%r139, %r138, -1162455535;
	add.s32 	%r140, %r139, %r138;
	shr.u32 	%r141, %r140, 31;
	shr.s32 	%r142, %r140, 8;
	add.s32 	%r143, %r142, %r141;
	mul.lo.s32 	%r144, %r143, 351;
	sub.s32 	%r145, %r138, %r144;
	shl.b32 	%r146, %r145, 2;
	add.s32 	%r147, %r73, %r146;
	ld.shared.u32 	%r148, [%r147];
	cvt.u16.u32 	%rs8, %r145;
	add.s16 	%rs9, %rs8, 172;
	mul.hi.s16 	%rs10, %rs9, -17737;
	add.s16 	%rs11, %rs10, %rs9;
	shr.u16 	%rs12, %rs11, 15;
	shr.s16 	%rs13, %rs11, 8;
	add.s16 	%rs14, %rs13, %rs12;
	mul.lo.s16 	%rs15, %rs14, 351;
	sub.s16 	%rs16, %rs9, %rs15;
	mul.wide.s16 	%r149, %rs16, 4;
	add.s32 	%r150, %r73, %r149;
	ld.shared.u32 	%r151, [%r150];
	setp.lt.s32 	%p4, %r145, 1;
	selp.b32 	%r152, 1400, -4, %p4;
	add.s32 	%r153, %r147, %r152;
	ld.shared.u32 	%r154, [%r153];
	xor.b32  	%r155, %r148, %r154;
	xor.b32  	%r156, %r155, %r151;
	shr.u32 	%r157, %r156, 27;
	xor.b32  	%r158, %r157, %r156;
	mul.lo.s32 	%r159, %r158, 1664525;
	add.s32 	%r160, %r159, %r151;
	st.shared.u32 	[%r150], %r160;
	ld.global.u32 	%r161, [%rd35+-4];
	add.s32 	%r162, %r161, %r145;
	add.s32 	%r163, %r162, %r159;
	add.s16 	%rs17, %rs8, 179;
	mul.hi.s16 	%rs18, %rs17, -17737;
	add.s16 	%rs19, %rs18, %rs17;
	shr.u16 	%rs20, %rs19, 15;
	shr.s16 	%rs21, %rs19, 8;
	add.s16 	%rs22, %rs21, %rs20;
	mul.lo.s16 	%rs23, %rs22, 351;
	sub.s16 	%rs24, %rs17, %rs23;
	mul.wide.s16 	%r164, %rs24, 4;
	add.s32 	%r165, %r73, %r164;
	ld.shared.u32 	%r166, [%r165];
	add.s32 	%r167, %r163, %r166;
	st.shared.u32 	[%r165], %r167;
	st.shared.u32 	[%r147], %r163;
	add.s16 	%rs25, %rs8, 1;
	mul.hi.s16 	%rs26, %rs25, -17737;
	add.s16 	%rs27, %rs26, %rs25;
	shr.u16 	%rs28, %rs27, 15;
	shr.s16 	%rs29, %rs27, 8;
	add.s16 	%rs30, %rs29, %rs28;
	mul.lo.s16 	%rs31, %rs30, 351;
	sub.s16 	%rs32, %rs25, %rs31;
	cvt.s32.s16 	%r168, %rs32;
	mul.wide.s16 	%r169, %rs32, 4;
	add.s32 	%r170, %r73, %r169;
	ld.shared.u32 	%r171, [%r170];
	add.s16 	%rs33, %rs32, 172;
	mul.hi.s16 	%rs34, %rs33, -17737;
	add.s16 	%rs35, %rs34, %rs33;
	shr.u16 	%rs36, %rs35, 15;
	shr.s16 	%rs37, %rs35, 8;
	add.s16 	%rs38, %rs37, %rs36;
	mul.lo.s16 	%rs39, %rs38, 351;
	sub.s16 	%rs40, %rs33, %rs39;
	mul.wide.s16 	%r172, %rs40, 4;
	add.s32 	%r173, %r73, %r172;
	ld.shared.u32 	%r174, [%r173];
	add.s32 	%r175, %r168, 350;
	add.s32 	%r176, %r168, -1;
	setp.lt.u32 	%p5, %r175, 351;
	selp.b32 	%r177, %r175, %r176, %p5;
	shl.b32 	%r178, %r177, 2;
	add.s32 	%r179, %r73, %r178;
	ld.shared.u32 	%r180, [%r179];
	xor.b32  	%r181, %r171, %r180;
	xor.b32  	%r182, %r181, %r174;
	shr.u32 	%r183, %r182, 27;
	xor.b32  	%r184, %r183, %r182;
	mul.lo.s32 	%r185, %r184, 1664525;
	add.s32 	%r186, %r185, %r174;
	st.shared.u32 	[%r173], %r186;
	ld.global.u32 	%r187, [%rd35];
	add.s32 	%r188, %r187, %r168;
	add.s32 	%r189, %r188, %r185;
	add.s16 	%rs41, %rs32, 179;
	mul.hi.s16 	%rs42, %rs41, -17737;
	add.s16 	%rs43, %rs42, %rs41;
	shr.u16 	%rs44, %rs43, 15;
	shr.s16 	%rs45, %rs43, 8;
	add.s16 	%rs46, %rs45, %rs44;
	mul.lo.s16 	%rs47, %rs46, 351;
	sub.s16 	%rs48, %rs41, %rs47;
	mul.wide.s16 	%r190, %rs48, 4;
	add.s32 	%r191, %r73, %r190;
	ld.shared.u32 	%r192, [%r191];
	add.s32 	%r193, %r189, %r192;
	st.shared.u32 	[%r191], %r193;
	st.shared.u32 	[%r170], %r189;
	add.s16 	%rs49, %rs32, 1;
	mul.hi.s16 	%rs50, %rs49, -17737;
	add.s16 	%rs51, %rs50, %rs49;
	shr.u16 	%rs52, %rs51, 15;
	shr.s16 	%rs53, %rs51, 8;
	add.s16 	%rs54, %rs53, %rs52;
	mul.lo.s16 	%rs55, %rs54, 351;
	sub.s16 	%rs56, %rs49, %rs55;
	cvt.s32.s16 	%r194, %rs56;
	mul.wide.s16 	%r195, %rs56, 4;
	add.s32 	%r196, %r73, %r195;
	ld.shared.u32 	%r197, [%r196];
	add.s16 	%rs57, %rs56, 172;
	mul.hi.s16 	%rs58, %rs57, -17737;
	add.s16 	%rs59, %rs58, %rs57;
	shr.u16 	%rs60, %rs59, 15;
	shr.s16 	%rs61, %rs59, 8;
	add.s16 	%rs62, %rs61, %rs60;
	mul.lo.s16 	%rs63, %rs62, 351;
	sub.s16 	%rs64, %rs57, %rs63;
	mul.wide.s16 	%r198, %rs64, 4;
	add.s32 	%r199, %r73, %r198;
	ld.shared.u32 	%r200, [%r199];
	add.s32 	%r201, %r194, 350;
	add.s32 	%r202, %r194, -1;
	setp.lt.u32 	%p6, %r201, 351;
	selp.b32 	%r203, %r201, %r202, %p6;
	shl.b32 	%r204, %r203, 2;
	add.s32 	%r205, %r73, %r204;
	ld.shared.u32 	%r206, [%r205];
	xor.b32  	%r207, %r197, %r206;
	xor.b32  	%r208, %r207, %r200;
	shr.u32 	%r209, %r208, 27;
	xor.b32  	%r210, %r209, %r208;
	mul.lo.s32 	%r211, %r210, 1664525;
	add.s32 	%r212, %r211, %r200;
	st.shared.u32 	[%r199], %r212;
	ld.global.u32 	%r213, [%rd35+4];
	add.s32 	%r214, %r213, %r194;
	add.s32 	%r215, %r214, %r211;
	add.s16 	%rs65, %rs56, 179;
	mul.hi.s16 	%rs66, %rs65, -17737;
	add.s16 	%rs67, %rs66, %rs65;
	shr.u16 	%rs68, %rs67, 15;
	shr.s16 	%rs69, %rs67, 8;
	add.s16 	%rs70, %rs69, %rs68;
	mul.lo.s16 	%rs71, %rs70, 351;
	sub.s16 	%rs72, %rs65, %rs71;
	mul.wide.s16 	%r216, %rs72, 4;
	add.s32 	%r217, %r73, %r216;
	ld.shared.u32 	%r218, [%r217];
	add.s32 	%r219, %r215, %r218;
	st.shared.u32 	[%r217], %r219;
	st.shared.u32 	[%r196], %r215;
	add.s16 	%rs73, %rs56, 1;
	mul.hi.s16 	%rs74, %rs73, -17737;
	add.s16 	%rs75, %rs74, %rs73;
	shr.u16 	%rs76, %rs75, 15;
	shr.s16 	%rs77, %rs75, 8;
	add.s16 	%rs78, %rs77, %rs76;
	mul.lo.s16 	%rs79, %rs78, 351;
	sub.s16 	%rs80, %rs73, %rs79;
	cvt.s32.s16 	%r803, %rs80;
	add.s32 	%r801, %r801, 4;
	add.s64 	%rd35, %rd35, 16;
	setp.eq.s32 	%p7, %r801, 0;
	@%p7 bra 	$L__BB2_5;
	bra.uni 	$L__BB2_4;
$L__BB2_5:
	setp.eq.s32 	%p8, %r6, 0;
	mov.u32 	%r793, %r62;
	@%p8 bra 	$L__BB2_10;
	setp.eq.s32 	%p9, %r6, 1;
	@%p9 bra 	$L__BB2_8;
	shl.b32 	%r221, %r803, 2;
	add.s32 	%r223, %r73, %r221;
	ld.shared.u32 	%r224, [%r223];
	cvt.u16.u32 	%rs81, %r803;
	add.s16 	%rs82, %rs81, 172;
	mul.hi.s16 	%rs83, %rs82, -17737;
	add.s16 	%rs84, %rs83, %rs82;
	shr.u16 	%rs85, %rs84, 15;
	shr.s16 	%rs86, %rs84, 8;
	add.s16 	%rs87, %rs86, %rs85;
	mul.lo.s16 	%rs88, %rs87, 351;
	sub.s16 	%rs89, %rs82, %rs88;
	mul.wide.s16 	%r225, %rs89, 4;
	add.s32 	%r226, %r73, %r225;
	ld.shared.u32 	%r227, [%r226];
	add.s32 	%r228, %r803, 350;
	add.s32 	%r229, %r803, -1;
	setp.lt.u32 	%p10, %r228, 351;
	selp.b32 	%r230, %r228, %r229, %p10;
	shl.b32 	%r231, %r230, 2;
	add.s32 	%r232, %r73, %r231;
	ld.shared.u32 	%r233, [%r232];
	xor.b32  	%r234, %r224, %r233;
	xor.b32  	%r235, %r234, %r227;
	shr.u32 	%r236, %r235, 27;
	xor.b32  	%r237, %r236, %r235;
	mul.lo.s32 	%r238, %r237, 1664525;
	add.s32 	%r239, %r238, %r227;
	st.shared.u32 	[%r226], %r239;
	mul.wide.u32 	%rd7, %r789, 4;
	add.s64 	%rd8, %rd1, %rd7;
	ld.global.u32 	%r240, [%rd8];
	add.s32 	%r241, %r240, %r803;
	add.s32 	%r242, %r241, %r238;
	add.s16 	%rs90, %rs81, 179;
	mul.hi.s16 	%rs91, %rs90, -17737;
	add.s16 	%rs92, %rs91, %rs90;
	shr.u16 	%rs93, %rs92, 15;
	shr.s16 	%rs94, %rs92, 8;
	add.s16 	%rs95, %rs94, %rs93;
	mul.lo.s16 	%rs96, %rs95, 351;
	sub.s16 	%rs97, %rs90, %rs96;
	mul.wide.s16 	%r243, %rs97, 4;
	add.s32 	%r244, %r73, %r243;
	ld.shared.u32 	%r245, [%r244];
	add.s32 	%r246, %r242, %r245;
	st.shared.u32 	[%r244], %r246;
	st.shared.u32 	[%r223], %r242;
	add.s16 	%rs98, %rs81, 1;
	mul.hi.s16 	%rs99, %rs98, -17737;
	add.s16 	%rs100, %rs99, %rs98;
	shr.u16 	%rs101, %rs100, 15;
	shr.s16 	%rs102, %rs100, 8;
	add.s16 	%rs103, %rs102, %rs101;
	mul.lo.s16 	%rs104, %rs103, 351;
	sub.s16 	%rs105, %rs98, %rs104;
	cvt.s32.s16 	%r247, %rs105;
	mul.wide.s16 	%r248, %rs105, 4;
	add.s32 	%r249, %r73, %r248;
	ld.shared.u32 	%r250, [%r249];
	add.s16 	%rs106, %rs105, 172;
	mul.hi.s16 	%rs107, %rs106, -17737;
	add.s16 	%rs108, %rs107, %rs106;
	shr.u16 	%rs109, %rs108, 15;
	shr.s16 	%rs110, %rs108, 8;
	add.s16 	%rs111, %rs110, %rs109;
	mul.lo.s16 	%rs112, %rs111, 351;
	sub.s16 	%rs113, %rs106, %rs112;
	mul.wide.s16 	%r251, %rs113, 4;
	add.s32 	%r252, %r73, %r251;
	ld.shared.u32 	%r253, [%r252];
	add.s32 	%r254, %r247, 350;
	add.s32 	%r255, %r247, -1;
	setp.lt.u32 	%p11, %r254, 351;
	selp.b32 	%r256, %r254, %r255, %p11;
	shl.b32 	%r257, %r256, 2;
	add.s32 	%r258, %r73, %r257;
	ld.shared.u32 	%r259, [%r258];
	xor.b32  	%r260, %r250, %r259;
	xor.b32  	%r261, %r260, %r253;
	shr.u32 	%r262, %r261, 27;
	xor.b32  	%r263, %r262, %r261;
	mul.lo.s32 	%r264, %r263, 1664525;
	add.s32 	%r265, %r264, %r253;
	st.shared.u32 	[%r252], %r265;
	ld.global.u32 	%r266, [%rd8+4];
	add.s32 	%r267, %r266, %r247;
	add.s32 	%r268, %r267, %r264;
	add.s16 	%rs114, %rs105, 179;
	mul.hi.s16 	%rs115, %rs114, -17737;
	add.s16 	%rs116, %rs115, %rs114;
	shr.u16 	%rs117, %rs116, 15;
	shr.s16 	%rs118, %rs116, 8;
	add.s16 	%rs119, %rs118, %rs117;
	mul.lo.s16 	%rs120, %rs119, 351;
	sub.s16 	%rs121, %rs114, %rs120;
	mul.wide.s16 	%r269, %rs121, 4;
	add.s32 	%r270, %r73, %r269;
	ld.shared.u32 	%r271, [%r270];
	add.s32 	%r272, %r268, %r271;
	st.shared.u32 	[%r270], %r272;
	st.shared.u32 	[%r249], %r268;
	add.s32 	%r789, %r789, 2;
	add.s16 	%rs122, %rs105, 1;
	mul.hi.s16 	%rs123, %rs122, -17737;
	add.s16 	%rs124, %rs123, %rs122;
	shr.u16 	%rs125, %rs124, 15;
	shr.s16 	%rs126, %rs124, 8;
	add.s16 	%rs127, %rs126, %rs125;
	mul.lo.s16 	%rs128, %rs127, 351;
	sub.s16 	%rs129, %rs122, %rs128;
	cvt.s32.s16 	%r803, %rs129;
$L__BB2_8:
	and.b32  	%r273, %r62, 1;
	setp.eq.b32 	%p12, %r273, 1;
	not.pred 	%p13, %p12;
	mov.u32 	%r793, %r62;
	@%p13 bra 	$L__BB2_10;
	shl.b32 	%r274, %r803, 2;
	add.s32 	%r276, %r73, %r274;
	ld.shared.u32 	%r277, [%r276];
	cvt.u16.u32 	%rs130, %r803;
	add.s16 	%rs131, %rs130, 172;
	mul.hi.s16 	%rs132, %rs131, -17737;
	add.s16 	%rs133, %rs132, %rs131;
	shr.u16 	%rs134, %rs133, 15;
	shr.s16 	%rs135, %rs133, 8;
	add.s16 	%rs136, %rs135, %rs134;
	mul.lo.s16 	%rs137, %rs136, 351;
	sub.s16 	%rs138, %rs131, %rs137;
	mul.wide.s16 	%r278, %rs138, 4;
	add.s32 	%r279, %r73, %r278;
	ld.shared.u32 	%r280, [%r279];
	add.s32 	%r281, %r803, 350;
	add.s32 	%r282, %r803, -1;
	setp.lt.u32 	%p14, %r281, 351;
	selp.b32 	%r283, %r281, %r282, %p14;
	shl.b32 	%r284, %r283, 2;
	add.s32 	%r285, %r73, %r284;
	ld.shared.u32 	%r286, [%r285];
	xor.b32  	%r287, %r277, %r286;
	xor.b32  	%r288, %r287, %r280;
	shr.u32 	%r289, %r288, 27;
	xor.b32  	%r290, %r289, %r288;
	mul.lo.s32 	%r291, %r290, 1664525;
	add.s32 	%r292, %r291, %r280;
	st.shared.u32 	[%r279], %r292;
	mul.wide.u32 	%rd9, %r789, 4;
	add.s64 	%rd10, %rd1, %rd9;
	ld.global.u32 	%r293, [%rd10];
	add.s32 	%r294, %r293, %r803;
	add.s32 	%r295, %r294, %r291;
	add.s16 	%rs139, %rs130, 179;
	mul.hi.s16 	%rs140, %rs139, -17737;
	add.s16 	%rs141, %rs140, %rs139;
	shr.u16 	%rs142, %rs141, 15;
	shr.s16 	%rs143, %rs141, 8;
	add.s16 	%rs144, %rs143, %rs142;
	mul.lo.s16 	%rs145, %rs144, 351;
	sub.s16 	%rs146, %rs139, %rs145;
	mul.wide.s16 	%r296, %rs146, 4;
	add.s32 	%r297, %r73, %r296;
	ld.shared.u32 	%r298, [%r297];
	add.s32 	%r299, %r295, %r298;
	st.shared.u32 	[%r297], %r299;
	st.shared.u32 	[%r276], %r295;
	add.s16 	%rs147, %rs130, 1;
	mul.hi.s16 	%rs148, %rs147, -17737;
	add.s16 	%rs149, %rs148, %rs147;
	shr.u16 	%rs150, %rs149, 15;
	shr.s16 	%rs151, %rs149, 8;
	add.s16 	%rs152, %rs151, %rs150;
	mul.lo.s16 	%rs153, %rs152, 351;
	sub.s16 	%rs154, %rs147, %rs153;
	cvt.s32.s16 	%r803, %rs154;
	mov.u32 	%r793, %r62;
$L__BB2_10:
	setp.ge.u32 	%p15, %r793, %r5;
	@%p15 bra 	$L__BB2_17;
	sub.s32 	%r301, %r5, %r793;
	and.b32  	%r21, %r301, 3;
	setp.eq.s32 	%p16, %r21, 0;
	mov.u32 	%r799, %r793;
	@%p16 bra 	$L__BB2_14;
	neg.s32 	%r795, %r21;
	mov.u32 	%r799, %r793;
$L__BB2_13:
	.pragma "nounroll";
	shl.b32 	%r302, %r803, 2;
	add.s32 	%r304, %r73, %r302;
	ld.shared.u32 	%r305, [%r304];
	add.s32 	%r306, %r803, 172;
	mul.hi.s32 	%r307, %r306, -1162455535;
	add.s32 	%r308, %r307, %r306;
	shr.u32 	%r309, %r308, 31;
	shr.s32 	%r310, %r308, 8;
	add.s32 	%r311, %r310, %r309;
	mul.lo.s32 	%r312, %r311, 351;
	sub.s32 	%r313, %r306, %r312;
	shl.b32 	%r314, %r313, 2;
	add.s32 	%r315, %r73, %r314;
	ld.shared.u32 	%r316, [%r315];
	add.s32 	%r317, %r803, 350;
	mul.hi.s32 	%r318, %r317, -1162455535;
	add.s32 	%r319, %r318, %r317;
	shr.u32 	%r320, %r319, 31;
	shr.s32 	%r321, %r319, 8;
	add.s32 	%r322, %r321, %r320;
	mul.lo.s32 	%r323, %r322, 351;
	sub.s32 	%r324, %r317, %r323;
	shl.b32 	%r325, %r324, 2;
	add.s32 	%r326, %r73, %r325;
	ld.shared.u32 	%r327, [%r326];
	xor.b32  	%r328, %r305, %r327;
	xor.b32  	%r329, %r328, %r316;
	shr.u32 	%r330, %r329, 27;
	xor.b32  	%r331, %r330, %r329;
	mul.lo.s32 	%r332, %r331, 1664525;
	add.s32 	%r333, %r332, %r316;
	st.shared.u32 	[%r315], %r333;
	add.s32 	%r334, %r332, %r803;
	add.s32 	%r335, %r803, 179;
	mul.hi.s32 	%r336, %r335, -1162455535;
	add.s32 	%r337, %r336, %r335;
	shr.u32 	%r338, %r337, 31;
	shr.s32 	%r339, %r337, 8;
	add.s32 	%r340, %r339, %r338;
	mul.lo.s32 	%r341, %r340, 351;
	sub.s32 	%r342, %r335, %r341;
	shl.b32 	%r343, %r342, 2;
	add.s32 	%r344, %r73, %r343;
	ld.shared.u32 	%r345, [%r344];
	add.s32 	%r346, %r334, %r345;
	st.shared.u32 	[%r344], %r346;
	st.shared.u32 	[%r304], %r334;
	add.s32 	%r347, %r803, 1;
	mul.hi.s32 	%r348, %r347, -1162455535;
	add.s32 	%r349, %r348, %r347;
	shr.u32 	%r350, %r349, 31;
	shr.s32 	%r351, %r349, 8;
	add.s32 	%r352, %r351, %r350;
	mul.lo.s32 	%r353, %r352, 351;
	sub.s32 	%r803, %r347, %r353;
	add.s32 	%r799, %r799, 1;
	add.s32 	%r795, %r795, 1;
	setp.ne.s32 	%p17, %r795, 0;
	@%p17 bra 	$L__BB2_13;
$L__BB2_14:
	sub.s32 	%r354, %r793, %r5;
	setp.gt.u32 	%p18, %r354, -4;
	@%p18 bra 	$L__BB2_17;
	sub.s32 	%r804, %r799, %r5;
$L__BB2_16:
	shl.b32 	%r355, %r803, 2;
	add.s32 	%r357, %r73, %r355;
	ld.shared.u32 	%r358, [%r357];
	add.s32 	%r359, %r803, 172;
	mul.hi.s32 	%r360, %r359, -1162455535;
	add.s32 	%r361, %r360, %r359;
	shr.u32 	%r362, %r361, 31;
	shr.s32 	%r363, %r361, 8;
	add.s32 	%r364, %r363, %r362;
	mul.lo.s32 	%r365, %r364, 351;
	sub.s32 	%r366, %r359, %r365;
	shl.b32 	%r367, %r366, 2;
	add.s32 	%r368, %r73, %r367;
	ld.shared.u32 	%r369, [%r368];
	add.s32 	%r370, %r803, 350;
	mul.hi.s32 	%r371, %r370, -1162455535;
	add.s32 	%r372, %r371, %r370;
	shr.u32 	%r373, %r372, 31;
	shr.s32 	%r374, %r372, 8;
	add.s32 	%r375, %r374, %r373;
	mul.lo.s32 	%r376, %r375, 351;
	sub.s32 	%r377, %r370, %r376;
	shl.b32 	%r378, %r377, 2;
	add.s32 	%r379, %r73, %r378;
	ld.shared.u32 	%r380, [%r379];
	xor.b32  	%r381, %r358, %r380;
	xor.b32  	%r382, %r381, %r369;
	shr.u32 	%r383, %r382, 27;
	xor.b32  	%r384, %r383, %r382;
	mul.lo.s32 	%r385, %r384, 1664525;
	add.s32 	%r386, %r385, %r369;
	st.shared.u32 	[%r368], %r386;
	add.s32 	%r387, %r385, %r803;
	add.s32 	%r388, %r803, 179;
	mul.hi.s32 	%r389, %r388, -1162455535;
	add.s32 	%r390, %r389, %r388;
	shr.u32 	%r391, %r390, 31;
	shr.s32 	%r392, %r390, 8;
	add.s32 	%r393, %r392, %r391;
	mul.lo.s32 	%r394, %r393, 351;
	sub.s32 	%r395, %r388, %r394;
	shl.b32 	%r396, %r395, 2;
	add.s32 	%r397, %r73, %r396;
	ld.shared.u32 	%r398, [%r397];
	add.s32 	%r399, %r387, %r398;
	st.shared.u32 	[%r397], %r399;
	st.shared.u32 	[%r357], %r387;
	add.s32 	%r400, %r803, 1;
	mul.hi.s32 	%r401, %r400, -1162455535;
	add.s32 	%r402, %r401, %r400;
	shr.u32 	%r403, %r402, 31;
	shr.s32 	%r404, %r402, 8;
	add.s32 	%r405, %r404, %r403;
	mul.lo.s32 	%r406, %r405, 351;
	sub.s32 	%r407, %r400, %r406;
	shl.b32 	%r408, %r407, 2;
	add.s32 	%r409, %r73, %r408;
	ld.shared.u32 	%r410, [%r409];
	cvt.u16.u32 	%rs155, %r407;
	add.s16 	%rs156, %rs155, 172;
	mul.hi.s16 	%rs157, %rs156, -17737;
	add.s16 	%rs158, %rs157, %rs156;
	shr.u16 	%rs159, %rs158, 15;
	shr.s16 	%rs160, %rs158, 8;
	add.s16 	%rs161, %rs160, %rs159;
	mul.lo.s16 	%rs162, %rs161, 351;
	sub.s16 	%rs163, %rs156, %rs162;
	mul.wide.s16 	%r411, %rs163, 4;
	add.s32 	%r412, %r73, %r411;
	ld.shared.u32 	%r413, [%r412];
	setp.lt.s32 	%p19, %r407, 1;
	selp.b32 	%r414, 1400, -4, %p19;
	add.s32 	%r415, %r409, %r414;
	ld.shared.u32 	%r416, [%r415];
	xor.b32  	%r417, %r410, %r416;
	xor.b32  	%r418, %r417, %r413;
	shr.u32 	%r419, %r418, 27;
	xor.b32  	%r420, %r419, %r418;
	mul.lo.s32 	%r421, %r420, 1664525;
	add.s32 	%r422, %r421, %r413;
	st.shared.u32 	[%r412], %r422;
	add.s32 	%r423, %r421, %r407;
	add.s16 	%rs164, %rs155, 179;
	mul.hi.s16 	%rs165, %rs164, -17737;
	add.s16 	%rs166, %rs165, %rs164;
	shr.u16 	%rs167, %rs166, 15;
	shr.s16 	%rs168, %rs166, 8;
	add.s16 	%rs169, %rs168, %rs167;
	mul.lo.s16 	%rs170, %rs169, 351;
	sub.s16 	%rs171, %rs164, %rs170;
	mul.wide.s16 	%r424, %rs171, 4;
	add.s32 	%r425, %r73, %r424;
	ld.shared.u32 	%r426, [%r425];
	add.s32 	%r427, %r423, %r426;
	st.shared.u32 	[%r425], %r427;
	st.shared.u32 	[%r409], %r423;
	add.s16 	%rs172, %rs155, 1;
	mul.hi.s16 	%rs173, %rs172, -17737;
	add.s16 	%rs174, %rs173, %rs172;
	shr.u16 	%rs175, %rs174, 15;
	shr.s16 	%rs176, %rs174, 8;
	add.s16 	%rs177, %rs176, %rs175;
	mul.lo.s16 	%rs178, %rs177, 351;
	sub.s16 	%rs179, %rs172, %rs178;
	cvt.s32.s16 	%r428, %rs179;
	mul.wide.s16 	%r429, %rs179, 4;
	add.s32 	%r430, %r73, %r429;
	ld.shared.u32 	%r431, [%r430];
	add.s16 	%rs180, %rs179, 172;
	mul.hi.s16 	%rs181, %rs180, -17737;
	add.s16 	%rs182, %rs181, %rs180;
	shr.u16 	%rs183, %rs182, 15;
	shr.s16 	%rs184, %rs182, 8;
	add.s16 	%rs185, %rs184, %rs183;
	mul.lo.s16 	%rs186, %rs185, 351;
	sub.s16 	%rs187, %rs180, %rs186;
	mul.wide.s16 	%r432, %rs187, 4;
	add.s32 	%r433, %r73, %r432;
	ld.shared.u32 	%r434, [%r433];
	add.s32 	%r435, %r428, 350;
	add.s32 	%r436, %r428, -1;
	setp.lt.u32 	%p20, %r435, 351;
	selp.b32 	%r437, %r435, %r436, %p20;
	shl.b32 	%r438, %r437, 2;
	add.s32 	%r439, %r73, %r438;
	ld.shared.u32 	%r440, [%r439];
	xor.b32  	%r441, %r431, %r440;
	xor.b32  	%r442, %r441, %r434;
	shr.u32 	%r443, %r442, 27;
	xor.b32  	%r444, %r443, %r442;
	mul.lo.s32 	%r445, %r444, 1664525;
	add.s32 	%r446, %r445, %r434;
	st.shared.u32 	[%r433], %r446;
	add.s32 	%r447, %r445, %r428;
	add.s16 	%rs188, %rs179, 179;
	mul.hi.s16 	%rs189, %rs188, -17737;
	add.s16 	%rs190, %rs189, %rs188;
	shr.u16 	%rs191, %rs190, 15;
	shr.s16 	%rs192, %rs190, 8;
	add.s16 	%rs193, %rs192, %rs191;
	mul.lo.s16 	%rs194, %rs193, 351;
	sub.s16 	%rs195, %rs188, %rs194;
	mul.wide.s16 	%r448, %rs195, 4;
	add.s32 	%r449, %r73, %r448;
	ld.shared.u32 	%r450, [%r449];
	add.s32 	%r451, %r447, %r450;
	st.shared.u32 	[%r449], %r451;
	st.shared.u32 	[%r430], %r447;
	add.s16 	%rs196, %rs179, 1;
	mul.hi.s16 	%rs197, %rs196, -17737;
	add.s16 	%rs198, %rs197, %rs196;
	shr.u16 	%rs199, %rs198, 15;
	shr.s16 	%rs200, %rs198, 8;
	add.s16 	%rs201, %rs200, %rs199;
	mul.lo.s16 	%rs202, %rs201, 351;
	sub.s16 	%rs203, %rs196, %rs202;
	cvt.s32.s16 	%r452, %rs203;
	mul.wide.s16 	%r453, %rs203, 4;
	add.s32 	%r454, %r73, %r453;
	ld.shared.u32 	%r455, [%r454];
	add.s16 	%rs204, %rs203, 172;
	mul.hi.s16 	%rs205, %rs204, -17737;
	add.s16 	%rs206, %rs205, %rs204;
	shr.u16 	%rs207, %rs206, 15;
	shr.s16 	%rs208, %rs206, 8;
	add.s16 	%rs209, %rs208, %rs207;
	mul.lo.s16 	%rs210, %rs209, 351;
	sub.s16 	%rs211, %rs204, %rs210;
	mul.wide.s16 	%r456, %rs211, 4;
	add.s32 	%r457, %r73, %r456;
	ld.shared.u32 	%r458, [%r457];
	add.s32 	%r459, %r452, 350;
	add.s32 	%r460, %r452, -1;
	setp.lt.u32 	%p21, %r459, 351;
	selp.b32 	%r461, %r459, %r460, %p21;
	shl.b32 	%r462, %r461, 2;
	add.s32 	%r463, %r73, %r462;
	ld.shared.u32 	%r464, [%r463];
	xor.b32  	%r465, %r455, %r464;
	xor.b32  	%r466, %r465, %r458;
	shr.u32 	%r467, %r466, 27;
	xor.b32  	%r468, %r467, %r466;
	mul.lo.s32 	%r469, %r468, 1664525;
	add.s32 	%r470, %r469, %r458;
	st.shared.u32 	[%r457], %r470;
	add.s32 	%r471, %r469, %r452;
	add.s16 	%rs212, %rs203, 179;
	mul.hi.s16 	%rs213, %rs212, -17737;
	add.s16 	%rs214, %rs213, %rs212;
	shr.u16 	%rs215, %rs214, 15;
	shr.s16 	%rs216, %rs214, 8;
	add.s16 	%rs217, %rs216, %rs215;
	mul.lo.s16 	%rs218, %rs217, 351;
	sub.s16 	%rs219, %rs212, %rs218;
	mul.wide.s16 	%r472, %rs219, 4;
	add.s32 	%r473, %r73, %r472;
	ld.shared.u32 	%r474, [%r473];
	add.s32 	%r475, %r471, %r474;
	st.shared.u32 	[%r473], %r475;
	st.shared.u32 	[%r454], %r471;
	add.s16 	%rs220, %rs203, 1;
	mul.hi.s16 	%rs221, %rs220, -17737;
	add.s16 	%rs222, %rs221, %rs220;
	shr.u16 	%rs223, %rs222, 15;
	shr.s16 	%rs224, %rs222, 8;
	add.s16 	%rs225, %rs224, %rs223;
	mul.lo.s16 	%rs226, %rs225, 351;
	sub.s16 	%rs227, %rs220, %rs226;
	cvt.s32.s16 	%r803, %rs227;
	add.s32 	%r804, %r804, 4;
	setp.eq.s32 	%p22, %r804, 0;
	@%p22 bra 	$L__BB2_17;
	bra.uni 	$L__BB2_16;
$L__BB2_17:
	mov.b32 	%r807, 0;
$L__BB2_18:
	shl.b32 	%r477, %r803, 2;
	add.s32 	%r479, %r73, %r477;
	ld.shared.u32 	%r480, [%r479];
	add.s32 	%r481, %r803, 172;
	mul.hi.s32 	%r482, %r481, -1162455535;
	add.s32 	%r483, %r482, %r481;
	shr.u32 	%r484, %r483, 31;
	shr.s32 	%r485, %r483, 8;
	add.s32 	%r486, %r485, %r484;
	mul.lo.s32 	%r487, %r486, 351;
	sub.s32 	%r488, %r481, %r487;
	shl.b32 	%r489, %r488, 2;
	add.s32 	%r490, %r73, %r489;
	ld.shared.u32 	%r491, [%r490];
	add.s32 	%r492, %r491, %r480;
	add.s32 	%r493, %r803, 350;
	mul.hi.s32 	%r494, %r493, -1162455535;
	add.s32 	%r495, %r494, %r493;
	shr.u32 	%r496, %r495, 31;
	shr.s32 	%r497, %r495, 8;
	add.s32 	%r498, %r497, %r496;
	mul.lo.s32 	%r499, %r498, 351;
	sub.s32 	%r500, %r493, %r499;
	shl.b32 	%r501, %r500, 2;
	add.s32 	%r502, %r73, %r501;
	ld.shared.u32 	%r503, [%r502];
	add.s32 	%r504, %r492, %r503;
	shr.u32 	%r505, %r504, 27;
	xor.b32  	%r506, %r505, %r504;
	mul.lo.s32 	%r507, %r506, 1566083941;
	xor.b32  	%r508, %r507, %r491;
	st.shared.u32 	[%r490], %r508;
	sub.s32 	%r509, %r507, %r803;
	add.s32 	%r510, %r803, 179;
	mul.hi.s32 	%r511, %r510, -1162455535;
	add.s32 	%r512, %r511, %r510;
	shr.u32 	%r513, %r512, 31;
	shr.s32 	%r514, %r512, 8;
	add.s32 	%r515, %r514, %r513;
	mul.lo.s32 	%r516, %r515, 351;
	sub.s32 	%r517, %r510, %r516;
	shl.b32 	%r518, %r517, 2;
	add.s32 	%r519, %r73, %r518;
	ld.shared.u32 	%r520, [%r519];
	xor.b32  	%r521, %r509, %r520;
	st.shared.u32 	[%r519], %r521;
	st.shared.u32 	[%r479], %r509;
	add.s32 	%r522, %r803, 1;
	mul.hi.s32 	%r523, %r522, -1162455535;
	add.s32 	%r524, %r523, %r522;
	shr.u32 	%r525, %r524, 31;
	shr.s32 	%r526, %r524, 8;
	add.s32 	%r527, %r526, %r525;
	mul.lo.s32 	%r528, %r527, 351;
	sub.s32 	%r529, %r522, %r528;
	shl.b32 	%r530, %r529, 2;
	add.s32 	%r531, %r73, %r530;
	ld.shared.u32 	%r532, [%r531];
	cvt.u16.u32 	%rs228, %r529;
	add.s16 	%rs229, %rs228, 172;
	mul.hi.s16 	%rs230, %rs229, -17737;
	add.s16 	%rs231, %rs230, %rs229;
	shr.u16 	%rs232, %rs231, 15;
	shr.s16 	%rs233, %rs231, 8;
	add.s16 	%rs234, %rs233, %rs232;
	mul.lo.s16 	%rs235, %rs234, 351;
	sub.s16 	%rs236, %rs229, %rs235;
	mul.wide.s16 	%r533, %rs236, 4;
	add.s32 	%r534, %r73, %r533;
	ld.shared.u32 	%r535, [%r534];
	add.s32 	%r536, %r535, %r532;
	setp.lt.s32 	%p23, %r529, 1;
	selp.b32 	%r537, 1400, -4, %p23;
	add.s32 	%r538, %r531, %r537;
	ld.shared.u32 	%r539, [%r538];
	add.s32 	%r540, %r536, %r539;
	shr.u32 	%r541, %r540, 27;
	xor.b32  	%r542, %r541, %r540;
	mul.lo.s32 	%r543, %r542, 1566083941;
	xor.b32  	%r544, %r543, %r535;
	st.shared.u32 	[%r534], %r544;
	sub.s32 	%r545, %r543, %r529;
	add.s16 	%rs237, %rs228, 179;
	mul.hi.s16 	%rs238, %rs237, -17737;
	add.s16 	%rs239, %rs238, %rs237;
	shr.u16 	%rs240, %rs239, 15;
	shr.s16 	%rs241, %rs239, 8;
	add.s16 	%rs242, %rs241, %rs240;
	mul.lo.s16 	%rs243, %rs242, 351;
	sub.s16 	%rs244, %rs237, %rs243;
	mul.wide.s16 	%r546, %rs244, 4;
	add.s32 	%r547, %r73, %r546;
	ld.shared.u32 	%r548, [%r547];
	xor.b32  	%r549, %r545, %r548;
	st.shared.u32 	[%r547], %r549;
	st.shared.u32 	[%r531], %r545;
	add.s16 	%rs245, %rs228, 1;
	mul.hi.s16 	%rs246, %rs245, -17737;
	add.s16 	%rs247, %rs246, %rs245;
	shr.u16 	%rs248, %rs247, 15;
	shr.s16 	%rs249, %rs247, 8;
	add.s16 	%rs250, %rs249, %rs248;
	mul.lo.s16 	%rs251, %rs250, 351;
	sub.s16 	%rs1, %rs245, %rs251;
	cvt.s32.s16 	%r550, %rs1;
	mul.wide.s16 	%r551, %rs1, 4;
	add.s32 	%r552, %r73, %r551;
	ld.shared.u32 	%r553, [%r552];
	add.s16 	%rs252, %rs1, 172;
	mul.hi.s16 	%rs253, %rs252, -17737;
	add.s16 	%rs254, %rs253, %rs252;
	shr.u16 	%rs255, %rs254, 15;
	shr.s16 	%rs256, %rs254, 8;
	add.s16 	%rs257, %rs256, %rs255;
	mul.lo.s16 	%rs258, %rs257, 351;
	sub.s16 	%rs259, %rs252, %rs258;
	mul.wide.s16 	%r554, %rs259, 4;
	add.s32 	%r555, %r73, %r554;
	ld.shared.u32 	%r556, [%r555];
	add.s32 	%r557, %r556, %r553;
	add.s32 	%r558, %r550, 350;
	add.s32 	%r559, %r550, -1;
	setp.lt.u32 	%p24, %r558, 351;
	selp.b32 	%r560, %r558, %r559, %p24;
	shl.b32 	%r561, %r560, 2;
	add.s32 	%r562, %r73, %r561;
	ld.shared.u32 	%r563, [%r562];
	add.s32 	%r564, %r557, %r563;
	shr.u32 	%r565, %r564, 27;
	xor.b32  	%r566, %r565, %r564;
	mul.lo.s32 	%r567, %r566, 1566083941;
	xor.b32  	%r568, %r567, %r556;
	st.shared.u32 	[%r555], %r568;
	sub.s32 	%r569, %r567, %r550;
	add.s16 	%rs260, %rs1, 179;
	mul.hi.s16 	%rs261, %rs260, -17737;
	add.s16 	%rs262, %rs261, %rs260;
	shr.u16 	%rs263, %rs262, 15;
	shr.s16 	%rs264, %rs262, 8;
	add.s16 	%rs265, %rs264, %rs263;
	mul.lo.s16 	%rs266, %rs265, 351;
	sub.s16 	%rs267, %rs260, %rs266;
	mul.wide.s16 	%r570, %rs267, 4;
	add.s32 	%r571, %r73, %r570;
	ld.shared.u32 	%r572, [%r571];
	xor.b32  	%r573, %r569, %r572;
	st.shared.u32 	[%r571], %r573;
	st.shared.u32 	[%r552], %r569;
	setp.eq.s32 	%p25, %r807, 348;
	@%p25 bra 	$L__BB2_20;
	add.s16 	%rs268, %rs1, 1;
	mul.hi.s16 	%rs269, %rs268, -17737;
	add.s16 	%rs270, %rs269, %rs268;
	shr.u16 	%rs271, %rs270, 15;
	shr.s16 	%rs272, %rs270, 8;
	add.s16 	%rs273, %rs272, %rs271;
	mul.lo.s16 	%rs274, %rs273, 351;
	sub.s16 	%rs275, %rs268, %rs274;
	cvt.s32.s16 	%r574, %rs275;
	mul.wide.s16 	%r575, %rs275, 4;
	add.s32 	%r577, %r73, %r575;
	ld.shared.u32 	%r578, [%r577];
	add.s16 	%rs276, %rs275, 172;
	mul.hi.s16 	%rs277, %rs276, -17737;
	add.s16 	%rs278, %rs277, %rs276;
	shr.u16 	%rs279, %rs278, 15;
	shr.s16 	%rs280, %rs278, 8;
	add.s16 	%rs281, %rs280, %rs279;
	mul.lo.s16 	%rs282, %rs281, 351;
	sub.s16 	%rs283, %rs276, %rs282;
	mul.wide.s16 	%r579, %rs283, 4;
	add.s32 	%r580, %r73, %r579;
	ld.shared.u32 	%r581, [%r580];
	add.s32 	%r582, %r581, %r578;
	add.s32 	%r583, %r574, 350;
	add.s32 	%r584, %r574, -1;
	setp.lt.u32 	%p26, %r583, 351;
	selp.b32 	%r585, %r583, %r584, %p26;
	shl.b32 	%r586, %r585, 2;
	add.s32 	%r587, %r73, %r586;
	ld.shared.u32 	%r588, [%r587];
	add.s32 	%r589, %r582, %r588;
	shr.u32 	%r590, %r589, 27;
	xor.b32  	%r591, %r590, %r589;
	mul.lo.s32 	%r592, %r591, 1566083941;
	xor.b32  	%r593, %r592, %r581;
	st.shared.u32 	[%r580], %r593;
	sub.s32 	%r594, %r592, %r574;
	add.s16 	%rs284, %rs275, 179;
	mul.hi.s16 	%rs285, %rs284, -17737;
	add.s16 	%rs286, %rs285, %rs284;
	shr.u16 	%rs287, %rs286, 15;
	shr.s16 	%rs288, %rs286, 8;
	add.s16 	%rs289, %rs288, %rs287;
	mul.lo.s16 	%rs290, %rs289, 351;
	sub.s16 	%rs291, %rs284, %rs290;
	mul.wide.s16 	%r595, %rs291, 4;
	add.s32 	%r596, %r73, %r595;
	ld.shared.u32 	%r597, [%r596];
	xor.b32  	%r598, %r594, %r597;
	st.shared.u32 	[%r596], %r598;
	st.shared.u32 	[%r577], %r594;
	add.s16 	%rs292, %rs275, 1;
	mul.hi.s16 	%rs293, %rs292, -17737;
	add.s16 	%rs294, %rs293, %rs292;
	shr.u16 	%rs295, %rs294, 15;
	shr.s16 	%rs296, %rs294, 8;
	add.s16 	%rs297, %rs296, %rs295;
	mul.lo.s16 	%rs298, %rs297, 351;
	sub.s16 	%rs299, %rs292, %rs298;
	cvt.s32.s16 	%r803, %rs299;
	add.s32 	%r807, %r807, 4;
	bra.uni 	$L__BB2_18;
$L__BB2_20:
	ld.shared.u32 	%r599, [mtgp32_jstatus+1400];
	setp.ne.s32 	%p27, %r599, 0;
	@%p27 bra 	$L__BB2_22;
	ld.const.u32 	%r600, [mtgp32_non_zero];
	st.shared.u32 	[mtgp32_jstatus+1400], %r600;
$L__BB2_22:
	bar.sync 	0;
	setp.eq.s32 	%p28, %r1, 0;
	@%p28 bra 	$L__BB2_44;
	ld.const.u32 	%r48, [mtgp32_pos];
	mov.u32 	%r603, mtgp32_jwork;
	add.s32 	%r49, %r603, %r72;
	ld.const.u8 	%rs2, [mtgp32_jump2_256];
	ld.const.u32 	%r50, [mtgp32_mask];
	ld.const.u32 	%r51, [mtgp32_sh1];
	mov.b32 	%r808, 0;
	ld.const.u32 	%r52, [mtgp32_sh2];
	mov.u64 	%rd13, mtgp32_param_tbl;
	mov.u64 	%rd28, mtgp32_jump2_256;
$L__BB2_24:
	setp.eq.s16 	%p29, %rs2, 0;
	mov.b32 	%r604, 0;
	st.shared.u32 	[%r49], %r604;
	@%p29 bra 	$L__BB2_43;
	mov.b32 	%r809, 0;
	mov.u16 	%rs356, %rs2;
	mov.u32 	%r810, %r809;
$L__BB2_26:
	add.s16 	%rs301, %rs356, -97;
	and.b16  	%rs302, %rs301, 255;
	setp.lt.u16 	%p30, %rs302, 6;
	selp.b16 	%rs303, 9, 0, %p30;
	add.s16 	%rs4, %rs303, %rs356;
	and.b16  	%rs304, %rs4, 1;
	setp.eq.b16 	%p31, %rs304, 1;
	not.pred 	%p32, %p31;
	@%p32 bra 	$L__BB2_28;
	add.s32 	%r606, %r810, %r2;
	mul.hi.s32 	%r607, %r606, -1162455535;
	add.s32 	%r608, %r607, %r606;
	shr.u32 	%r609, %r608, 31;
	shr.s32 	%r610, %r608, 8;
	add.s32 	%r611, %r610, %r609;
	mul.lo.s32 	%r612, %r611, 351;
	sub.s32 	%r613, %r606, %r612;
	shl.b32 	%r614, %r613, 2;
	add.s32 	%r616, %r73, %r614;
	ld.shared.u32 	%r617, [%r616];
	ld.shared.u32 	%r618, [%r49];
	xor.b32  	%r619, %r618, %r617;
	st.shared.u32 	[%r49], %r619;
	bar.sync 	0;
$L__BB2_28:
	setp.ne.s32 	%p33, %r2, 0;
	@%p33 bra 	$L__BB2_30;
	shl.b32 	%r620, %r810, 2;
	add.s32 	%r622, %r73, %r620;
	ld.shared.u32 	%r623, [%r622];
	add.s32 	%r624, %r810, 1;
	mul.hi.s32 	%r625, %r624, -1162455535;
	add.s32 	%r626, %r625, %r624;
	shr.u32 	%r627, %r626, 31;
	shr.s32 	%r628, %r626, 8;
	add.s32 	%r629, %r628, %r627;
	mul.lo.s32 	%r630, %r629, 351;
	sub.s32 	%r631, %r624, %r630;
	shl.b32 	%r632, %r631, 2;
	add.s32 	%r633, %r73, %r632;
	ld.shared.u32 	%r634, [%r633];
	add.s32 	%r635, %r810, %r48;
	mul.hi.s32 	%r636, %r635, -1162455535;
	add.s32 	%r637, %r636, %r635;
	shr.u32 	%r638, %r637, 31;
	shr.s32 	%r639, %r637, 8;
	add.s32 	%r640, %r639, %r638;
	mul.lo.s32 	%r641, %r640, 351;
	sub.s32 	%r642, %r635, %r641;
	shl.b32 	%r643, %r642, 2;
	add.s32 	%r644, %r73, %r643;
	ld.shared.u32 	%r645, [%r644];
	and.b32  	%r646, %r50, %r623;
	xor.b32  	%r647, %r646, %r634;
	shl.b32 	%r648, %r647, %r51;
	shr.u32 	%r649, %r645, %r52;
	xor.b32  	%r650, %r649, %r648;
	xor.b32  	%r651, %r650, %r647;
	shl.b32 	%r652, %r651, 2;
	cvt.u64.u32 	%rd11, %r652;
	and.b64  	%rd12, %rd11, 60;
	add.s64 	%rd14, %rd13, %rd12;
	ld.const.u32 	%r653, [%rd14];
	xor.b32  	%r654, %r651, %r653;
	st.shared.u32 	[%r622], %r654;
$L__BB2_30:
	add.s32 	%r655, %r810, 1;
	mul.hi.s32 	%r656, %r655, -1162455535;
	add.s32 	%r657, %r656, %r655;
	shr.u32 	%r658, %r657, 31;
	shr.s32 	%r659, %r657, 8;
	add.s32 	%r660, %r659, %r658;
	mul.lo.s32 	%r661, %r660, 351;
	sub.s32 	%r56, %r655, %r661;
	bar.sync 	0;
	and.b16  	%rs305, %rs4, 2;
	setp.eq.s16 	%p34, %rs305, 0;
	@%p34 bra 	$L__BB2_32;
	add.s32 	%r662, %r56, %r2;
	mul.hi.s32 	%r663, %r662, -1162455535;
	add.s32 	%r664, %r663, %r662;
	shr.u32 	%r665, %r664, 31;
	shr.s32 	%r666, %r664, 8;
	add.s32 	%r667, %r666, %r665;
	mul.lo.s32 	%r668, %r667, 351;
	sub.s32 	%r669, %r662, %r668;
	shl.b32 	%r670, %r669, 2;
	add.s32 	%r672, %r73, %r670;
	ld.shared.u32 	%r673, [%r672];
	ld.shared.u32 	%r674, [%r49];
	xor.b32  	%r675, %r674, %r673;
	st.shared.u32 	[%r49], %r675;
	bar.sync 	0;
$L__BB2_32:
	setp.ne.s32 	%p35, %r2, 0;
	@%p35 bra 	$L__BB2_34;
	shl.b32 	%r676, %r56, 2;
	add.s32 	%r678, %r73, %r676;
	ld.shared.u32 	%r679, [%r678];
	cvt.u16.u32 	%rs306, %r56;
	add.s16 	%rs307, %rs306, 1;
	mul.hi.s16 	%rs308, %rs307, -17737;
	add.s16 	%rs309, %rs308, %rs307;
	shr.u16 	%rs310, %rs309, 15;
	shr.s16 	%rs311, %rs309, 8;
	add.s16 	%rs312, %rs311, %rs310;
	mul.lo.s16 	%rs313, %rs312, 351;
	sub.s16 	%rs314, %rs307, %rs313;
	mul.wide.s16 	%r680, %rs314, 4;
	add.s32 	%r681, %r73, %r680;
	ld.shared.u32 	%r682, [%r681];
	add.s32 	%r683, %r56, %r48;
	mul.hi.s32 	%r684, %r683, -1162455535;
	add.s32 	%r685, %r684, %r683;
	shr.u32 	%r686, %r685, 31;
	shr.s32 	%r687, %r685, 8;
	add.s32 	%r688, %r687, %r686;
	mul.lo.s32 	%r689, %r688, 351;
	sub.s32 	%r690, %r683, %r689;
	shl.b32 	%r691, %r690, 2;
	add.s32 	%r692, %r73, %r691;
	ld.shared.u32 	%r693, [%r692];
	and.b32  	%r694, %r50, %r679;
	xor.b32  	%r695, %r694, %r682;
	shl.b32 	%r696, %r695, %r51;
	shr.u32 	%r697, %r693, %r52;
	xor.b32  	%r698, %r697, %r696;
	xor.b32  	%r699, %r698, %r695;
	shl.b32 	%r700, %r699, 2;
	cvt.u64.u32 	%rd15, %r700;
	and.b64  	%rd16, %rd15, 60;
	add.s64 	%rd18, %rd13, %rd16;
	ld.const.u32 	%r701, [%rd18];
	xor.b32  	%r702, %r699, %r701;
	st.shared.u32 	[%r678], %r702;
$L__BB2_34:
	cvt.u16.u32 	%rs315, %r56;
	add.s16 	%rs316, %rs315, 1;
	mul.hi.s16 	%rs317, %rs316, -17737;
	add.s16 	%rs318, %rs317, %rs316;
	shr.u16 	%rs319, %rs318, 15;
	shr.s16 	%rs320, %rs318, 8;
	add.s16 	%rs321, %rs320, %rs319;
	mul.lo.s16 	%rs322, %rs321, 351;
	sub.s16 	%rs5, %rs316, %rs322;
	cvt.s32.s16 	%r57, %rs5;
	bar.sync 	0;
	and.b16  	%rs323, %rs4, 4;
	setp.eq.s16 	%p36, %rs323, 0;
	@%p36 bra 	$L__BB2_36;
	add.s32 	%r703, %r2, %r57;
	mul.hi.s32 	%r704, %r703, -1162455535;
	add.s32 	%r705, %r704, %r703;
	shr.u32 	%r706, %r705, 31;
	shr.s32 	%r707, %r705, 8;
	add.s32 	%r708, %r707, %r706;
	mul.lo.s32 	%r709, %r708, 351;
	sub.s32 	%r710, %r703, %r709;
	shl.b32 	%r711, %r710, 2;
	add.s32 	%r713, %r73, %r711;
	ld.shared.u32 	%r714, [%r713];
	ld.shared.u32 	%r715, [%r49];
	xor.b32  	%r716, %r715, %r714;
	st.shared.u32 	[%r49], %r716;
	bar.sync 	0;
$L__BB2_36:
	setp.ne.s32 	%p37, %r2, 0;
	@%p37 bra 	$L__BB2_38;
	shl.b32 	%r717, %r57, 2;
	add.s32 	%r719, %r73, %r717;
	ld.shared.u32 	%r720, [%r719];
	add.s16 	%rs324, %rs5, 1;
	mul.hi.s16 	%rs325, %rs324, -17737;
	add.s16 	%rs326, %rs325, %rs324;
	shr.u16 	%rs327, %rs326, 15;
	shr.s16 	%rs328, %rs326, 8;
	add.s16 	%rs329, %rs328, %rs327;
	mul.lo.s16 	%rs330, %rs329, 351;
	sub.s16 	%rs331, %rs324, %rs330;
	mul.wide.s16 	%r721, %rs331, 4;
	add.s32 	%r722, %r73, %r721;
	ld.shared.u32 	%r723, [%r722];
	add.s32 	%r724, %r48, %r57;
	mul.hi.s32 	%r725, %r724, -1162455535;
	add.s32 	%r726, %r725, %r724;
	shr.u32 	%r727, %r726, 31;
	shr.s32 	%r728, %r726, 8;
	add.s32 	%r729, %r728, %r727;
	mul.lo.s32 	%r730, %r729, 351;
	sub.s32 	%r731, %r724, %r730;
	shl.b32 	%r732, %r731, 2;
	add.s32 	%r733, %r73, %r732;
	ld.shared.u32 	%r734, [%r733];
	and.b32  	%r735, %r50, %r720;
	xor.b32  	%r736, %r735, %r723;
	shl.b32 	%r737, %r736, %r51;
	shr.u32 	%r738, %r734, %r52;
	xor.b32  	%r739, %r738, %r737;
	xor.b32  	%r740, %r739, %r736;
	shl.b32 	%r741, %r740, 2;
	cvt.u64.u32 	%rd19, %r741;
	and.b64  	%rd20, %rd19, 60;
	add.s64 	%rd22, %rd13, %rd20;
	ld.const.u32 	%r742, [%rd22];
	xor.b32  	%r743, %r740, %r742;
	st.shared.u32 	[%r719], %r743;
$L__BB2_38:
	add.s16 	%rs332, %rs5, 1;
	mul.hi.s16 	%rs333, %rs332, -17737;
	add.s16 	%rs334, %rs333, %rs332;
	shr.u16 	%rs335, %rs334, 15;
	shr.s16 	%rs336, %rs334, 8;
	add.s16 	%rs337, %rs336, %rs335;
	mul.lo.s16 	%rs338, %rs337, 351;
	sub.s16 	%rs6, %rs332, %rs338;
	cvt.s32.s16 	%r58, %rs6;
	bar.sync 	0;
	and.b16  	%rs339, %rs4, 8;
	setp.eq.s16 	%p38, %rs339, 0;
	@%p38 bra 	$L__BB2_40;
	add.s32 	%r744, %r2, %r58;
	mul.hi.s32 	%r745, %r744, -1162455535;
	add.s32 	%r746, %r745, %r744;
	shr.u32 	%r747, %r746, 31;
	shr.s32 	%r748, %r746, 8;
	add.s32 	%r749, %r748, %r747;
	mul.lo.s32 	%r750, %r749, 351;
	sub.s32 	%r751, %r744, %r750;
	shl.b32 	%r752, %r751, 2;
	add.s32 	%r754, %r73, %r752;
	ld.shared.u32 	%r755, [%r754];
	ld.shared.u32 	%r756, [%r49];
	xor.b32  	%r757, %r756, %r755;
	st.shared.u32 	[%r49], %r757;
	bar.sync 	0;
$L__BB2_40:
	setp.ne.s32 	%p39, %r2, 0;
	@%p39 bra 	$L__BB2_42;
	shl.b32 	%r758, %r58, 2;
	add.s32 	%r760, %r73, %r758;
	ld.shared.u32 	%r761, [%r760];
	add.s16 	%rs340, %rs6, 1;
	mul.hi.s16 	%rs341, %rs340, -17737;
	add.s16 	%rs342, %rs341, %rs340;
	shr.u16 	%rs343, %rs342, 15;
	shr.s16 	%rs344, %rs342, 8;
	add.s16 	%rs345, %rs344, %rs343;
	mul.lo.s16 	%rs346, %rs345, 351;
	sub.s16 	%rs347, %rs340, %rs346;
	mul.wide.s16 	%r762, %rs347, 4;
	add.s32 	%r763, %r73, %r762;
	ld.shared.u32 	%r764, [%r763];
	add.s32 	%r765, %r48, %r58;
	mul.hi.s32 	%r766, %r765, -1162455535;
	add.s32 	%r767, %r766, %r765;
	shr.u32 	%r768, %r767, 31;
	shr.s32 	%r769, %r767, 8;
	add.s32 	%r770, %r769, %r768;
	mul.lo.s32 	%r771, %r770, 351;
	sub.s32 	%r772, %r765, %r771;
	shl.b32 	%r773, %r772, 2;
	add.s32 	%r774, %r73, %r773;
	ld.shared.u32 	%r775, [%r774];
	and.b32  	%r776, %r50, %r761;
	xor.b32  	%r777, %r776, %r764;
	shl.b32 	%r778, %r777, %r51;
	shr.u32 	%r779, %r775, %r52;
	xor.b32  	%r780, %r779, %r778;
	xor.b32  	%r781, %r780, %r777;
	shl.b32 	%r782, %r781, 2;
	cvt.u64.u32 	%rd23, %r782;
	and.b64  	%rd24, %rd23, 60;
	add.s64 	%rd26, %rd13, %rd24;
	ld.const.u32 	%r783, [%rd26];
	xor.b32  	%r784, %r781, %r783;
	st.shared.u32 	[%r760], %r784;
$L__BB2_42:
	add.s16 	%rs348, %rs6, 1;
	mul.hi.s16 	%rs349, %rs348, -17737;
	add.s16 	%rs350, %rs349, %rs348;
	shr.u16 	%rs351, %rs350, 15;
	shr.s16 	%rs352, %rs350, 8;
	add.s16 	%rs353, %rs352, %rs351;
	mul.lo.s16 	%rs354, %rs353, 351;
	sub.s16 	%rs355, %rs348, %rs354;
	cvt.s32.s16 	%r810, %rs355;
	bar.sync 	0;
	add.s32 	%r60, %r809, 1;
	cvt.u64.u32 	%rd27, %r809;
	add.s64 	%rd29, %rd28, %rd27;
	ld.const.u8 	%rs356, [%rd29+1];
	setp.ne.s16 	%p40, %rs356, 0;
	mov.u32 	%r809, %r60;
	@%p40 bra 	$L__BB2_26;
$L__BB2_43:
	bar.sync 	0;
	ld.shared.u32 	%r785, [%r49];
	st.shared.u32 	[%r4], %r785;
	add.s32 	%r808, %r808, 1;
	setp.ne.s32 	%p41, %r808, %r1;
	@%p41 bra 	$L__BB2_24;
$L__BB2_44:
	cvta.to.global.u64 	%rd30, %rd5;
	bar.sync 	0;
	ld.shared.u32 	%r786, [%r4];
	mul.wide.u32 	%rd31, %r1, 1404;
	add.s64 	%rd32, %rd30, %rd31;
	mul.wide.u32 	%rd33, %r2, 4;
	add.s64 	%rd34, %rd32, %rd33;
	st.global.u32 	[%rd34], %r786;
	ret;

}
	// .globl	_Z20mtgp32_uint32_kernelP22mtgp32_kernel_status_tPji
.visible .entry _Z20mtgp32_uint32_kernelP22mtgp32_kernel_status_tPji(
	.param .u64 .ptr .align 1 _Z20mtgp32_uint32_kernelP22mtgp32_kernel_status_tPji_param_0,
	.param .u64 .ptr .align 1 _Z20mtgp32_uint32_kernelP22mtgp32_kernel_status_tPji_param_1,
	.param .u32 _Z20mtgp32_uint32_kernelP22mtgp32_kernel_status_tPji_param_2
)
{
	.reg .pred 	%p<9>;
	.reg .b16 	%rs<12>;
	.reg .b32 	%r<493>;
	.reg .b64 	%rd<152>;

	ld.param.u64 	%rd3, [_Z20mtgp32_uint32_kernelP22mtgp32_kernel_status_tPji_param_0];
	ld.param.u32 	%r24, [_Z20mtgp32_uint32_kernelP22mtgp32_kernel_status_tPji_param_2];
	cvta.to.global.u64 	%rd4, %rd3;
	mov.u32 	%r1, %ctaid.x;
	mov.u32 	%r2, %tid.x;
	ld.const.u32 	%r3, [mtgp32_pos];
	mul.wide.u32 	%rd5, %r1, 1404;
	add.s64 	%rd6, %rd4, %rd5;
	mul.wide.u32 	%rd7, %r2, 4;
	add.s64 	%rd1, %rd6, %rd7;
	ld.global.u32 	%r25, [%rd1];
	shl.b32 	%r26, %r2, 2;
	mov.u32 	%r27, mtgp32_status;
	add.s32 	%r4, %r27, %r26;
	st.shared.u32 	[%r4+1668], %r25;
	setp.gt.u32 	%p1, %r2, 94;
	@%p1 bra 	$L__BB3_2;
	ld.global.u32 	%r28, [%rd1+1024];
	st.shared.u32 	[%r4+2692], %r28;
$L__BB3_2:
	bar.sync 	0;
	setp.lt.s32 	%p2, %r24, 1;
	@%p2 bra 	$L__BB3_11;
	add.s32 	%r30, %r3, %r2;
	shl.b32 	%r31, %r3, 2;
	add.s32 	%r5, %r4, %r31;
	ld.const.u32 	%r6, [mtgp32_mask];
	mad.lo.s32 	%r7, %r24, %r1, %r2;
	cvt.u16.u32 	%rs1, %r2;
	add.s16 	%rs2, %rs1, 673;
	mul.hi.u16 	%rs3, %rs2, 683;
	shr.u16 	%rs4, %rs3, 3;
	mul.lo.s16 	%rs5, %rs4, 768;
	sub.s16 	%rs6, %rs2, %rs5;
	mul.wide.u16 	%r32, %rs6, 4;
	add.s32 	%r8, %r27, %r32;
	add.s16 	%rs7, %rs1, 674;
	mul.hi.u16 	%rs8, %rs7, 683;
	shr.u16 	%rs9, %rs8, 3;
	mul.lo.s16 	%rs10, %rs9, 768;
	sub.s16 	%rs11, %rs7, %rs10;
	mul.wide.u16 	%r34, %rs11, 4;
	add.s32 	%r9, %r27, %r34;
	add.s32 	%r35, %r30, 673;
	mul.hi.s32 	%r36, %r35, 715827883;
	shr.u32 	%r37, %r36, 31;
	shr.u32 	%r38, %r36, 7;
	add.s32 	%r39, %r38, %r37;
	mul.lo.s32 	%r40, %r39, 768;
	sub.s32 	%r41, %r35, %r40;
	shl.b32 	%r42, %r41, 2;
	add.s32 	%r10, %r27, %r42;
	add.s32 	%r43, %r30, 672;
	mul.hi.s32 	%r44, %r43, 715827883;
	shr.u32 	%r45, %r44, 31;
	shr.u32 	%r46, %r44, 7;
	add.s32 	%r47, %r46, %r45;
	mul.lo.s32 	%r48, %r47, 768;
	sub.s32 	%r49, %r43, %r48;
	shl.b32 	%r50, %r49, 2;
	add.s32 	%r11, %r27, %r50;
	add.s32 	%r51, %r24, -1;
	mul.hi.u32 	%r52, %r51, -1431655765;
	shr.u32 	%r12, %r52, 9;
	add.s32 	%r13, %r12, 1;
	setp.lt.u32 	%p3, %r24, 2305;
	mov.b32 	%r491, 0;
	@%p3 bra 	$L__BB3_6;
	and.b32  	%r54, %r13, 16777212;
	neg.s32 	%r489, %r54;
	mov.b32 	%r491, 0;
	ld.const.u32 	%r60, [mtgp32_sh1];
	ld.const.u32 	%r62, [mtgp32_sh2];
	mov.u64 	%rd13, mtgp32_param_tbl;
	mov.u64 	%rd17, mtgp32_temper_tbl;
	mov.u32 	%r488, %r7;
$L__BB3_5:
	.pragma "nounroll";
	ld.param.u64 	%rd149, [_Z20mtgp32_uint32_kernelP22mtgp32_kernel_status_tPji_param_1];
	mul.wide.s32 	%rd8, %r488, 4;
	cvta.to.global.u64 	%rd9, %rd149;
	add.s64 	%rd10, %rd9, %rd8;
	ld.shared.u32 	%r55, [%r4+1668];
	ld.shared.u32 	%r56, [%r4+1672];
	ld.shared.u32 	%r57, [%r5+1668];
	and.b32  	%r58, %r6, %r55;
	xor.b32  	%r59, %r58, %r56;
	shl.b32 	%r61, %r59, %r60;
	shr.u32 	%r63, %r57, %r62;
	xor.b32  	%r64, %r63, %r61;
	xor.b32  	%r65, %r64, %r59;
	shl.b32 	%r66, %r65, 2;
	cvt.u64.u32 	%rd11, %r66;
	and.b64  	%rd12, %rd11, 60;
	add.s64 	%rd14, %rd13, %rd12;
	ld.const.u32 	%r67, [%rd14];
	xor.b32  	%r68, %r65, %r67;
	st.shared.u32 	[%r4], %r68;
	ld.shared.u32 	%r69, [%r5+1664];
	shr.u32 	%r70, %r69, 16;
	xor.b32  	%r71, %r70, %r69;
	shr.u32 	%r72, %r71, 8;
	xor.b32  	%r73, %r72, %r71;
	shl.b32 	%r74, %r73, 2;
	cvt.u64.u32 	%rd15, %r74;
	and.b64  	%rd16, %rd15, 60;
	add.s64 	%rd18, %rd17, %rd16;
	ld.const.u32 	%r75, [%rd18];
	xor.b32  	%r76, %r68, %r75;
	st.global.u32 	[%rd10], %r76;
	bar.sync 	0;
	ld.shared.u32 	%r77, [%r8];
	ld.shared.u32 	%r78, [%r9];
	ld.shared.u32 	%r79, [%r10];
	and.b32  	%r80, %r6, %r77;
	xor.b32  	%r81, %r80, %r78;
	shl.b32 	%r82, %r81, %r60;
	shr.u32 	%r83, %r79, %r62;
	xor.b32  	%r84, %r83, %r82;
	xor.b32  	%r85, %r84, %r81;
	shl.b32 	%r86, %r85, 2;
	cvt.u64.u32 	%rd19, %r86;
	and.b64  	%rd20, %rd19, 60;
	add.s64 	%rd21, %rd13, %rd20;
	ld.const.u32 	%r87, [%rd21];
	xor.b32  	%r88, %r85, %r87;
	st.shared.u32 	[%r4+1024], %r88;
	ld.shared.u32 	%r89, [%r11];
	shr.u32 	%r90, %r89, 16;
	xor.b32  	%r91, %r90, %r89;
	shr.u32 	%r92, %r91, 8;
	xor.b32  	%r93, %r92, %r91;
	shl.b32 	%r94, %r93, 2;
	cvt.u64.u32 	%rd22, %r94;
	and.b64  	%rd23, %rd22, 60;
	add.s64 	%rd24, %rd17, %rd23;
	ld.const.u32 	%r95, [%rd24];
	xor.b32  	%r96, %r88, %r95;
	st.global.u32 	[%rd10+1024], %r96;
	bar.sync 	0;
	ld.shared.u32 	%r97, [%r4+644];
	ld.shared.u32 	%r98, [%r4+648];
	ld.shared.u32 	%r99, [%r5+644];
	and.b32  	%r100, %r6, %r97;
	xor.b32  	%r101, %r100, %r98;
	shl.b32 	%r102, %r101, %r60;
	shr.u32 	%r103, %r99, %r62;
	xor.b32  	%r104, %r103, %r102;
	xor.b32  	%r105, %r104, %r101;
	shl.b32 	%r106, %r105, 2;
	cvt.u64.u32 	%rd25, %r106;
	and.b64  	%rd26, %rd25, 60;
	add.s64 	%rd27, %rd13, %rd26;
	ld.const.u32 	%r107, [%rd27];
	xor.b32  	%r108, %r105, %r107;
	st.shared.u32 	[%r4+2048], %r108;
	ld.shared.u32 	%r109, [%r5+640];
	shr.u32 	%r110, %r109, 16;
	xor.b32  	%r111, %r110, %r109;
	shr.u32 	%r112, %r111, 8;
	xor.b32  	%r113, %r112, %r111;
	shl.b32 	%r114, %r113, 2;
	cvt.u64.u32 	%rd28, %r114;
	and.b64  	%rd29, %rd28, 60;
	add.s64 	%rd30, %rd17, %rd29;
	ld.const.u32 	%r115, [%rd30];
	xor.b32  	%r116, %r108, %r115;
	st.global.u32 	[%rd10+2048], %r116;
	bar.sync 	0;
	ld.shared.u32 	%r117, [%r4+1668];
	ld.shared.u32 	%r118, [%r4+1672];
	ld.shared.u32 	%r119, [%r5+1668];
	and.b32  	%r120, %r6, %r117;
	xor.b32  	%r121, %r120, %r118;
	shl.b32 	%r122, %r121, %r60;
	shr.u32 	%r123, %r119, %r62;
	xor.b32  	%r124, %r123, %r122;
	xor.b32  	%r125, %r124, %r121;
	shl.b32 	%r126, %r125, 2;
	cvt.u64.u32 	%rd31, %r126;
	and.b64  	%rd32, %rd31, 60;
	add.s64 	%rd33, %rd13, %rd32;
	ld.const.u32 	%r127, [%rd33];
	xor.b32  	%r128, %r125, %r127;
	st.shared.u32 	[%r4], %r128;
	ld.shared.u32 	%r129, [%r5+1664];
	shr.u32 	%r130, %r129, 16;
	xor.b32  	%r131, %r130, %r129;
	shr.u32 	%r132, %r131, 8;
	xor.b32  	%r133, %r132, %r131;
	shl.b32 	%r134, %r133, 2;
	cvt.u64.u32 	%rd34, %r134;
	and.b64  	%rd35, %rd34, 60;
	add.s64 	%rd36, %rd17, %rd35;
	ld.const.u32 	%r135, [%rd36];
	xor.b32  	%r136, %r128, %r135;
	st.global.u32 	[%rd10+3072], %r136;
	bar.sync 	0;
	ld.shared.u32 	%r137, [%r8];
	ld.shared.u32 	%r138, [%r9];
	ld.shared.u32 	%r139, [%r10];
	and.b32  	%r140, %r6, %r137;
	xor.b32  	%r141, %r140, %r138;
	shl.b32 	%r142, %r141, %r60;
	shr.u32 	%r143, %r139, %r62;
	xor.b32  	%r144, %r143, %r142;
	xor.b32  	%r145, %r144, %r141;
	shl.b32 	%r146, %r145, 2;
	cvt.u64.u32 	%rd37, %r146;
	and.b64  	%rd38, %rd37, 60;
	add.s64 	%rd39, %rd13, %rd38;
	ld.const.u32 	%r147, [%rd39];
	xor.b32  	%r148, %r145, %r147;
	st.shared.u32 	[%r4+1024], %r148;
	ld.shared.u32 	%r149, [%r11];
	shr.u32 	%r150, %r149, 16;
	xor.b32  	%r151, %r150, %r149;
	shr.u32 	%r152, %r151, 8;
	xor.b32  	%r153, %r152, %r151;
	shl.b32 	%r154, %r153, 2;
	cvt.u64.u32 	%rd40, %r154;
	and.b64  	%rd41, %rd40, 60;
	add.s64 	%rd42, %rd17, %rd41;
	ld.const.u32 	%r155, [%rd42];
	xor.b32  	%r156, %r148, %r155;
	st.global.u32 	[%rd10+4096], %r156;
	bar.sync 	0;
	ld.shared.u32 	%r157, [%r4+644];
	ld.shared.u32 	%r158, [%r4+648];
	ld.shared.u32 	%r159, [%r5+644];
	and.b32  	%r160, %r6, %r157;
	xor.b32  	%r161, %r160, %r158;
	shl.b32 	%r162, %r161, %r60;
	shr.u32 	%r163, %r159, %r62;
	xor.b32  	%r164, %r163, %r162;
	xor.b32  	%r165, %r164, %r161;
	shl.b32 	%r166, %r165, 2;
	cvt.u64.u32 	%rd43, %r166;
	and.b64  	%rd44, %rd43, 60;
	add.s64 	%rd45, %rd13, %rd44;
	ld.const.u32 	%r167, [%rd45];
	xor.b32  	%r168, %r165, %r167;
	st.shared.u32 	[%r4+2048], %r168;
	ld.shared.u32 	%r169, [%r5+640];
	shr.u32 	%r170, %r169, 16;
	xor.b32  	%r171, %r170, %r169;
	shr.u32 	%r172, %r171, 8;
	xor.b32  	%r173, %r172, %r171;
	shl.b32 	%r174, %r173, 2;
	cvt.u64.u32 	%rd46, %r174;
	and.b64  	%rd47, %rd46, 60;
	add.s64 	%rd48, %rd17, %rd47;
	ld.const.u32 	%r175, [%rd48];
	xor.b32  	%r176, %r168, %r175;
	st.global.u32 	[%rd10+5120], %r176;
	bar.sync 	0;
	ld.shared.u32 	%r177, [%r4+1668];
	ld.shared.u32 	%r178, [%r4+1672];
	ld.shared.u32 	%r179, [%r5+1668];
	and.b32  	%r180, %r6, %r177;
	xor.b32  	%r181, %r180, %r178;
	shl.b32 	%r182, %r181, %r60;
	shr.u32 	%r183, %r179, %r62;
	xor.b32  	%r184, %r183, %r182;
	xor.b32  	%r185, %r184, %r181;
	shl.b32 	%r186, %r185, 2;
	cvt.u64.u32 	%rd49, %r186;
	and.b64  	%rd50, %rd49, 60;
	add.s64 	%rd51, %rd13, %rd50;
	ld.const.u32 	%r187, [%rd51];
	xor.b32  	%r188, %r185, %r187;
	st.shared.u32 	[%r4], %r188;
	ld.shared.u32 	%r189, [%r5+1664];
	shr.u32 	%r190, %r189, 16;
	xor.b32  	%r191, %r190, %r189;
	shr.u32 	%r192, %r191, 8;
	xor.b32  	%r193, %r192, %r191;
	shl.b32 	%r194, %r193, 2;
	cvt.u64.u32 	%rd52, %r194;
	and.b64  	%rd53, %rd52, 60;
	add.s64 	%rd54, %rd17, %rd53;
	ld.const.u32 	%r195, [%rd54];
	xor.b32  	%r196, %r188, %r195;
	st.global.u32 	[%rd10+6144], %r196;
	bar.sync 	0;
	ld.shared.u32 	%r197, [%r8];
	ld.shared.u32 	%r198, [%r9];
	ld.shared.u32 	%r199, [%r10];
	and.b32  	%r200, %r6, %r197;
	xor.b32  	%r201, %r200, %r198;
	shl.b32 	%r202, %r201, %r60;
	shr.u32 	%r203, %r199, %r62;
	xor.b32  	%r204, %r203, %r202;
	xor.b32  	%r205, %r204, %r201;
	shl.b32 	%r206, %r205, 2;
	cvt.u64.u32 	%rd55, %r206;
	and.b64  	%rd56, %rd55, 60;
	add.s64 	%rd57, %rd13, %rd56;
	ld.const.u32 	%r207, [%rd57];
	xor.b32  	%r208, %r205, %r207;
	st.shared.u32 	[%r4+1024], %r208;
	ld.shared.u32 	%r209, [%r11];
	shr.u32 	%r210, %r209, 16;
	xor.b32  	%r211, %r210, %r209;
	shr.u32 	%r212, %r211, 8;
	xor.b32  	%r213, %r212, %r211;
	shl.b32 	%r214, %r213, 2;
	cvt.u64.u32 	%rd58, %r214;
	and.b64  	%rd59, %rd58, 60;
	add.s64 	%rd60, %rd17, %rd59;
	ld.const.u32 	%r215, [%rd60];
	xor.b32  	%r216, %r208, %r215;
	st.global.u32 	[%rd10+7168], %r216;
	bar.sync 	0;
	ld.shared.u32 	%r217, [%r4+644];
	ld.shared.u32 	%r218, [%r4+648];
	ld.shared.u32 	%r219, [%r5+644];
	and.b32  	%r220, %r6, %r217;
	xor.b32  	%r221, %r220, %r218;
	shl.b32 	%r222, %r221, %r60;
	shr.u32 	%r223, %r219, %r62;
	xor.b32  	%r224, %r223, %r222;
	xor.b32  	%r225, %r224, %r221;
	shl.b32 	%r226, %r225, 2;
	cvt.u64.u32 	%rd61, %r226;
	and.b64  	%rd62, %rd61, 60;
	add.s64 	%rd63, %rd13, %rd62;
	ld.const.u32 	%r227, [%rd63];
	xor.b32  	%r228, %r225, %r227;
	st.shared.u32 	[%r4+2048], %r228;
	ld.shared.u32 	%r229, [%r5+640];
	shr.u32 	%r230, %r229, 16;
	xor.b32  	%r231, %r230, %r229;
	shr.u32 	%r232, %r231, 8;
	xor.b32  	%r233, %r232, %r231;
	shl.b32 	%r234, %r233, 2;
	cvt.u64.u32 	%rd64, %r234;
	and.b64  	%rd65, %rd64, 60;
	add.s64 	%rd66, %rd17, %rd65;
	ld.const.u32 	%r235, [%rd66];
	xor.b32  	%r236, %r228, %r235;
	st.global.u32 	[%rd10+8192], %r236;
	bar.sync 	0;
	ld.shared.u32 	%r237, [%r4+1668];
	ld.shared.u32 	%r238, [%r4+1672];
	ld.shared.u32 	%r239, [%r5+1668];
	and.b32  	%r240, %r6, %r237;
	xor.b32  	%r241, %r240, %r238;
	shl.b32 	%r242, %r241, %r60;
	shr.u32 	%r243, %r239, %r62;
	xor.b32  	%r244, %r243, %r242;
	xor.b32  	%r245, %r244, %r241;
	shl.b32 	%r246, %r245, 2;
	cvt.u64.u32 	%rd67, %r246;
	and.b64  	%rd68, %rd67, 60;
	add.s64 	%rd69, %rd13, %rd68;
	ld.const.u32 	%r247, [%rd69];
	xor.b32  	%r248, %r245, %r247;
	st.shared.u32 	[%r4], %r248;
	ld.shared.u32 	%r249, [%r5+1664];
	shr.u32 	%r250, %r249, 16;
	xor.b32  	%r251, %r250, %r249;
	shr.u32 	%r252, %r251, 8;
	xor.b32  	%r253, %r252, %r251;
	shl.b32 	%r254, %r253, 2;
	cvt.u64.u32 	%rd70, %r254;
	and.b64  	%rd71, %rd70, 60;
	add.s64 	%rd72, %rd17, %rd71;
	ld.const.u32 	%r255, [%rd72];
	xor.b32  	%r256, %r248, %r255;
	st.global.u32 	[%rd10+9216], %r256;
	bar.sync 	0;
	ld.shared.u32 	%r257, [%r8];
	ld.shared.u32 	%r258, [%r9];
	ld.shared.u32 	%r259, [%r10];
	and.b32  	%r260, %r6, %r257;
	xor.b32  	%r261, %r260, %r258;
	shl.b32 	%r262, %r261, %r60;
	shr.u32 	%r263, %r259, %r62;
	xor.b32  	%r264, %r263, %r262;
	xor.b32  	%r265, %r264, %r261;
	shl.b32 	%r266, %r265, 2;
	cvt.u64.u32 	%rd73, %r266;
	and.b64  	%rd74, %rd73, 60;
	add.s64 	%rd75, %rd13, %rd74;
	ld.const.u32 	%r267, [%rd75];
	xor.b32  	%r268, %r265, %r267;
	st.shared.u32 	[%r4+1024], %r268;
	ld.shared.u32 	%r269, [%r11];
	shr.u32 	%r270, %r269, 16;
	xor.b32  	%r271, %r270, %r269;
	shr.u32 	%r272, %r271, 8;
	xor.b32  	%r273, %r272, %r271;
	shl.b32 	%r274, %r273, 2;
	cvt.u64.u32 	%rd76, %r274;
	and.b64  	%rd77, %rd76, 60;
	add.s64 	%rd78, %rd17, %rd77;
	ld.const.u32 	%r275, [%rd78];
	xor.b32  	%r276, %r268, %r275;
	st.global.u32 	[%rd10+10240], %r276;
	bar.sync 	0;
	ld.shared.u32 	%r277, [%r4+644];
	ld.shared.u32 	%r278, [%r4+648];
	ld.shared.u32 	%r279, [%r5+644];
	and.b32  	%r280, %r6, %r277;
	xor.b32  	%r281, %r280, %r278;
	shl.b32 	%r282, %r281, %r60;
	shr.u32 	%r283, %r279, %r62;
	xor.b32  	%r284, %r283, %r282;
	xor.b32  	%r285, %r284, %r281;
	shl.b32 	%r286, %r285, 2;
	cvt.u64.u32 	%rd79, %r286;
	and.b64  	%rd80, %rd79, 60;
	add.s64 	%rd81, %rd13, %rd80;
	ld.const.u32 	%r287, [%rd81];
	xor.b32  	%r288, %r285, %r287;
	st.shared.u32 	[%r4+2048], %r288;
	ld.shared.u32 	%r289, [%r5+640];
	shr.u32 	%r290, %r289, 16;
	xor.b32  	%r291, %r290, %r289;
	shr.u32 	%r292, %r291, 8;
	xor.b32  	%r293, %r292, %r291;
	shl.b32 	%r294, %r293, 2;
	cvt.u64.u32 	%rd82, %r294;
	and.b64  	%rd83, %rd82, 60;
	add.s64 	%rd84, %rd17, %rd83;
	ld.const.u32 	%r295, [%rd84];
	xor.b32  	%r296, %r288, %r295;
	st.global.u32 	[%rd10+11264], %r296;
	bar.sync 	0;
	add.s32 	%r491, %r491, 3072;
	add.s32 	%r489, %r489, 4;
	add.s32 	%r488, %r488, 3072;
	setp.ne.s32 	%p4, %r489, 0;
	@%p4 bra 	$L__BB3_5;
$L__BB3_6:
	and.b32  	%r297, %r13, 3;
	setp.eq.s32 	%p5, %r297, 0;
	@%p5 bra 	$L__BB3_11;
	setp.eq.s32 	%p6, %r297, 1;
	@%p6 bra 	$L__BB3_9;
	ld.param.u64 	%rd150, [_Z20mtgp32_uint32_kernelP22mtgp32_kernel_status_tPji_param_1];
	ld.shared.u32 	%r299, [%r4+1668];
	ld.shared.u32 	%r300, [%r4+1672];
	ld.shared.u32 	%r301, [%r5+1668];
	and.b32  	%r302, %r6, %r299;
	xor.b32  	%r303, %r302, %r300;
	ld.const.u32 	%r304, [mtgp32_sh1];
	shl.b32 	%r305, %r303, %r304;
	ld.const.u32 	%r306, [mtgp32_sh2];
	shr.u32 	%r307, %r301, %r306;
	xor.b32  	%r308, %r307, %r305;
	xor.b32  	%r309, %r308, %r303;
	shl.b32 	%r310, %r309, 2;
	cvt.u64.u32 	%rd85, %r310;
	and.b64  	%rd86, %rd85, 60;
	mov.u64 	%rd87, mtgp32_param_tbl;
	add.s64 	%rd88, %rd87, %rd86;
	ld.const.u32 	%r311, [%rd88];
	xor.b32  	%r312, %r309, %r311;
	st.shared.u32 	[%r4], %r312;
	ld.shared.u32 	%r313, [%r5+1664];
	shr.u32 	%r314, %r313, 16;
	xor.b32  	%r315, %r314, %r313;
	shr.u32 	%r316, %r315, 8;
	xor.b32  	%r317, %r316, %r315;
	shl.b32 	%r318, %r317, 2;
	cvt.u64.u32 	%rd89, %r318;
	and.b64  	%rd90, %rd89, 60;
	mov.u64 	%rd91, mtgp32_temper_tbl;
	add.s64 	%rd92, %rd91, %rd90;
	ld.const.u32 	%r319, [%rd92];
	xor.b32  	%r320, %r312, %r319;
	add.s32 	%r321, %r7, %r491;
	cvta.to.global.u64 	%rd93, %rd150;
	mul.wide.s32 	%rd94, %r321, 4;
	add.s64 	%rd95, %rd93, %rd94;
	st.global.u32 	[%rd95], %r320;
	bar.sync 	0;
	ld.shared.u32 	%r322, [%r8];
	ld.shared.u32 	%r323, [%r9];
	ld.shared.u32 	%r324, [%r10];
	and.b32  	%r325, %r6, %r322;
	xor.b32  	%r326, %r325, %r323;
	shl.b32 	%r327, %r326, %r304;
	shr.u32 	%r328, %r324, %r306;
	xor.b32  	%r329, %r328, %r327;
	xor.b32  	%r330, %r329, %r326;
	shl.b32 	%r331, %r330, 2;
	cvt.u64.u32 	%rd96, %r331;
	and.b64  	%rd97, %rd96, 60;
	add.s64 	%rd98, %rd87, %rd97;
	ld.const.u32 	%r332, [%rd98];
	xor.b32  	%r333, %r330, %r332;
	st.shared.u32 	[%r4+1024], %r333;
	ld.shared.u32 	%r334, [%r11];
	shr.u32 	%r335, %r334, 16;
	xor.b32  	%r336, %r335, %r334;
	shr.u32 	%r337, %r336, 8;
	xor.b32  	%r338, %r337, %r336;
	shl.b32 	%r339, %r338, 2;
	cvt.u64.u32 	%rd99, %r339;
	and.b64  	%rd100, %rd99, 60;
	add.s64 	%rd101, %rd91, %rd100;
	ld.const.u32 	%r340, [%rd101];
	xor.b32  	%r341, %r333, %r340;
	st.global.u32 	[%rd95+1024], %r341;
	bar.sync 	0;
	ld.shared.u32 	%r342, [%r4+644];
	ld.shared.u32 	%r343, [%r4+648];
	ld.shared.u32 	%r344, [%r5+644];
	and.b32  	%r345, %r6, %r342;
	xor.b32  	%r346, %r345, %r343;
	shl.b32 	%r347, %r346, %r304;
	shr.u32 	%r348, %r344, %r306;
	xor.b32  	%r349, %r348, %r347;
	xor.b32  	%r350, %r349, %r346;
	shl.b32 	%r351, %r350, 2;
	cvt.u64.u32 	%rd102, %r351;
	and.b64  	%rd103, %rd102, 60;
	add.s64 	%rd104, %rd87, %rd103;
	ld.const.u32 	%r352, [%rd104];
	xor.b32  	%r353, %r350, %r352;
	st.shared.u32 	[%r4+2048], %r353;
	ld.shared.u32 	%r354, [%r5+640];
	shr.u32 	%r355, %r354, 16;
	xor.b32  	%r356, %r355, %r354;
	shr.u32 	%r357, %r356, 8;
	xor.b32  	%r358, %r357, %r356;
	shl.b32 	%r359, %r358, 2;
	cvt.u64.u32 	%rd105, %r359;
	and.b64  	%rd106, %rd105, 60;
	add.s64 	%rd107, %rd91, %rd106;
	ld.const.u32 	%r360, [%rd107];
	xor.b32  	%r361, %r353, %r360;
	st.global.u32 	[%rd95+2048], %r361;
	bar.sync 	0;
	ld.shared.u32 	%r362, [%r4+1668];
	ld.shared.u32 	%r363, [%r4+1672];
	ld.shared.u32 	%r364, [%r5+1668];
	and.b32  	%r365, %r6, %r362;
	xor.b32  	%r366, %r365, %r363;
	shl.b32 	%r367, %r366, %r304;
	shr.u32 	%r368, %r364, %r306;
	xor.b32  	%r369, %r368, %r367;
	xor.b32  	%r370, %r369, %r366;
	shl.b32 	%r371, %r370, 2;
	cvt.u64.u32 	%rd108, %r371;
	and.b64  	%rd109, %rd108, 60;
	add.s64 	%rd110, %rd87, %rd109;
	ld.const.u32 	%r372, [%rd110];
	xor.b32  	%r373, %r370, %r372;
	st.shared.u32 	[%r4], %r373;
	ld.shared.u32 	%r374, [%r5+1664];
	shr.u32 	%r375, %r374, 16;
	xor.b32  	%r376, %r375, %r374;
	shr.u32 	%r377, %r376, 8;
	xor.b32  	%r378, %r377, %r376;
	shl.b32 	%r379, %r378, 2;
	cvt.u64.u32 	%rd111, %r379;
	and.b64  	%rd112, %rd111, 60;
	add.s64 	%rd113, %rd91, %rd112;
	ld.const.u32 	%r380, [%rd113];
	xor.b32  	%r381, %r373, %r380;
	st.global.u32 	[%rd95+3072], %r381;
	bar.sync 	0;
	ld.shared.u32 	%r382, [%r8];
	ld.shared.u32 	%r383, [%r9];
	ld.shared.u32 	%r384, [%r10];
	and.b32  	%r385, %r6, %r382;
	xor.b32  	%r386, %r385, %r383;
	shl.b32 	%r387, %r386, %r304;
	shr.u32 	%r388, %r384, %r306;
	xor.b32  	%r389, %r388, %r387;
	xor.b32  	%r390, %r389, %r386;
	shl.b32 	%r391, %r390, 2;
	cvt.u64.u32 	%rd114, %r391;
	and.b64  	%rd115, %rd114, 60;
	add.s64 	%rd116, %rd87, %rd115;
	ld.const.u32 	%r392, [%rd116];
	xor.b32  	%r393, %r390, %r392;
	st.shared.u32 	[%r4+1024], %r393;
	ld.shared.u32 	%r394, [%r11];
	shr.u32 	%r395, %r394, 16;
	xor.b32  	%r396, %r395, %r394;
	shr.u32 	%r397, %r396, 8;
	xor.b32  	%r398, %r397, %r396;
	shl.b32 	%r399, %r398, 2;
	cvt.u64.u32 	%rd117, %r399;
	and.b64  	%rd118, %rd117, 60;
	add.s64 	%rd119, %rd91, %rd118;
	ld.const.u32 	%r400, [%rd119];
	xor.b32  	%r401, %r393, %r400;
	st.global.u32 	[%rd95+4096], %r401;
	bar.sync 	0;
	ld.shared.u32 	%r402, [%r4+644];
	ld.shared.u32 	%r403, [%r4+648];
	ld.shared.u32 	%r404, [%r5+644];
	and.b32  	%r405, %r6, %r402;
	xor.b32  	%r406, %r405, %r403;
	shl.b32 	%r407, %r406, %r304;
	shr.u32 	%r408, %r404, %r306;
	xor.b32  	%r409, %r408, %r407;
	xor.b32  	%r410, %r409, %r406;
	shl.b32 	%r411, %r410, 2;
	cvt.u64.u32 	%rd120, %r411;
	and.b64  	%rd121, %rd120, 60;
	add.s64 	%rd122, %rd87, %rd121;
	ld.const.u32 	%r412, [%rd122];
	xor.b32  	%r413, %r410, %r412;
	st.shared.u32 	[%r4+2048], %r413;
	ld.shared.u32 	%r414, [%r5+640];
	shr.u32 	%r415, %r414, 16;
	xor.b32  	%r416, %r415, %r414;
	shr.u32 	%r417, %r416, 8;
	xor.b32  	%r418, %r417, %r416;
	shl.b32 	%r419, %r418, 2;
	cvt.u64.u32 	%rd123, %r419;
	and.b64  	%rd124, %rd123, 60;
	add.s64 	%rd125, %rd91, %rd124;
	ld.const.u32 	%r420, [%rd125];
	xor.b32  	%r421, %r413, %r420;
	st.global.u32 	[%rd95+5120], %r421;
	bar.sync 	0;
	add.s32 	%r491, %r491, 1536;
$L__BB3_9:
	and.b32  	%r422, %r12, 1;
	setp.eq.b32 	%p7, %r422, 1;
	@%p7 bra 	$L__BB3_11;
	ld.param.u64 	%rd151, [_Z20mtgp32_uint32_kernelP22mtgp32_kernel_status_tPji_param_1];
	ld.shared.u32 	%r423, [%r4+1668];
	ld.shared.u32 	%r424, [%r4+1672];
	ld.shared.u32 	%r425, [%r5+1668];
	and.b32  	%r426, %r6, %r423;
	xor.b32  	%r427, %r426, %r424;
	ld.const.u32 	%r428, [mtgp32_sh1];
	shl.b32 	%r429, %r427, %r428;
	ld.const.u32 	%r430, [mtgp32_sh2];
	shr.u32 	%r431, %r425, %r430;
	xor.b32  	%r432, %r431, %r429;
	xor.b32  	%r433, %r432, %r427;
	shl.b32 	%r434, %r433, 2;
	cvt.u64.u32 	%rd126, %r434;
	and.b64  	%rd127, %rd126, 60;
	mov.u64 	%rd128, mtgp32_param_tbl;
	add.s64 	%rd129, %rd128, %rd127;
	ld.const.u32 	%r435, [%rd129];
	xor.b32  	%r436, %r433, %r435;
	st.shared.u32 	[%r4], %r436;
	ld.shared.u32 	%r437, [%r5+1664];
	shr.u32 	%r438, %r437, 16;
	xor.b32  	%r439, %r438, %r437;
	shr.u32 	%r440, %r439, 8;
	xor.b32  	%r441, %r440, %r439;
	shl.b32 	%r442, %r441, 2;
	cvt.u64.u32 	%rd130, %r442;
	and.b64  	%rd131, %rd130, 60;
	mov.u64 	%rd132, mtgp32_temper_tbl;
	add.s64 	%rd133, %rd132, %rd131;
	ld.const.u32 	%r443, [%rd133];
	xor.b32  	%r444, %r436, %r443;
	add.s32 	%r445, %r7, %r491;
	cvta.to.global.u64 	%rd134, %rd151;
	mul.wide.s32 	%rd135, %r445, 4;
	add.s64 	%rd136, %rd134, %rd135;
	st.global.u32 	[%rd136], %r444;
	bar.sync 	0;
	ld.shared.u32 	%r446, [%r8];
	ld.shared.u32 	%r447, [%r9];
	ld.shared.u32 	%r448, [%r10];
	and.b32  	%r449, %r6, %r446;
	xor.b32  	%r450, %r449, %r447;
	shl.b32 	%r451, %r450, %r428;
	shr.u32 	%r452, %r448, %r430;
	xor.b32  	%r453, %r452, %r451;
	xor.b32  	%r454, %r453, %r450;
	shl.b32 	%r455, %r454, 2;
	cvt.u64.u32 	%rd137, %r455;
	and.b64  	%rd138, %rd137, 60;
	add.s64 	%rd139, %rd128, %rd138;
	ld.const.u32 	%r456, [%rd139];
	xor.b32  	%r457, %r454, %r456;
	st.shared.u32 	[%r4+1024], %r457;
	ld.shared.u32 	%r458, [%r11];
	shr.u32 	%r459, %r458, 16;
	xor.b32  	%r460, %r459, %r458;
	shr.u32 	%r461, %r460, 8;
	xor.b32  	%r462, %r461, %r460;
	shl.b32 	%r463, %r462, 2;
	cvt.u64.u32 	%rd140, %r463;
	and.b64  	%rd141, %rd140, 60;
	add.s64 	%rd142, %rd132, %rd141;
	ld.const.u32 	%r464, [%rd142];
	xor.b32  	%r465, %r457, %r464;
	st.global.u32 	[%rd136+1024], %r465;
	bar.sync 	0;
	ld.shared.u32 	%r466, [%r4+644];
	ld.shared.u32 	%r467, [%r4+648];
	ld.shared.u32 	%r468, [%r5+644];
	and.b32  	%r469, %r6, %r466;
	xor.b32  	%r470, %r469, %r467;
	shl.b32 	%r471, %r470, %r428;
	shr.u32 	%r472, %r468, %r430;
	xor.b32  	%r473, %r472, %r471;
	xor.b32  	%r474, %r473, %r470;
	shl.b32 	%r475, %r474, 2;
	cvt.u64.u32 	%rd143, %r475;
	and.b64  	%rd144, %rd143, 60;
	add.s64 	%rd145, %rd128, %rd144;
	ld.const.u32 	%r476, [%rd145];
	xor.b32  	%r477, %r474, %r476;
	st.shared.u32 	[%r4+2048], %r477;
	ld.shared.u32 	%r478, [%r5+640];
	shr.u32 	%r479, %r478, 16;
	xor.b32  	%r480, %r479, %r478;
	shr.u32 	%r481, %r480, 8;
	xor.b32  	%r482, %r481, %r480;
	shl.b32 	%r483, %r482, 2;
	cvt.u64.u32 	%rd146, %r483;
	and.b64  	%rd147, %rd146, 60;
	add.s64 	%rd148, %rd132, %rd147;
	ld.const.u32 	%r484, [%rd148];
	xor.b32  	%r485, %r477, %r484;
	st.global.u32 	[%rd136+2048], %r485;
	bar.sync 	0;
$L__BB3_11:
	setp.gt.u32 	%p8, %r2, 94;
	ld.shared.u32 	%r486, [%r4+1668];
	st.global.u32 	[%rd1], %r486;
	@%p8 bra 	$L__BB3_13;
	ld.shared.u32 	%r487, [%r4+2692];
	st.global.u32 	[%rd1+1024], %r487;
$L__BB3_13:
	bar.sync 	0;
	ret;

}
	// .globl	_Z20mtgp32_single_kernelP22mtgp32_kernel_status_tPji
.visible .entry _Z20mtgp32_single_kernelP22mtgp32_kernel_status_tPji(
	.param .u64 .ptr .align 1 _Z20mtgp32_single_kernelP22mtgp32_kernel_status_tPji_param_0,
	.param .u64 .ptr .align 1 _Z20mtgp32_single_kernelP22mtgp32_kernel_status_tPji_param_1,
	.param .u32 _Z20mtgp32_single_kernelP22mtgp32_kernel_status_tPji_param_2
)
{
	.reg .pred 	%p<5>;
	.reg .b16 	%rs<12>;
	.reg .b32 	%r<112>;
	.reg .b64 	%rd<32>;

	ld.param.u64 	%rd4, [_Z20mtgp32_single_kernelP22mtgp32_kernel_status_tPji_param_0];
	ld.param.u64 	%rd3, [_Z20mtgp32_single_kernelP22mtgp32_kernel_status_tPji_param_1];
	ld.param.u32 	%r18, [_Z20mtgp32_single_kernelP22mtgp32_kernel_status_tPji_param_2];
	cvta.to.global.u64 	%rd5, %rd4;
	mov.u32 	%r1, %ctaid.x;
	mov.u32 	%r2, %tid.x;
	ld.const.u32 	%r3, [mtgp32_pos];
	mul.wide.u32 	%rd6, %r1, 1404;
	add.s64 	%rd7, %rd5, %rd6;
	mul.wide.u32 	%rd8, %r2, 4;
	add.s64 	%rd1, %rd7, %rd8;
	ld.global.u32 	%r19, [%rd1];
	shl.b32 	%r20, %r2, 2;
	mov.u32 	%r21, mtgp32_status;
	add.s32 	%r4, %r21, %r20;
	st.shared.u32 	[%r4+1668], %r19;
	setp.gt.u32 	%p1, %r2, 94;
	@%p1 bra 	$L__BB4_2;
	ld.global.u32 	%r22, [%rd1+1024];
	st.shared.u32 	[%r4+2692], %r22;
$L__BB4_2:
	bar.sync 	0;
	setp.lt.s32 	%p2, %r18, 1;
	@%p2 bra 	$L__BB4_5;
	add.s32 	%r24, %r3, %r2;
	shl.b32 	%r25, %r3, 2;
	add.s32 	%r5, %r4, %r25;
	ld.const.u32 	%r6, [mtgp32_mask];
	ld.const.u32 	%r7, [mtgp32_sh1];
	ld.const.u32 	%r8, [mtgp32_sh2];
	cvt.u16.u32 	%rs1, %r2;
	add.s16 	%rs2, %rs1, 673;
	mul.hi.u16 	%rs3, %rs2, 683;
	shr.u16 	%rs4, %rs3, 3;
	mul.lo.s16 	%rs5, %rs4, 768;
	sub.s16 	%rs6, %rs2, %rs5;
	mul.wide.u16 	%r26, %rs6, 4;
	add.s32 	%r9, %r21, %r26;
	add.s16 	%rs7, %rs1, 674;
	mul.hi.u16 	%rs8, %rs7, 683;
	shr.u16 	%rs9, %rs8, 3;
	mul.lo.s16 	%rs10, %rs9, 768;
	sub.s16 	%rs11, %rs7, %rs10;
	mul.wide.u16 	%r28, %rs11, 4;
	add.s32 	%r10, %r21, %r28;
	add.s32 	%r29, %r24, 673;
	mul.hi.s32 	%r30, %r29, 715827883;
	shr.u32 	%r31, %r30, 31;
	shr.u32 	%r32, %r30, 7;
	add.s32 	%r33, %r32, %r31;
	mul.lo.s32 	%r34, %r33, 768;
	sub.s32 	%r35, %r29, %r34;
	shl.b32 	%r36, %r35, 2;
	add.s32 	%r11, %r21, %r36;
	add.s32 	%r37, %r24, 672;
	mul.hi.s32 	%r38, %r37, 715827883;
	shr.u32 	%r39, %r38, 31;
	shr.u32 	%r40, %r38, 7;
	add.s32 	%r41, %r40, %r39;
	mul.lo.s32 	%r42, %r41, 768;
	sub.s32 	%r43, %r37, %r42;
	shl.b32 	%r44, %r43, 2;
	add.s32 	%r12, %r21, %r44;
	cvta.to.global.u64 	%rd9, %rd3;
	add.s64 	%rd2, %rd9, 1024;
	mad.lo.s32 	%r110, %r18, %r1, %r2;
	mov.b32 	%r111, 0;
	mov.u64 	%rd14, mtgp32_param_tbl;
	mov.u64 	%rd18, mtgp32_single_temper_tbl;
$L__BB4_4:
	mul.wide.s32 	%rd10, %r110, 4;
	add.s64 	%rd11, %rd2, %rd10;
	ld.shared.u32 	%r45, [%r4+1668];
	ld.shared.u32 	%r46, [%r4+1672];
	ld.shared.u32 	%r47, [%r5+1668];
	and.b32  	%r48, %r6, %r45;
	xor.b32  	%r49, %r48, %r46;
	shl.b32 	%r50, %r49, %r7;
	shr.u32 	%r51, %r47, %r8;
	xor.b32  	%r52, %r51, %r50;
	xor.b32  	%r53, %r52, %r49;
	shl.b32 	%r54, %r53, 2;
	cvt.u64.u32 	%rd12, %r54;
	and.b64  	%rd13, %rd12, 60;
	add.s64 	%rd15, %rd14, %rd13;
	ld.const.u32 	%r55, [%rd15];
	xor.b32  	%r56, %r53, %r55;
	st.shared.u32 	[%r4], %r56;
	ld.shared.u32 	%r57, [%r5+1664];
	shr.u32 	%r58, %r57, 16;
	xor.b32  	%r59, %r58, %r57;
	shr.u32 	%r60, %r59, 8;
	xor.b32  	%r61, %r60, %r59;
	shl.b32 	%r62, %r61, 2;
	cvt.u64.u32 	%rd16, %r62;
	and.b64  	%rd17, %rd16, 60;
	add.s64 	%rd19, %rd18, %rd17;
	ld.const.u32 	%r63, [%rd19];
	shr.u32 	%r64, %r56, 9;
	xor.b32  	%r65, %r64, %r63;
	st.global.u32 	[%rd11+-1024], %r65;
	bar.sync 	0;
	ld.shared.u32 	%r66, [%r9];
	ld.shared.u32 	%r67, [%r10];
	ld.shared.u32 	%r68, [%r11];
	and.b32  	%r69, %r6, %r66;
	xor.b32  	%r70, %r69, %r67;
	shl.b32 	%r71, %r70, %r7;
	shr.u32 	%r72, %r68, %r8;
	xor.b32  	%r73, %r72, %r71;
	xor.b32  	%r74, %r73, %r70;
	shl.b32 	%r75, %r74, 2;
	cvt.u64.u32 	%rd20, %r75;
	and.b64  	%rd21, %rd20, 60;
	add.s64 	%rd22, %rd14, %rd21;
	ld.const.u32 	%r76, [%rd22];
	xor.b32  	%r77, %r74, %r76;
	st.shared.u32 	[%r4+1024], %r77;
	ld.shared.u32 	%r78, [%r12];
	shr.u32 	%r79, %r78, 16;
	xor.b32  	%r80, %r79, %r78;
	shr.u32 	%r81, %r80, 8;
	xor.b32  	%r82, %r81, %r80;
	shl.b32 	%r83, %r82, 2;
	cvt.u64.u32 	%rd23, %r83;
	and.b64  	%rd24, %rd23, 60;
	add.s64 	%rd25, %rd18, %rd24;
	ld.const.u32 	%r84, [%rd25];
	shr.u32 	%r85, %r77, 9;
	xor.b32  	%r86, %r85, %r84;
	st.global.u32 	[%rd11], %r86;
	bar.sync 	0;
	ld.shared.u32 	%r87, [%r4+644];
	ld.shared.u32 	%r88, [%r4+648];
	ld.shared.u32 	%r89, [%r5+644];
	and.b32  	%r90, %r6, %r87;
	xor.b32  	%r91, %r90, %r88;
	shl.b32 	%r92, %r91, %r7;
	shr.u32 	%r93, %r89, %r8;
	xor.b32  	%r94, %r93, %r92;
	xor.b32  	%r95, %r94, %r91;
	shl.b32 	%r96, %r95, 2;
	cvt.u64.u32 	%rd26, %r96;
	and.b64  	%rd27, %rd26, 60;
	add.s64 	%rd28, %rd14, %rd27;
	ld.const.u32 	%r97, [%rd28];
	xor.b32  	%r98, %r95, %r97;
	st.shared.u32 	[%r4+2048], %r98;
	ld.shared.u32 	%r99, [%r5+640];
	shr.u32 	%r100, %r99, 16;
	xor.b32  	%r101, %r100, %r99;
	shr.u32 	%r102, %r101, 8;
	xor.b32  	%r103, %r102, %r101;
	shl.b32 	%r104, %r103, 2;
	cvt.u64.u32 	%rd29, %r104;
	and.b64  	%rd30, %rd29, 60;
	add.s64 	%rd31, %rd18, %rd30;
	ld.const.u32 	%r105, [%rd31];
	shr.u32 	%r106, %r98, 9;
	xor.b32  	%r107, %r106, %r105;
	st.global.u32 	[%rd11+1024], %r107;
	bar.sync 	0;
	add.s32 	%r111, %r111, 768;
	add.s32 	%r110, %r110, 768;
	setp.lt.s32 	%p3, %r111, %r18;
	@%p3 bra 	$L__BB4_4;
$L__BB4_5:
	setp.gt.u32 	%p4, %r2, 94;
	ld.shared.u32 	%r108, [%r4+1668];
	st.global.u32 	[%rd1], %r108;
	@%p4 bra 	$L__BB4_7;
	ld.shared.u32 	%r109, [%r4+2692];
	st.global.u32 	[%rd1+1024], %r109;
$L__BB4_7:
	bar.sync 	0;
	ret;

}


// ===== COMPILED SASS (sm_100) =====

	.target	sm_100

	.elftype	@"ET_EXEC"


//--------------------- .note.nv.tkinfo           --------------------------
	.section	.note.nv.tkinfo,"",@"SHT_NOTE"
	.sectionflags	@"SHF_NOTE_NV_TKINFO"
	.tkinfo
        /*0018*/ 	.word	0x00000002
        /*0030*/ 	.string	""
        /*0030*/ 	.string	"ptxas"
        /*0030*/ 	.string	"Cuda compilation tools, release 13.0, V13.0.88"
        /*0030*/ 	.string	"Build cuda_13.0.r13.0/compiler.36424714_0"
        /*0030*/ 	.string	"-arch sm_100 -m 64 "



//--------------------- .note.nv.cuinfo           --------------------------
	.section	.note.nv.cuinfo,"",@"SHT_NOTE"
	.sectionflags	@"SHF_NOTE_NV_CUINFO"
        /*0018*/ 	.short	0x0002
        /*001a*/ 	.short	0x0064
        /*001c*/ 	.short	0x0082
	.zero		2


//--------------------- .nv.info                  --------------------------
	.section	.nv.info,"",@"SHT_CUDA_INFO"
	.align	4


	//----- nvinfo : EIATTR_REGCOUNT
	.align		4
        /*0000*/ 	.byte	0x04, 0x2f
        /*0002*/ 	.short	(.L_10 - .L_9)
	.align		4
.L_9:
        /*0004*/ 	.word	index@(_Z18mtgp32_jump_kernelP22mtgp32_kernel_status_tPci)
        /*0008*/ 	.word	0x00000018


	//----- nvinfo : EIATTR_FRAME_SIZE
	.align		4
.L_10:
        /*000c*/ 	.byte	0x04, 0x11
        /*000e*/ 	.short	(.L_12 - .L_11)
	.align		4
.L_11:
        /*0010*/ 	.word	index@(_Z18mtgp32_jump_kernelP22mtgp32_kernel_status_tPci)
        /*0014*/ 	.word	0x00000000


	//----- nvinfo : EIATTR_REGCOUNT
	.align		4
.L_12:
        /*0018*/ 	.byte	0x04, 0x2f
        /*001a*/ 	.short	(.L_14 - .L_13)
	.align		4
.L_13:
        /*001c*/ 	.word	index@(_Z28mtgp32_jump_long_seed_kernelP22mtgp32_kernel_status_tj)
        /*0020*/ 	.word	0x00000020


	//----- nvinfo : EIATTR_FRAME_SIZE
	.align		4
.L_14:
        /*0024*/ 	.byte	0x04, 0x11
        /*0026*/ 	.short	(.L_16 - .L_15)
	.align		4
.L_15:
        /*0028*/ 	.word	index@(_Z28mtgp32_jump_long_seed_kernelP22mtgp32_kernel_status_tj)
        /*002c*/ 	.word	0x00000000


	//----- nvinfo : EIATTR_REGCOUNT
	.align		4
.L_16:
        /*0030*/ 	.byte	0x04, 0x2f
        /*0032*/ 	.short	(.L_18 - .L_17)
	.align		4
.L_17:
        /*0034*/ 	.word	index@(_Z29mtgp32_jump_long_array_kernelP22mtgp32_kernel_status_tPji)
        /*0038*/ 	.word	0x0000001d


	//----- nvinfo : EIATTR_FRAME_SIZE
	.align		4
.L_18:
        /*003c*/ 	.byte	0x04, 0x11
        /*003e*/ 	.short	(.L_20 - .L_19)
	.align		4
.L_19:
        /*0040*/ 	.word	index@(_Z29mtgp32_jump_long_array_kernelP22mtgp32_kernel_status_tPji)
        /*0044*/ 	.word	0x00000000


	//----- nvinfo : EIATTR_REGCOUNT
	.align		4
.L_20:
        /*0048*/ 	.byte	0x04, 0x2f
        /*004a*/ 	.short	(.L_22 - .L_21)
	.align		4
.L_21:
        /*004c*/ 	.word	index@(_Z20mtgp32_uint32_kernelP22mtgp32_kernel_status_tPji)
        /*0050*/ 	.word	0x00000017


	//----- nvinfo : EIATTR_FRAME_SIZE
	.align		4
.L_22:
        /*0054*/ 	.byte	0x04, 0x11
        /*0056*/ 	.short	(.L_24 - .L_23)
	.align		4
.L_23:
        /*0058*/ 	.word	index@(_Z20mtgp32_uint32_kernelP22mtgp32_kernel_status_tPji)
        /*005c*/ 	.word	0x00000000


	//----- nvinfo : EIATTR_REGCOUNT
	.align		4
.L_24:
        /*0060*/ 	.byte	0x04, 0x2f
        /*0062*/ 	.short	(.L_26 - .L_25)
	.align		4
.L_25:
        /*0064*/ 	.word	index@(_Z20mtgp32_single_kernelP22mtgp32_kernel_status_tPji)
        /*0068*/ 	.word	0x00000014


	//----- nvinfo : EIATTR_FRAME_SIZE
	.align		4
.L_26:
        /*006c*/ 	.byte	0x04, 0x11
        /*006e*/ 	.short	(.L_28 - .L_27)
	.align		4
.L_27:
        /*0070*/ 	.word	index@(_Z20mtgp32_single_kernelP22mtgp32_kernel_status_tPji)
        /*0074*/ 	.word	0x00000000


	//----- nvinfo : EIATTR_MIN_STACK_SIZE
	.align		4
.L_28:
        /*0078*/ 	.byte	0x04, 0x12
        /*007a*/ 	.short	(.L_30 - .L_29)
	.align		4
.L_29:
        /*007c*/ 	.word	index@(_Z20mtgp32_single_kernelP22mtgp32_kernel_status_tPji)
        /*0080*/ 	.word	0x00000000


	//----- nvinfo : EIATTR_MIN_STACK_SIZE
	.align		4
.L_30:
        /*0084*/ 	.byte	0x04, 0x12
        /*0086*/ 	.short	(.L_32 - .L_31)
	.align		4
.L_31:
        /*0088*/ 	.word	index@(_Z20mtgp32_uint32_kernelP22mtgp32_kernel_status_tPji)
        /*008c*/ 	.word	0x00000000


	//----- nvinfo : EIATTR_MIN_STACK_SIZE
	.align		4
.L_32:
        /*0090*/ 	.byte	0x04, 0x12
        /*0092*/ 	.short	(.L_34 - .L_33)
	.align		4
.L_33:
        /*0094*/ 	.word	index@(_Z29mtgp32_jump_long_array_kernelP22mtgp32_kernel_status_tPji)
        /*0098*/ 	.word	0x00000000


	//----- nvinfo : EIATTR_MIN_STACK_SIZE
	.align		4
.L_34:
        /*009c*/ 	.byte	0x04, 0x12
        /*009e*/ 	.short	(.L_36 - .L_35)
	.align		4
.L_35:
        /*00a0*/ 	.word	index@(_Z28mtgp32_jump_long_seed_kernelP22mtgp32_kernel_status_tj)
        /*00a4*/ 	.word	0x00000000


	//----- nvinfo : EIATTR_MIN_STACK_SIZE
	.align		4
.L_36:
        /*00a8*/ 	.byte	0x04, 0x12
        /*00aa*/ 	.short	(.L_38 - .L_37)
	.align		4
.L_37:
        /*00ac*/ 	.word	index@(_Z18mtgp32_jump_kernelP22mtgp32_kernel_status_tPci)
        /*00b0*/ 	.word	0x00000000
.L_38:


//--------------------- .nv.compat                --------------------------
	.section	.nv.compat,"",@"SHT_CUDA_COMPAT_INFO"
	.align	4
        /*0000*/ 	.byte	0x02, 0x09, 0x00, 0x00, 0x02, 0x02, 0x01, 0x00, 0x02, 0x05, 0x05, 0x00, 0x03, 0x07, 0x01, 0x01
        /*0010*/ 	.byte	0x02, 0x03, 0x00, 0x00, 0x02, 0x06, 0x01, 0x00, 0x04, 0x0b, 0x08, 0x00, 0x09, 0x00, 0x00, 0x00
        /*0020*/ 	.byte	0x00, 0x00, 0x00, 0x00


//--------------------- .nv.info._Z20mtgp32_single_kernelP22mtgp32_kernel_status_tPji --------------------------
	.section	.nv.info._Z20mtgp32_single_kernelP22mtgp32_kernel_status_tPji,"",@"SHT_CUDA_INFO"
	.sectionflags	@""
	.align	4


	//----- nvinfo : EIATTR_CUDA_API_VERSION
	.align		4
        /*0000*/ 	.byte	0x04, 0x37
        /*0002*/ 	.short	(.L_40 - .L_39)
.L_39:
        /*0004*/ 	.word	0x00000082


	//----- nvinfo : EIATTR_KPARAM_INFO
	.align		4
.L_40:
        /*0008*/ 	.byte	0x04, 0x17
        /*000a*/ 	.short	(.L_42 - .L_41)
.L_41:
        /*000c*/ 	.word	0x00000000
        /*0010*/ 	.short	0x0002
        /*0012*/ 	.short	0x0010
        /*0014*/ 	.byte	0x00, 0xf0, 0x11, 0x00


	//----- nvinfo : EIATTR_KPARAM_INFO
	.align		4
.L_42:
        /*0018*/ 	.byte	0x04, 0x17
        /*001a*/ 	.short	(.L_44 - .L_43)
.L_43:
        /*001c*/ 	.word	0x00000000
        /*0020*/ 	.short	0x0001
        /*0022*/ 	.short	0x0008
        /*0024*/ 	.byte	0x00, 0xf5, 0x21, 0x00


	//----- nvinfo : EIATTR_KPARAM_INFO
	.align		4
.L_44:
        /*0028*/ 	.byte	0x04, 0x17
        /*002a*/ 	.short	(.L_46 - .L_45)
.L_45:
        /*002c*/ 	.word	0x00000000
        /*0030*/ 	.short	0x0000
        /*0032*/ 	.short	0x0000
        /*0034*/ 	.byte	0x00, 0xf5, 0x21, 0x00


	//----- nvinfo : EIATTR_SPARSE_MMA_MASK
	.align		4
.L_46:
        /*0038*/ 	.byte	0x03, 0x50
        /*003a*/ 	.short	0x0000


	//----- nvinfo : EIATTR_MAXREG_COUNT
	.align		4
        /*003c*/ 	.byte	0x03, 0x1b
        /*003e*/ 	.short	0x00ff


	//----- nvinfo : EIATTR_NUM_BARRIERS
	.align		4
        /*0040*/ 	.byte	0x02, 0x4c
        /*0042*/ 	.byte	0x01
	.zero		1


	//----- nvinfo : EIATTR_MERCURY_ISA_VERSION
	.align		4
        /*0044*/ 	.byte	0x03, 0x5f
        /*0046*/ 	.short	0x0101


	//----- nvinfo : EIATTR_VRC_CTA_INIT_COUNT
	.align		4
        /*0048*/ 	.byte	0x02, 0x4a
	.zero		1
	.zero		1


	//----- nvinfo : EIATTR_EXIT_INSTR_OFFSETS
	.align		4
        /*004c*/ 	.byte	0x04, 0x1c
        /*004e*/ 	.short	(.L_48 - .L_47)


	//   ....[0]....
.L_47:
        /*0050*/ 	.word	0x00000950


	//----- nvinfo : EIATTR_CBANK_PARAM_SIZE
	.align		4
.L_48:
        /*0054*/ 	.byte	0x03, 0x19
        /*0056*/ 	.short	0x0014


	//----- nvinfo : EIATTR_PARAM_CBANK
	.align		4
        /*0058*/ 	.byte	0x04, 0x0a
        /*005a*/ 	.short	(.L_50 - .L_49)
	.align		4
.L_49:
        /*005c*/ 	.word	index@(.nv.constant0._Z20mtgp32_single_kernelP22mtgp32_kernel_status_tPji)
        /*0060*/ 	.short	0x0380
        /*0062*/ 	.short	0x0014


	//----- nvinfo : EIATTR_SW_WAR
	.align		4
.L_50:
        /*0064*/ 	.byte	0x04, 0x36
        /*0066*/ 	.short	(.L_52 - .L_51)
.L_51:
        /*0068*/ 	.word	0x00000008
.L_52:


//--------------------- .nv.info._Z20mtgp32_uint32_kernelP22mtgp32_kernel_status_tPji --------------------------
	.section	.nv.info._Z20mtgp32_uint32_kernelP22mtgp32_kernel_status_tPji,"",@"SHT_CUDA_INFO"
	.sectionflags	@""
	.align	4


	//----- nvinfo : EIATTR_CUDA_API_VERSION
	.align		4
        /*0000*/ 	.byte	0x04, 0x37
        /*0002*/ 	.short	(.L_54 - .L_53)
.L_53:
        /*0004*/ 	.word	0x00000082


	//----- nvinfo : EIATTR_KPARAM_INFO
	.align		4
.L_54:
        /*0008*/ 	.byte	0x04, 0x17
        /*000a*/ 	.short	(.L_56 - .L_55)
.L_55:
        /*000c*/ 	.word	0x00000000
        /*0010*/ 	.short	0x0002
        /*0012*/ 	.short	0x0010
        /*0014*/ 	.byte	0x00, 0xf0, 0x11, 0x00


	//----- nvinfo : EIATTR_KPARAM_INFO
	.align		4
.L_56:
        /*0018*/ 	.byte	0x04, 0x17
        /*001a*/ 	.short	(.L_58 - .L_57)
.L_57:
        /*001c*/ 	.word	0x00000000
        /*0020*/ 	.short	0x0001
        /*0022*/ 	.short	0x0008
        /*0024*/ 	.byte	0x00, 0xf5, 0x21, 0x00


	//----- nvinfo : EIATTR_KPARAM_INFO
	.align		4
.L_58:
        /*0028*/ 	.byte	0x04, 0x17
        /*002a*/ 	.short	(.L_60 - .L_59)
.L_59:
        /*002c*/ 	.word	0x00000000
        /*0030*/ 	.short	0x0000
        /*0032*/ 	.short	0x0000
        /*0034*/ 	.byte	0x00, 0xf5, 0x21, 0x00


	//----- nvinfo : EIATTR_SPARSE_MMA_MASK
	.align		4
.L_60:
        /*0038*/ 	.byte	0x03, 0x50
        /*003a*/ 	.short	0x0000


	//----- nvinfo : EIATTR_MAXREG_COUNT
	.align		4
        /*003c*/ 	.byte	0x03, 0x1b
        /*003e*/ 	.short	0x00ff


	//----- nvinfo : EIATTR_NUM_BARRIERS
	.align		4
        /*0040*/ 	.byte	0x02, 0x4c
        /*0042*/ 	.byte	0x01
	.zero		1


	//----- nvinfo : EIATTR_MERCURY_ISA_VERSION
	.align		4
        /*0044*/ 	.byte	0x03, 0x5f
        /*0046*/ 	.short	0x0101


	//----- nvinfo : EIATTR_VRC_CTA_INIT_COUNT
	.align		4
        /*0048*/ 	.byte	0x02, 0x4a
	.zero		1
	.zero		1


	//----- nvinfo : EIATTR_EXIT_INSTR_OFFSETS
	.align		4
        /*004c*/ 	.byte	0x04, 0x1c
        /*004e*/ 	.short	(.L_62 - .L_61)


	//   ....[0]....
.L_61:
        /*0050*/ 	.word	0x000024d0


	//----- nvinfo : EIATTR_CBANK_PARAM_SIZE
	.align		4
.L_62:
        /*0054*/ 	.byte	0x03, 0x19
        /*0056*/ 	.short	0x0014


	//----- nvinfo : EIATTR_PARAM_CBANK
	.align		4
        /*0058*/ 	.byte	0x04, 0x0a
        /*005a*/ 	.short	(.L_64 - .L_63)
	.align		4
.L_63:
        /*005c*/ 	.word	index@(.nv.constant0._Z20mtgp32_uint32_kernelP22mtgp32_kernel_status_tPji)
        /*0060*/ 	.short	0x0380
        /*0062*/ 	.short	0x0014


	//----- nvinfo : EIATTR_SW_WAR
	.align		4
.L_64:
        /*0064*/ 	.byte	0x04, 0x36
        /*0066*/ 	.short	(.L_66 - .L_65)
.L_65:
        /*0068*/ 	.word	0x00000008
.L_66:


//--------------------- .nv.info._Z29mtgp32_jump_long_array_kernelP22mtgp32_kernel_status_tPji --------------------------
	.section	.nv.info._Z29mtgp32_jump_long_array_kernelP22mtgp32_kernel_status_tPji,"",@"SHT_CUDA_INFO"
	.sectionflags	@""
	.align	4


	//----- nvinfo : EIATTR_CUDA_API_VERSION
	.align		4
        /*0000*/ 	.byte	0x04, 0x37
        /*0002*/ 	.short	(.L_68 - .L_67)
.L_67:
        /*0004*/ 	.word	0x00000082


	//----- nvinfo : EIATTR_KPARAM_INFO
	.align		4
.L_68:
        /*0008*/ 	.byte	0x04, 0x17
        /*000a*/ 	.short	(.L_70 - .L_69)
.L_69:
        /*000c*/ 	.word	0x00000000
        /*0010*/ 	.short	0x0002
        /*0012*/ 	.short	0x0010
        /*0014*/ 	.byte	0x00, 0xf0, 0x11, 0x00


	//----- nvinfo : EIATTR_KPARAM_INFO
	.align		4
.L_70:
        /*0018*/ 	.byte	0x04, 0x17
        /*001a*/ 	.short	(.L_72 - .L_71)
.L_71:
        /*001c*/ 	.word	0x00000000
        /*0020*/ 	.short	0x0001
        /*0022*/ 	.short	0x0008
        /*0024*/ 	.byte	0x00, 0xf5, 0x21, 0x00


	//----- nvinfo : EIATTR_KPARAM_INFO
	.align		4
.L_72:
        /*0028*/ 	.byte	0x04, 0x17
        /*002a*/ 	.short	(.L_74 - .L_73)
.L_73:
        /*002c*/ 	.word	0x00000000
        /*0030*/ 	.short	0x0000
        /*0032*/ 	.short	0x0000
        /*0034*/ 	.byte	0x00, 0xf5, 0x21, 0x00


	//----- nvinfo : EIATTR_SPARSE_MMA_MASK
	.align		4
.L_74:
        /*0038*/ 	.byte	0x03, 0x50
        /*003a*/ 	.short	0x0000


	//----- nvinfo : EIATTR_MAXREG_COUNT
	.align		4
        /*003c*/ 	.byte	0x03, 0x1b
        /*003e*/ 	.short	0x00ff


	//----- nvinfo : EIATTR_NUM_BARRIERS
	.align		4
        /*0040*/ 	.byte	0x02, 0x4c
        /*0042*/ 	.byte	0x01
	.zero		1


	//----- nvinfo : EIATTR_MERCURY_ISA_VERSION
	.align		4
        /*0044*/ 	.byte	0x03, 0x5f
        /*0046*/ 	.short	0x0101


	//----- nvinfo : EIATTR_VRC_CTA_INIT_COUNT
	.align		4
        /*0048*/ 	.byte	0x02, 0x4a
	.zero		1
	.zero		1


	//----- nvinfo : EIATTR_EXIT_INSTR_OFFSETS
	.align		4
        /*004c*/ 	.byte	0x04, 0x1c
        /*004e*/ 	.short	(.L_76 - .L_75)


	//   ....[0]....
.L_75:
        /*0050*/ 	.word	0x00005f10


	//----- nvinfo : EIATTR_CRS_STACK_SIZE
	.align		4
.L_76:
        /*0054*/ 	.byte	0x04, 0x1e
        /*0056*/ 	.short	(.L_78 - .L_77)
.L_77:
        /*0058*/ 	.word	0x00000000


	//----- nvinfo : EIATTR_CBANK_PARAM_SIZE
	.align		4
.L_78:
        /*005c*/ 	.byte	0x03, 0x19
        /*005e*/ 	.short	0x0014


	//----- nvinfo : EIATTR_PARAM_CBANK
	.align		4
        /*0060*/ 	.byte	0x04, 0x0a
        /*0062*/ 	.short	(.L_80 - .L_79)
	.align		4
.L_79:
        /*0064*/ 	.word	index@(.nv.constant0._Z29mtgp32_jump_long_array_kernelP22mtgp32_kernel_status_tPji)
        /*0068*/ 	.short	0x0380
        /*006a*/ 	.short	0x0014


	//----- nvinfo : EIATTR_SW_WAR
	.align		4
.L_80:
        /*006c*/ 	.byte	0x04, 0x36
        /*006e*/ 	.short	(.L_82 - .L_81)
.L_81:
        /*0070*/ 	.word	0x00000008
.L_82:


//--------------------- .nv.info._Z28mtgp32_jump_long_seed_kernelP22mtgp32_kernel_status_tj --------------------------
	.section	.nv.info._Z28mtgp32_jump_long_seed_kernelP22mtgp32_kernel_status_tj,"",@"SHT_CUDA_INFO"
	.sectionflags	@""
	.align	4


	//----- nvinfo : EIATTR_CUDA_API_VERSION
	.align		4
        /*0000*/ 	.byte	0x04, 0x37
        /*0002*/ 	.short	(.L_84 - .L_83)
.L_83:
        /*0004*/ 	.word	0x00000082


	//----- nvinfo : EIATTR_KPARAM_INFO
	.align		4
.L_84:
        /*0008*/ 	.byte	0x04, 0x17
        /*000a*/ 	.short	(.L_86 - .L_85)
.L_85:
        /*000c*/ 	.word	0x00000000
        /*0010*/ 	.short	0x0001
        /*0012*/ 	.short	0x0008
        /*0014*/ 	.byte	0x00, 0xf0, 0x11, 0x00


	//----- nvinfo : EIATTR_KPARAM_INFO
	.align		4
.L_86:
        /*0018*/ 	.byte	0x04, 0x17
        /*001a*/ 	.short	(.L_88 - .L_87)
.L_87:
        /*001c*/ 	.word	0x00000000
        /*0020*/ 	.short	0x0000
        /*0022*/ 	.short	0x0000
        /*0024*/ 	.byte	0x00, 0xf5, 0x21, 0x00


	//----- nvinfo : EIATTR_SPARSE_MMA_MASK
	.align		4
.L_88:
        /*0028*/ 	.byte	0x03, 0x50
        /*002a*/ 	.short	0x0000


	//----- nvinfo : EIATTR_MAXREG_COUNT
	.align		4
        /*002c*/ 	.byte	0x03, 0x1b
        /*002e*/ 	.short	0x00ff


	//----- nvinfo : EIATTR_NUM_BARRIERS
	.align		4
        /*0030*/ 	.byte	0x02, 0x4c
        /*0032*/ 	.byte	0x01
	.zero		1


	//----- nvinfo : EIATTR_MERCURY_ISA_VERSION
	.align		4
        /*0034*/ 	.byte	0x03, 0x5f
        /*0036*/ 	.short	0x0101


	//----- nvinfo : EIATTR_VRC_CTA_INIT_COUNT
	.align		4
        /*0038*/ 	.byte	0x02, 0x4a
	.zero		1
	.zero		1


	//----- nvinfo : EIATTR_EXIT_INSTR_OFFSETS
	.align		4
        /*003c*/ 	.byte	0x04, 0x1c
        /*003e*/ 	.short	(.L_90 - .L_89)


	//   ....[0]....
.L_89:
        /*0040*/ 	.word	0x00002670


	//----- nvinfo : EIATTR_CRS_STACK_SIZE
	.align		4
.L_90:
        /*0044*/ 	.byte	0x04, 0x1e
        /*0046*/ 	.short	(.L_92 - .L_91)
.L_91:
        /*0048*/ 	.word	0x00000000


	//----- nvinfo : EIATTR_CBANK_PARAM_SIZE
	.align		4
.L_92:
        /*004c*/ 	.byte	0x03, 0x19
        /*004e*/ 	.short	0x000c


	//----- nvinfo : EIATTR_PARAM_CBANK
	.align		4
        /*0050*/ 	.byte	0x04, 0x0a
        /*0052*/ 	.short	(.L_94 - .L_93)
	.align		4
.L_93:
        /*0054*/ 	.word	index@(.nv.constant0._Z28mtgp32_jump_long_seed_kernelP22mtgp32_kernel_status_tj)
        /*0058*/ 	.short	0x0380
        /*005a*/ 	.short	0x000c


	//----- nvinfo : EIATTR_SW_WAR
	.align		4
.L_94:
        /*005c*/ 	.byte	0x04, 0x36
        /*005e*/ 	.short	(.L_96 - .L_95)
.L_95:
        /*0060*/ 	.word	0x00000008
.L_96:


//--------------------- .nv.info._Z18mtgp32_jump_kernelP22mtgp32_kernel_status_tPci --------------------------
	.section	.nv.info._Z18mtgp32_jump_kernelP22mtgp32_kernel_status_tPci,"",@"SHT_CUDA_INFO"
	.sectionflags	@""
	.align	4


	//----- nvinfo : EIATTR_CUDA_API_VERSION
	.align		4
        /*0000*/ 	.byte	0x04, 0x37
        /*0002*/ 	.short	(.L_98 - .L_97)
.L_97:
        /*0004*/ 	.word	0x00000082


	//----- nvinfo : EIATTR_KPARAM_INFO
	.align		4
.L_98:
        /*0008*/ 	.byte	0x04, 0x17
        /*000a*/ 	.short	(.L_100 - .L_99)
.L_99:
        /*000c*/ 	.word	0x00000000
        /*0010*/ 	.short	0x0002
        /*0012*/ 	.short	0x0010
        /*0014*/ 	.byte	0x00, 0xf0, 0x11, 0x00


	//----- nvinfo : EIATTR_KPARAM_INFO
	.align		4
.L_100:
        /*0018*/ 	.byte	0x04, 0x17
        /*001a*/ 	.short	(.L_102 - .L_101)
.L_101:
        /*001c*/ 	.word	0x00000000
        /*0020*/ 	.short	0x0001
        /*0022*/ 	.short	0x0008
        /*0024*/ 	.byte	0x00, 0xf5, 0x21, 0x00


	//----- nvinfo : EIATTR_KPARAM_INFO
	.align		4
.L_102:
        /*0028*/ 	.byte	0x04, 0x17
        /*002a*/ 	.short	(.L_104 - .L_103)
.L_103:
        /*002c*/ 	.word	0x00000000
        /*0030*/ 	.short	0x0000
        /*0032*/ 	.short	0x0000
        /*0034*/ 	.byte	0x00, 0xf5, 0x21, 0x00


	//----- nvinfo : EIATTR_SPARSE_MMA_MASK
	.align		4
.L_104:
        /*0038*/ 	.byte	0x03, 0x50
        /*003a*/ 	.short	0x0000


	//----- nvinfo : EIATTR_MAXREG_COUNT
	.align		4
        /*003c*/ 	.byte	0x03, 0x1b
        /*003e*/ 	.short	0x00ff


	//----- nvinfo : EIATTR_NUM_BARRIERS
	.align		4
        /*0040*/ 	.byte	0x02, 0x4c
        /*0042*/ 	.byte	0x01
	.zero		1


	//----- nvinfo : EIATTR_MERCURY_ISA_VERSION
	.align		4
        /*0044*/ 	.byte	0x03, 0x5f
        /*0046*/ 	.short	0x0101


	//----- nvinfo : EIATTR_VRC_CTA_INIT_COUNT
	.align		4
        /*0048*/ 	.byte	0x02, 0x4a
	.zero		1
	.zero		1


	//----- nvinfo : EIATTR_EXIT_INSTR_OFFSETS
	.align		4
        /*004c*/ 	.byte	0x04, 0x1c
        /*004e*/ 	.short	(.L_106 - .L_105)


	//   ....[0]....
.L_105:
        /*0050*/ 	.word	0x00000ec0


	//----- nvinfo : EIATTR_CRS_STACK_SIZE
	.align		4
.L_106:
        /*0054*/ 	.byte	0x04, 0x1e
        /*0056*/ 	.short	(.L_108 - .L_107)
.L_107:
        /*0058*/ 	.word	0x00000000


	//----- nvinfo : EIATTR_CBANK_PARAM_SIZE
	.align		4
.L_108:
        /*005c*/ 	.byte	0x03, 0x19
        /*005e*/ 	.short	0x0014


	//----- nvinfo : EIATTR_PARAM_CBANK
	.align		4
        /*0060*/ 	.byte	0x04, 0x0a
        /*0062*/ 	.short	(.L_110 - .L_109)
	.align		4
.L_109:
        /*0064*/ 	.word	index@(.nv.constant0._Z18mtgp32_jump_kernelP22mtgp32_kernel_status_tPci)
        /*0068*/ 	.short	0x0380
        /*006a*/ 	.short	0x0014


	//----- nvinfo : EIATTR_SW_WAR
	.align		4
.L_110:
        /*006c*/ 	.byte	0x04, 0x36
        /*006e*/ 	.short	(.L_112 - .L_111)
.L_111:
        /*0070*/ 	.word	0x00000008
.L_112:


//--------------------- .nv.callgraph             --------------------------
	.section	.nv.callgraph,"",@"SHT_CUDA_CALLGRAPH"
	.align	4
	.sectionentsize	8
	.align		4
        /*0000*/ 	.word	0x00000000
	.align		4
        /*0004*/ 	.word	0xffffffff
	.align		4
        /*0008*/ 	.word	0x00000000
	.align		4
        /*000c*/ 	.word	0xfffffffe
	.align		4
        /*0010*/ 	.word	0x00000000
	.align		4
        /*0014*/ 	.word	0xfffffffd
	.align		4
        /*0018*/ 	.word	0x00000000
	.align		4
        /*001c*/ 	.word	0xfffffffc


//--------------------- .nv.constant3             --------------------------
	.section	.nv.constant3,"a",@progbits
	.align	4
.nv.constant3:
	.type		mtgp32_pos,@object
	.size		mtgp32_pos,(mtgp32_sh1 - mtgp32_pos)
mtgp32_pos:
        /*0000*/ 	.byte	0x54, 0x00, 0x00, 0x00
	.type		mtgp32_sh1,@object
	.size		mtgp32_sh1,(mtgp32_sh2 - mtgp32_sh1)
mtgp32_sh1:
        /*0004*/ 	.byte	0x0c, 0x00, 0x00, 0x00
	.type		mtgp32_sh2,@object
	.size		mtgp32_sh2,(mtgp32_param_tbl - mtgp32_sh2)
mtgp32_sh2:
        /*0008*/ 	.byte	0x04, 0x00, 0x00, 0x00
	.type		mtgp32_param_tbl,@object
	.size		mtgp32_param_tbl,(mtgp32_temper_tbl - mtgp32_param_tbl)
mtgp32_param_tbl:
        /*000c*/ 	.byte	0x00, 0x00, 0x00, 0x00, 0x53, 0x83, 0x58, 0x71, 0xc1, 0x87, 0xa8, 0xdf, 0x92, 0x04, 0xf0, 0xae
        /*001c*/ 	.byte	0x6e, 0x6c, 0xa6, 0x4b, 0x3d, 0xef, 0xfe, 0x3a, 0xaf, 0xeb, 0x0e, 0x94, 0xfc, 0x68, 0x56, 0xe5
        /*002c*/ 	.byte	0xae, 0xa0, 0x3d, 0xa5, 0xfd, 0x23, 0x65, 0xd4, 0x6f, 0x27, 0x95, 0x7a, 0x3c, 0xa4, 0xcd, 0x0b
        /*003c*/ 	.byte	0xc0, 0xcc, 0x9b, 0xee, 0x93, 0x4f, 0xc3, 0x9f, 0x01, 0x4b, 0x33, 0x31, 0x52, 0xc8, 0x6b, 0x40
	.type		mtgp32_temper_tbl,@object
	.size		mtgp32_temper_tbl,(mtgp32_single_temper_tbl - mtgp32_temper_tbl)
mtgp32_temper_tbl:
        /*004c*/ 	.byte	0x00, 0x00, 0x00, 0x00, 0xbb, 0x40, 0x00, 0x20, 0x1e, 0xc6, 0x82, 0x10, 0xa5, 0x86, 0x82, 0x30
        /*005c*/ 	.byte	0x03, 0x1c, 0x02, 0x10, 0xb8, 0x5c, 0x02, 0x30, 0x1d, 0xda, 0x80, 0x00, 0xa6, 0x9a, 0x80, 0x20
        /*006c*/ 	.byte	0xb9, 0xf0, 0x03, 0x00, 0x02, 0xb0, 0x03, 0x20, 0xa7, 0x36, 0x81, 0x10, 0x1c, 0x76, 0x81, 0x30
        /*007c*/ 	.byte	0xba, 0xec, 0x01, 0x10, 0x01, 0xac, 0x01, 0x30, 0xa4, 0x2a, 0x83, 0x00, 0x1f, 0x6a, 0x83, 0x20
	.type		mtgp32_single_temper_tbl,@object
	.size		mtgp32_single_temper_tbl,(mtgp32_mask - mtgp32_single_temper_tbl)
mtgp32_single_temper_tbl:
        /*008c*/ 	.byte	0x00, 0x00, 0x80, 0x3f, 0x20, 0x00, 0x90, 0x3f, 0x63, 0x41, 0x88, 0x3f, 0x43, 0x41, 0x98, 0x3f
        /*009c*/ 	.byte	0x0e, 0x01, 0x88, 0x3f, 0x2e, 0x01, 0x98, 0x3f, 0x6d, 0x40, 0x80, 0x3f, 0x4d, 0x40, 0x90, 0x3f
        /*00ac*/ 	.byte	0xf8, 0x01, 0x80, 0x3f, 0xd8, 0x01, 0x90, 0x3f, 0x9b, 0x40, 0x88, 0x3f, 0xbb, 0x40, 0x98, 0x3f
        /*00bc*/ 	.byte	0xf6, 0x00, 0x88, 0x3f, 0xd6, 0x00, 0x98, 0x3f, 0x95, 0x41, 0x80, 0x3f, 0xb5, 0x41, 0x90, 0x3f
	.type		mtgp32_mask,@object
	.size		mtgp32_mask,(mtgp32_non_zero - mtgp32_mask)
mtgp32_mask:
        /*00cc*/ 	.byte	0x00, 0x00, 0xf8, 0xff
	.type		mtgp32_non_zero,@object
	.size		mtgp32_non_zero,(mtgp32_jump2_256 - mtgp32_non_zero)
mtgp32_non_zero:
        /*00d0*/ 	.byte	0x50, 0x47, 0x54, 0x4d
	.type		mtgp32_jump2_256,@object
	.size		mtgp32_jump2_256,(.L_8 - mtgp32_jump2_256)
mtgp32_jump2_256:
        /*00d4*/ 	.byte	0x39, 0x33, 0x31, 0x38, 0x37, 0x39, 0x64, 0x32, 0x64, 0x34, 0x32, 0x37, 0x62, 0x32, 0x65, 0x32
        /* <DEDUP_REMOVED lines=174> */
        /*0bc4*/ 	.byte	0x34, 0x38, 0x61, 0x00
.L_8:


//--------------------- .text._Z20mtgp32_single_kernelP22mtgp32_kernel_status_tPji --------------------------
	.section	.text._Z20mtgp32_single_kernelP22mtgp32_kernel_status_tPji,"ax",@progbits
	.align	128
        .global         _Z20mtgp32_single_kernelP22mtgp32_kernel_status_tPji
        .type           _Z20mtgp32_single_kernelP22mtgp32_kernel_status_tPji,@function
        .size           _Z20mtgp32_single_kernelP22mtgp32_kernel_status_tPji,(.L_x_61 - _Z20mtgp32_single_kernelP22mtgp32_kernel_status_tPji)
        .other          _Z20mtgp32_single_kernelP22mtgp32_kernel_status_tPji,@"STO_CUDA_ENTRY STV_DEFAULT"
_Z20mtgp32_single_kernelP22mtgp32_kernel_status_tPji:
.text._Z20mtgp32_single_kernelP22mtgp32_kernel_status_tPji:
[----:B------:R-:W-:Y:S01]  /*0000*/  LDC R1, c[0x0][0x37c] ;  /* 0x0000df00ff017b82 */ /* 0x000fe20000000800 */
[----:B------:R-:W0:Y:S07]  /*0010*/  S2R R12, SR_TID.X ;  /* 0x00000000000c7919 */ /* 0x000e2e0000002100 */
[----:B------:R-:W1:Y:S01]  /*0020*/  LDC.64 R2, c[0x0][0x380] ;  /* 0x0000e000ff027b82 */ /* 0x000e620000000a00 */
[----:B------:R-:W2:Y:S01]  /*0030*/  LDCU.64 UR8, c[0x0][0x358] ;  /* 0x00006b00ff0877ac */ /* 0x000ea20008000a00 */
[----:B------:R-:W1:Y:S01]  /*0040*/  S2R R15, SR_CTAID.X ;  /* 0x00000000000f7919 */ /* 0x000e620000002500 */
[----:B------:R-:W3:Y:S01]  /*0050*/  LDCU UR10, c[0x0][0x390] ;  /* 0x00007200ff0a77ac */ /* 0x000ee20008000800 */
[----:B0-----:R-:W-:Y:S01]  /*0060*/  ISETP.GT.U32.AND P0, PT, R12, 0x5e, PT ;  /* 0x0000005e0c00780c */ /* 0x001fe20003f04070 */
[----:B-1----:R-:W-:-:S04]  /*0070*/  IMAD.WIDE.U32 R2, R15, 0x57c, R2 ;  /* 0x0000057c0f027825 */ /* 0x002fc800078e0002 */
[----:B------:R-:W-:-:S05]  /*0080*/  IMAD.WIDE.U32 R2, R12, 0x4, R2 ;  /* 0x000000040c027825 */ /* 0x000fca00078e0002 */
[----:B--2---:R-:W2:Y:S04]  /*0090*/  LDG.E R5, desc[UR8][R2.64] ;  /* 0x0000000802057981 */ /* 0x004ea8000c1e1900 */
[----:B------:R-:W4:Y:S01]  /*00a0*/  @!P0 LDG.E R7, desc[UR8][R2.64+0x400] ;  /* 0x0004000802078981 */ /* 0x000f22000c1e1900 */
[----:B------:R-:W0:Y:S01]  /*00b0*/  S2UR UR5, SR_CgaCtaId ;  /* 0x00000000000579c3 */ /* 0x000e220000008800 */
[----:B------:R-:W-:Y:S01]  /*00c0*/  UMOV UR4, 0x400 ;  /* 0x0000040000047882 */ /* 0x000fe20000000000 */
[----:B---3--:R-:W-:Y:S02]  /*00d0*/  UISETP.GE.AND UP0, UPT, UR10, 0x1, UPT ;  /* 0x000000010a00788c */ /* 0x008fe4000bf06270 */
[----:B0-----:R-:W-:-:S06]  /*00e0*/  ULEA UR4, UR5, UR4, 0x18 ;  /* 0x0000000405047291 */ /* 0x001fcc000f8ec0ff */
[----:B------:R-:W-:-:S05]  /*00f0*/  LEA R0, R12, UR4, 0x2 ;  /* 0x000000040c007c11 */ /* 0x000fca000f8e10ff */
[----:B--2---:R0:W-:Y:S04]  /*0100*/  STS [R0+0x684], R5 ;  /* 0x0006840500007388 */ /* 0x0041e80000000800 */
[----:B----4-:R0:W-:Y:S01]  /*0110*/  @!P0 STS [R0+0xa84], R7 ;  /* 0x000a840700008388 */ /* 0x0101e20000000800 */
[----:B------:R-:W-:Y:S06]  /*0120*/  BAR.SYNC.DEFER_BLOCKING 0x0 ;  /* 0x0000000000007b1d */ /* 0x000fec0000010000 */
[----:B------:R-:W-:Y:S05]  /*0130*/  BRA.U !UP0, `(.L_x_0) ;  /* 0x0000000508f07547 */ /* 0x000fea000b800000 */
[----:B0-----:R-:W0:Y:S01]  /*0140*/  LDC R5, c[0x3][RZ] ;  /* 0x00c00000ff057b82 */ /* 0x001e220000000800 */
[C---:B------:R-:W-:Y:S01]  /*0150*/  VIADD R7, R12.reuse, 0x2a1 ;  /* 0x000002a10c077836 */ /* 0x040fe20000000000 */
[----:B------:R-:W1:Y:S01]  /*0160*/  LDCU.64 UR6, c[0x0][0x388] ;  /* 0x00007100ff0677ac */ /* 0x000e620008000a00 */
[----:B------:R-:W-:-:S03]  /*0170*/  VIADD R6, R12, 0x2a2 ;  /* 0x000002a20c067836 */ /* 0x000fc60000000000 */
[----:B------:R-:W-:Y:S01]  /*0180*/  LOP3.LUT R4, R7, 0xffff, RZ, 0xc0, !PT ;  /* 0x0000ffff07047812 */ /* 0x000fe200078ec0ff */
[----:B------:R-:W2:Y:S01]  /*0190*/  LDCU UR11, c[0x3][0xcc] ;  /* 0x00c01980ff0b77ac */ /* 0x000ea20008000800 */
[----:B------:R-:W-:-:S03]  /*01a0*/  LOP3.LUT R8, R6, 0xffff, RZ, 0xc0, !PT ;  /* 0x0000ffff06087812 */ /* 0x000fc600078ec0ff */
[----:B------:R-:W-:Y:S01]  /*01b0*/  IMAD R9, R4, 0x2ab, RZ ;  /* 0x000002ab04097824 */ /* 0x000fe200078e02ff */
[----:B------:R-:W3:Y:S01]  /*01c0*/  LDCU UR12, c[0x3][0x4] ;  /* 0x00c00080ff0c77ac */ /* 0x000ee20008000800 */
[----:B------:R-:W-:-:S03]  /*01d0*/  IMAD R10, R8, 0x2ab, RZ ;  /* 0x000002ab080a7824 */ /* 0x000fc600078e02ff */
[----:B------:R-:W-:Y:S01]  /*01e0*/  SHF.R.U32.HI R9, RZ, 0x13, R9 ;  /* 0x00000013ff097819 */ /* 0x000fe20000011609 */
[----:B------:R-:W4:Y:S01]  /*01f0*/  LDCU UR13, c[0x3][0x8] ;  /* 0x00c00100ff0d77ac */ /* 0x000f220008000800 */
[----:B------:R-:W-:Y:S02]  /*0200*/  SHF.R.U32.HI R10, RZ, 0x13, R10 ;  /* 0x00000013ff0a7819 */ /* 0x000fe4000001160a */
[----:B------:R-:W-:Y:S01]  /*0210*/  PRMT R9, R9, 0x9910, RZ ;  /* 0x0000991009097816 */ /* 0x000fe200000000ff */
[----:B-1----:R-:W-:Y:S01]  /*0220*/  UIADD3 UR5, UP0, UPT, UR6, 0x400, URZ ;  /* 0x0000040006057890 */ /* 0x002fe2000ff1e0ff */
[----:B------:R-:W-:Y:S01]  /*0230*/  PRMT R10, R10, 0x9910, RZ ;  /* 0x000099100a0a7816 */ /* 0x000fe200000000ff */
[----:B0-----:R-:W-:Y:S02]  /*0240*/  IMAD.IADD R4, R12, 0x1, R5 ;  /* 0x000000010c047824 */ /* 0x001fe400078e0205 */
[----:B------:R-:W-:Y:S01]  /*0250*/  UIADD3.X UR6, UPT, UPT, URZ, UR7, URZ, UP0, !UPT ;  /* 0x00000007ff067290 */ /* 0x000fe200087fe4ff */
[----:B------:R-:W-:-:S02]  /*0260*/  IMAD R9, R9, 0x300, RZ ;  /* 0x0000030009097824 */ /* 0x000fc400078e02ff */
[C---:B------:R-:W-:Y:S02]  /*0270*/  VIADD R8, R4.reuse, 0x2a1 ;  /* 0x000002a104087836 */ /* 0x040fe40000000000 */
[----:B------:R-:W-:Y:S02]  /*0280*/  VIADD R13, R4, 0x2a0 ;  /* 0x000002a0040d7836 */ /* 0x000fe40000000000 */
[----:B------:R-:W-:-:S04]  /*0290*/  IMAD.HI R11, R8, 0x2aaaaaab, RZ ;  /* 0x2aaaaaab080b7827 */ /* 0x000fc800078e02ff */
[----:B------:R-:W-:Y:S01]  /*02a0*/  IMAD R4, R15, UR10, R12 ;  /* 0x0000000a0f047c24 */ /* 0x000fe2000f8e020c */
[----:B------:R-:W-:Y:S01]  /*02b0*/  SHF.R.U32.HI R12, RZ, 0x1f, R11 ;  /* 0x0000001fff0c7819 */ /* 0x000fe2000001160b */
[----:B------:R-:W-:-:S03]  /*02c0*/  IMAD.HI R14, R13, 0x2aaaaaab, RZ ;  /* 0x2aaaaaab0d0e7827 */ /* 0x000fc600078e02ff */
[----:B------:R-:W-:Y:S01]  /*02d0*/  LEA.HI R11, R11, R12, RZ, 0x19 ;  /* 0x0000000c0b0b7211 */ /* 0x000fe200078fc8ff */
[----:B------:R-:W-:Y:S02]  /*02e0*/  IMAD R10, R10, 0x300, RZ ;  /* 0x000003000a0a7824 */ /* 0x000fe400078e02ff */
[----:B------:R-:W-:Y:S01]  /*02f0*/  IMAD.MOV R12, RZ, RZ, -R9 ;  /* 0x000000ffff0c7224 */ /* 0x000fe200078e0a09 */
[----:B------:R-:W-:Y:S01]  /*0300*/  SHF.R.U32.HI R9, RZ, 0x1f, R14 ;  /* 0x0000001fff097819 */ /* 0x000fe2000001160e */
[----:B------:R-:W-:Y:S02]  /*0310*/  IMAD.MOV R15, RZ, RZ, -R10 ;  /* 0x000000ffff0f7224 */ /* 0x000fe400078e0a0a */
[----:B------:R-:W-:Y:S01]  /*0320*/  IMAD R11, R11, -0x300, R8 ;  /* 0xfffffd000b0b7824 */ /* 0x000fe200078e0208 */
[----:B------:R-:W-:Y:S01]  /*0330*/  PRMT R10, R12, 0x7710, RZ ;  /* 0x000077100c0a7816 */ /* 0x000fe200000000ff */
[----:B------:R-:W-:Y:S01]  /*0340*/  IMAD R5, R5, 0x4, R0 ;  /* 0x0000000405057824 */ /* 0x000fe200078e0200 */
[----:B------:R-:W-:-:S02]  /*0350*/  LEA.HI R14, R14, R9, RZ, 0x19 ;  /* 0x000000090e0e7211 */ /* 0x000fc400078fc8ff */
[----:B------:R-:W-:Y:S01]  /*0360*/  PRMT R9, R15, 0x7710, RZ ;  /* 0x000077100f097816 */ /* 0x000fe200000000ff */
[----:B------:R-:W-:Y:S02]  /*0370*/  IMAD.IADD R7, R7, 0x1, R10 ;  /* 0x0000000107077824 */ /* 0x000fe400078e020a */
[----:B------:R-:W-:Y:S02]  /*0380*/  IMAD R8, R14, -0x300, R13 ;  /* 0xfffffd000e087824 */ /* 0x000fe400078e020d */
[----:B------:R-:W-:Y:S01]  /*0390*/  IMAD.IADD R6, R6, 0x1, R9 ;  /* 0x0000000106067824 */ /* 0x000fe200078e0209 */
[----:B------:R-:W-:Y:S02]  /*03a0*/  LOP3.LUT R7, R7, 0xffff, RZ, 0xc0, !PT ;  /* 0x0000ffff07077812 */ /* 0x000fe400078ec0ff */
[----:B------:R-:W-:Y:S02]  /*03b0*/  LEA R8, R8, UR4, 0x2 ;  /* 0x0000000408087c11 */ /* 0x000fe4000f8e10ff */
[----:B------:R-:W-:-:S02]  /*03c0*/  LOP3.LUT R10, R6, 0xffff, RZ, 0xc0, !PT ;  /* 0x0000ffff060a7812 */ /* 0x000fc400078ec0ff */
[----:B------:R-:W-:Y:S02]  /*03d0*/  LEA R9, R7, UR4, 0x2 ;  /* 0x0000000407097c11 */ /* 0x000fe4000f8e10ff */
[----:B------:R-:W-:Y:S02]  /*03e0*/  LEA R6, R11, UR4, 0x2 ;  /* 0x000000040b067c11 */ /* 0x000fe4000f8e10ff */
[----:B------:R-:W-:Y:S01]  /*03f0*/  LEA R7, R10, UR4, 0x2 ;  /* 0x000000040a077c11 */ /* 0x000fe2000f8e10ff */
[----:B--234-:R-:W-:-:S06]  /*0400*/  UMOV UR4, URZ ;  /* 0x000000ff00047c82 */ /* 0x01cfcc0008000000 */
.L_x_1:
[----:B-1----:R-:W-:Y:S01]  /*0410*/  LDS R10, [R0+0x684] ;  /* 0x00068400000a7984 */ /* 0x002fe20000000800 */
[----:B------:R-:W-:-:S03]  /*0420*/  UIADD3 UR4, UPT, UPT, UR4, 0x300, URZ ;  /* 0x0000030004047890 */ /* 0x000fc6000fffe0ff */
[----:B------:R-:W0:Y:S01]  /*0430*/  LDS R11, [R0+0x688] ;  /* 0x00068800000b7984 */ /* 0x000e220000000800 */
[----:B------:R-:W-:-:S03]  /*0440*/  UISETP.GE.AND UP0, UPT, UR4, UR10, UPT ;  /* 0x0000000a0400728c */ /* 0x000fc6000bf06270 */
[----:B------:R-:W1:Y:S01]  /*0450*/  LDS R12, [R5+0x684] ;  /* 0x00068400050c7984 */ /* 0x000e620000000800 */
[----:B0-----:R-:W-:Y:S02]  /*0460*/  LOP3.LUT R10, R11, UR11, R10, 0x78, !PT ;  /* 0x0000000b0b0a7c12 */ /* 0x001fe4000f8e780a */
[----:B-1----:R-:W-:Y:S02]  /*0470*/  SHF.R.U32.HI R12, RZ, UR13, R12 ;  /* 0x0000000dff0c7c19 */ /* 0x002fe4000801160c */
[----:B------:R-:W-:-:S04]  /*0480*/  SHF.L.U32 R11, R10, UR12, RZ ;  /* 0x0000000c0a0b7c19 */ /* 0x000fc800080006ff */
[----:B------:R-:W-:-:S05]  /*0490*/  LOP3.LUT R11, R10, R12, R11, 0x96, !PT ;  /* 0x0000000c0a0b7212 */ /* 0x000fca00078e960b */
[----:B------:R-:W-:-:S05]  /*04a0*/  IMAD.SHL.U32 R10, R11, 0x4, RZ ;  /* 0x000000040b0a7824 */ /* 0x000fca00078e00ff */
[----:B------:R-:W-:-:S04]  /*04b0*/  LOP3.LUT R17, R10, 0x3c, RZ, 0xc0, !PT ;  /* 0x0000003c0a117812 */ /* 0x000fc800078ec0ff */
[----:B------:R-:W0:Y:S02]  /*04c0*/  LDC R10, c[0x3][R17+0xc] ;  /* 0x00c00300110a7b82 */ /* 0x000e240000000800 */
[----:B0-----:R-:W-:-:S05]  /*04d0*/  LOP3.LUT R13, R11, R10, RZ, 0x3c, !PT ;  /* 0x0000000a0b0d7212 */ /* 0x001fca00078e3cff */
[----:B------:R0:W-:Y:S04]  /*04e0*/  STS [R0], R13 ;  /* 0x0000000d00007388 */ /* 0x0001e80000000800 */
[----:B------:R-:W1:Y:S01]  /*04f0*/  LDS R10, [R5+0x680] ;  /* 0x00068000050a7984 */ /* 0x000e620000000800 */
[----:B0-----:R-:W-:Y:S02]  /*0500*/  SHF.R.U32.HI R13, RZ, 0x9, R13 ;  /* 0x00000009ff0d7819 */ /* 0x001fe4000001160d */
[----:B-1----:R-:W-:-:S04]  /*0510*/  SHF.R.U32.HI R11, RZ, 0x10, R10 ;  /* 0x00000010ff0b7819 */ /* 0x002fc8000001160a */
[----:B------:R-:W-:-:S04]  /*0520*/  LOP3.LUT R11, R11, R10, RZ, 0x3c, !PT ;  /* 0x0000000a0b0b7212 */ /* 0x000fc800078e3cff */
[----:B------:R-:W-:-:S04]  /*0530*/  SHF.R.U32.HI R10, RZ, 0x8, R11 ;  /* 0x00000008ff0a7819 */ /* 0x000fc8000001160b */
[----:B------:R-:W-:Y:S01]  /*0540*/  LOP3.LUT R10, R10, R11, RZ, 0x3c, !PT ;  /* 0x0000000b0a0a7212 */ /* 0x000fe200078e3cff */
[----:B------:R-:W-:-:S04]  /*0550*/  IMAD.U32 R11, RZ, RZ, UR6 ;  /* 0x00000006ff0b7e24 */ /* 0x000fc8000f8e00ff */
[----:B------:R-:W-:-:S05]  /*0560*/  IMAD.SHL.U32 R10, R10, 0x4, RZ ;  /* 0x000000040a0a7824 */ /* 0x000fca00078e00ff */
[----:B------:R-:W-:Y:S01]  /*0570*/  LOP3.LUT R16, R10, 0x3c, RZ, 0xc0, !PT ;  /* 0x0000003c0a107812 */ /* 0x000fe200078ec0ff */
[----:B------:R-:W-:-:S03]  /*0580*/  IMAD.U32 R10, RZ, RZ, UR5 ;  /* 0x00000005ff0a7e24 */ /* 0x000fc6000f8e00ff */
[----:B------:R-:W0:Y:S01]  /*0590*/  LDC R12, c[0x3][R16+0x8c] ;  /* 0x00c02300100c7b82 */ /* 0x000e220000000800 */
[----:B------:R-:W-:-:S04]  /*05a0*/  IMAD.WIDE R10, R4, 0x4, R10 ;  /* 0x00000004040a7825 */ /* 0x000fc800078e020a */
[----:B------:R-:W-:Y:S01]  /*05b0*/  VIADD R4, R4, 0x300 ;  /* 0x0000030004047836 */ /* 0x000fe20000000000 */
[----:B0-----:R-:W-:-:S05]  /*05c0*/  LOP3.LUT R13, R13, R12, RZ, 0x3c, !PT ;  /* 0x0000000c0d0d7212 */ /* 0x001fca00078e3cff */
[----:B------:R-:W-:Y:S01]  /*05d0*/  STG.E desc[UR8][R10.64+-0x400], R13 ;  /* 0xfffc000d0a007986 */ /* 0x000fe2000c101908 */
[----:B------:R-:W-:Y:S06]  /*05e0*/  BAR.SYNC.DEFER_BLOCKING 0x0 ;  /* 0x0000000000007b1d */ /* 0x000fec0000010000 */
[----:B------:R-:W-:Y:S04]  /*05f0*/  LDS R12, [R9] ;  /* 0x00000000090c7984 */ /* 0x000fe80000000800 */
[----:B------:R-:W0:Y:S04]  /*0600*/  LDS R15, [R7] ;  /* 0x00000000070f7984 */ /* 0x000e280000000800 */
[----:B------:R-:W1:Y:S01]  /*0610*/  LDS R14, [R6] ;  /* 0x00000000060e7984 */ /* 0x000e620000000800 */
[----:B0-----:R-:W-:-:S02]  /*0620*/  LOP3.LUT R12, R15, UR11, R12, 0x78, !PT ;  /* 0x0000000b0f0c7c12 */ /* 0x001fc4000f8e780c */
[----:B-1----:R-:W-:Y:S02]  /*0630*/  SHF.R.U32.HI R14, RZ, UR13, R14 ;  /* 0x0000000dff0e7c19 */ /* 0x002fe4000801160e */
[----:B------:R-:W-:-:S04]  /*0640*/  SHF.L.U32 R15, R12, UR12, RZ ;  /* 0x0000000c0c0f7c19 */ /* 0x000fc800080006ff */
[----:B------:R-:W-:-:S05]  /*0650*/  LOP3.LUT R14, R12, R14, R15, 0x96, !PT ;  /* 0x0000000e0c0e7212 */ /* 0x000fca00078e960f */
[----:B------:R-:W-:-:S05]  /*0660*/  IMAD.SHL.U32 R12, R14, 0x4, RZ ;  /* 0x000000040e0c7824 */ /* 0x000fca00078e00ff */
[----:B------:R-:W-:-:S04]  /*0670*/  LOP3.LUT R17, R12, 0x3c, RZ, 0xc0, !PT ;  /* 0x0000003c0c117812 */ /* 0x000fc800078ec0ff */
[----:B------:R-:W0:Y:S02]  /*0680*/  LDC R13, c[0x3][R17+0xc] ;  /* 0x00c00300110d7b82 */ /* 0x000e240000000800 */
[----:B0-----:R-:W-:-:S05]  /*0690*/  LOP3.LUT R13, R14, R13, RZ, 0x3c, !PT ;  /* 0x0000000d0e0d7212 */ /* 0x001fca00078e3cff */
[----:B------:R-:W-:Y:S04]  /*06a0*/  STS [R0+0x400], R13 ;  /* 0x0004000d00007388 */ /* 0x000fe80000000800 */
[----:B------:R-:W0:Y:S02]  /*06b0*/  LDS R12, [R8] ;  /* 0x00000000080c7984 */ /* 0x000e240000000800 */
[----:B0-----:R-:W-:-:S04]  /*06c0*/  SHF.R.U32.HI R15, RZ, 0x10, R12 ;  /* 0x00000010ff0f7819 */ /* 0x001fc8000001160c */
[----:B------:R-:W-:-:S04]  /*06d0*/  LOP3.LUT R15, R15, R12, RZ, 0x3c, !PT ;  /* 0x0000000c0f0f7212 */ /* 0x000fc800078e3cff */
[----:B------:R-:W-:-:S04]  /*06e0*/  SHF.R.U32.HI R12, RZ, 0x8, R15 ;  /* 0x00000008ff0c7819 */ /* 0x000fc8000001160f */
[----:B------:R-:W-:Y:S02]  /*06f0*/  LOP3.LUT R12, R12, R15, RZ, 0x3c, !PT ;  /* 0x0000000f0c0c7212 */ /* 0x000fe400078e3cff */
[----:B------:R-:W-:-:S03]  /*0700*/  SHF.R.U32.HI R15, RZ, 0x9, R13 ;  /* 0x00000009ff0f7819 */ /* 0x000fc6000001160d */
[----:B------:R-:W-:-:S05]  /*0710*/  IMAD.SHL.U32 R12, R12, 0x4, RZ ;  /* 0x000000040c0c7824 */ /* 0x000fca00078e00ff */
[----:B------:R-:W-:-:S04]  /*0720*/  LOP3.LUT R16, R12, 0x3c, RZ, 0xc0, !PT ;  /* 0x0000003c0c107812 */ /* 0x000fc800078ec0ff */
[----:B------:R-:W0:Y:S02]  /*0730*/  LDC R12, c[0x3][R16+0x8c] ;  /* 0x00c02300100c7b82 */ /* 0x000e240000000800 */
[----:B0-----:R-:W-:-:S05]  /*0740*/  LOP3.LUT R15, R15, R12, RZ, 0x3c, !PT ;  /* 0x0000000c0f0f7212 */ /* 0x001fca00078e3cff */
[----:B------:R-:W-:Y:S01]  /*0750*/  STG.E desc[UR8][R10.64], R15 ;  /* 0x0000000f0a007986 */ /* 0x000fe2000c101908 */
[----:B------:R-:W-:Y:S06]  /*0760*/  BAR.SYNC.DEFER_BLOCKING 0x0 ;  /* 0x0000000000007b1d */ /* 0x000fec0000010000 */
[----:B------:R-:W-:Y:S04]  /*0770*/  LDS R12, [R0+0x284] ;  /* 0x00028400000c7984 */ /* 0x000fe80000000800 */
[----:B------:R-:W0:Y:S04]  /*0780*/  LDS R13, [R0+0x288] ;  /* 0x00028800000d7984 */ /* 0x000e280000000800 */
[----:B------:R-:W1:Y:S01]  /*0790*/  LDS R14, [R5+0x284] ;  /* 0x00028400050e7984 */ /* 0x000e620000000800 */
        /* <DEDUP_REMOVED lines=9> */
[----:B------:R-:W0:Y:S02]  /*0830*/  LDS R12, [R5+0x280] ;  /* 0x00028000050c7984 */ /* 0x000e240000000800 */
[----:B0-----:R-:W-:-:S04]  /*0840*/  SHF.R.U32.HI R15, RZ, 0x10, R12 ;  /* 0x00000010ff0f7819 */ /* 0x001fc8000001160c */
[----:B------:R-:W-:-:S04]  /*0850*/  LOP3.LUT R15, R15, R12, RZ, 0x3c, !PT ;  /* 0x0000000c0f0f7212 */ /* 0x000fc800078e3cff */
[----:B------:R-:W-:-:S04]  /*0860*/  SHF.R.U32.HI R12, RZ, 0x8, R15 ;  /* 0x00000008ff0c7819 */ /* 0x000fc8000001160f */
[----:B------:R-:W-:Y:S02]  /*0870*/  LOP3.LUT R12, R12, R15, RZ, 0x3c, !PT ;  /* 0x0000000f0c0c7212 */ /* 0x000fe400078e3cff */
[----:B------:R-:W-:-:S03]  /*0880*/  SHF.R.U32.HI R15, RZ, 0x9, R13 ;  /* 0x00000009ff0f7819 */ /* 0x000fc6000001160d */
[----:B------:R-:W-:-:S05]  /*0890*/  IMAD.SHL.U32 R12, R12, 0x4, RZ ;  /* 0x000000040c0c7824 */ /* 0x000fca00078e00ff */
[----:B------:R-:W-:-:S06]  /*08a0*/  LOP3.LUT R12, R12, 0x3c, RZ, 0xc0, !PT ;  /* 0x0000003c0c0c7812 */ /* 0x000fcc00078ec0ff */
[----:B------:R-:W0:Y:S02]  /*08b0*/  LDC R12, c[0x3][R12+0x8c] ;  /* 0x00c023000c0c7b82 */ /* 0x000e240000000800 */
[----:B0-----:R-:W-:-:S05]  /*08c0*/  LOP3.LUT R15, R15, R12, RZ, 0x3c, !PT ;  /* 0x0000000c0f0f7212 */ /* 0x001fca00078e3cff */
[----:B------:R1:W-:Y:S01]  /*08d0*/  STG.E desc[UR8][R10.64+0x400], R15 ;  /* 0x0004000f0a007986 */ /* 0x0003e2000c101908 */
[----:B------:R-:W-:Y:S06]  /*08e0*/  BAR.SYNC.DEFER_BLOCKING 0x0 ;  /* 0x0000000000007b1d */ /* 0x000fec0000010000 */
[----:B------:R-:W-:Y:S05]  /*08f0*/  BRA.U !UP0, `(.L_x_1) ;  /* 0xfffffff908c47547 */ /* 0x000fea000b83ffff */
.L_x_0:
[----:B0-----:R-:W0:Y:S04]  /*0900*/  LDS R5, [R0+0x684] ;  /* 0x0006840000057984 */ /* 0x001e280000000800 */
[----:B------:R-:W2:Y:S04]  /*0910*/  @!P0 LDS R7, [R0+0xa84] ;  /* 0x000a840000078984 */ /* 0x000ea80000000800 */
[----:B0-----:R-:W-:Y:S04]  /*0920*/  STG.E desc[UR8][R2.64], R5 ;  /* 0x0000000502007986 */ /* 0x001fe8000c101908 */
[----:B--2---:R-:W-:Y:S01]  /*0930*/  @!P0 STG.E desc[UR8][R2.64+0x400], R7 ;  /* 0x0004000702008986 */ /* 0x004fe2000c101908 */
[----:B------:R-:W-:Y:S06]  /*0940*/  BAR.SYNC.DEFER_BLOCKING 0x0 ;  /* 0x0000000000007b1d */ /* 0x000fec0000010000 */
[----:B------:R-:W-:Y:S05]  /*0950*/  EXIT ;  /* 0x000000000000794d */ /* 0x000fea0003800000 */
.L_x_2:
[----:B------:R-:W-:-:S00]  /*0960*/  BRA `(.L_x_2) ;  /* 0xfffffffc00fc7947 */ /* 0x000fc0000383ffff */
[----:B------:R-:W-:-:S00]  /*0970*/  NOP ;  /* 0x0000000000007918 */ /* 0x000fc00000000000 */
        /* <DEDUP_REMOVED lines=8> */
.L_x_61:


//--------------------- .text._Z20mtgp32_uint32_kernelP22mtgp32_kernel_status_tPji --------------------------
	.section	.text._Z20mtgp32_uint32_kernelP22mtgp32_kernel_status_tPji,"ax",@progbits
	.align	128
        .global         _Z20mtgp32_uint32_kernelP22mtgp32_kernel_status_tPji
        .type           _Z20mtgp32_uint32_kernelP22mtgp32_kernel_status_tPji,@function
        .size           _Z20mtgp32_uint32_kernelP22mtgp32_kernel_status_tPji,(.L_x_62 - _Z20mtgp32_uint32_kernelP22mtgp32_kernel_status_tPji)
        .other          _Z20mtgp32_uint32_kernelP22mtgp32_kernel_status_tPji,@"STO_CUDA_ENTRY STV_DEFAULT"
_Z20mtgp32_uint32_kernelP22mtgp32_kernel_status_tPji:
.text._Z20mtgp32_uint32_kernelP22mtgp32_kernel_status_tPji:
[----:B------:R-:W-:Y:S01]  /*0000*/  LDC R1, c[0x0][0x37c] ;  /* 0x0000df00ff017b82 */ /* 0x000fe20000000800 */
[----:B------:R-:W0:Y:S07]  /*0010*/  S2R R12, SR_TID.X ;  /* 0x00000000000c7919 */ /* 0x000e2e0000002100 */
[----:B------:R-:W1:Y:S01]  /*0020*/  LDC.64 R2, c[0x0][0x380] ;  /* 0x0000e000ff027b82 */ /* 0x000e620000000a00 */
[----:B------:R-:W2:Y:S01]  /*0030*/  LDCU.64 UR10, c[0x0][0x358] ;  /* 0x00006b00ff0a77ac */ /* 0x000ea20008000a00 */
[----:B------:R-:W1:Y:S06]  /*0040*/  S2R R11, SR_CTAID.X ;  /* 0x00000000000b7919 */ /* 0x000e6c0000002500 */
[----:B------:R-:W3:Y:S01]  /*0050*/  S2UR UR6, SR_CgaCtaId ;  /* 0x00000000000679c3 */ /* 0x000ee20000008800 */
[----:B------:R-:W-:Y:S01]  /*0060*/  UMOV UR4, 0x400 ;  /* 0x0000040000047882 */ /* 0x000fe20000000000 */
[----:B------:R-:W4:Y:S01]  /*0070*/  LDCU UR8, c[0x0][0x390] ;  /* 0x00007200ff0877ac */ /* 0x000f220008000800 */
[----:B0-----:R-:W-:Y:S01]  /*0080*/  ISETP.GT.U32.AND P0, PT, R12, 0x5e, PT ;  /* 0x0000005e0c00780c */ /* 0x001fe20003f04070 */
[----:B-1----:R-:W-:-:S04]  /*0090*/  IMAD.WIDE.U32 R2, R11, 0x57c, R2 ;  /* 0x0000057c0b027825 */ /* 0x002fc800078e0002 */
[----:B------:R-:W-:-:S05]  /*00a0*/  IMAD.WIDE.U32 R2, R12, 0x4, R2 ;  /* 0x000000040c027825 */ /* 0x000fca00078e0002 */
[----:B--2---:R-:W2:Y:S04]  /*00b0*/  LDG.E R5, desc[UR10][R2.64] ;  /* 0x0000000a02057981 */ /* 0x004ea8000c1e1900 */
[----:B------:R-:W5:Y:S01]  /*00c0*/  @!P0 LDG.E R7, desc[UR10][R2.64+0x400] ;  /* 0x0004000a02078981 */ /* 0x000f62000c1e1900 */
[----:B---3--:R-:W-:Y:S02]  /*00d0*/  ULEA UR6, UR6, UR4, 0x18 ;  /* 0x0000000406067291 */ /* 0x008fe4000f8ec0ff */
[----:B----4-:R-:W-:-:S04]  /*00e0*/  UISETP.GE.AND UP0, UPT, UR8, 0x1, UPT ;  /* 0x000000010800788c */ /* 0x010fc8000bf06270 */
[----:B------:R-:W-:-:S05]  /*00f0*/  LEA R0, R12, UR6, 0x2 ;  /* 0x000000060c007c11 */ /* 0x000fca000f8e10ff */
[----:B--2---:R0:W-:Y:S04]  /*0100*/  STS [R0+0x684], R5 ;  /* 0x0006840500007388 */ /* 0x0041e80000000800 */
[----:B-----5:R0:W-:Y:S01]  /*0110*/  @!P0 STS [R0+0xa84], R7 ;  /* 0x000a840700008388 */ /* 0x0201e20000000800 */
[----:B------:R-:W-:Y:S06]  /*0120*/  BAR.SYNC.DEFER_BLOCKING 0x0 ;  /* 0x0000000000007b1d */ /* 0x000fec0000010000 */
[----:B------:R-:W-:Y:S05]  /*0130*/  BRA.U !UP0, `(.L_x_3) ;  /* 0x0000002108d07547 */ /* 0x000fea000b800000 */
[----:B0-----:R-:W0:Y:S01]  /*0140*/  LDC R5, c[0x3][RZ] ;  /* 0x00c00000ff057b82 */ /* 0x001e220000000800 */
[C---:B------:R-:W-:Y:S01]  /*0150*/  VIADD R7, R12.reuse, 0x2a1 ;  /* 0x000002a10c077836 */ /* 0x040fe20000000000 */
[----:B------:R-:W-:Y:S01]  /*0160*/  UIADD3 UR4, UPT, UPT, UR8, -0x1, URZ ;  /* 0xffffffff08047890 */ /* 0x000fe2000fffe0ff */
[----:B------:R-:W-:Y:S01]  /*0170*/  VIADD R6, R12, 0x2a2 ;  /* 0x000002a20c067836 */ /* 0x000fe20000000000 */
[----:B------:R-:W-:Y:S02]  /*0180*/  UISETP.GE.U32.AND UP1, UPT, UR8, 0x901, UPT ;  /* 0x000009010800788c */ /* 0x000fe4000bf26070 */
[----:B------:R-:W-:Y:S01]  /*0190*/  LOP3.LUT R4, R7, 0xffff, RZ, 0xc0, !PT ;  /* 0x0000ffff07047812 */ /* 0x000fe200078ec0ff */
[----:B------:R-:W-:Y:S01]  /*01a0*/  UIMAD.WIDE.U32 UR4, UR4, -0x55555555, URZ ;  /* 0xaaaaaaab040478a5 */ /* 0x000fe2000f8e00ff */
[----:B------:R-:W-:-:S03]  /*01b0*/  LOP3.LUT R8, R6, 0xffff, RZ, 0xc0, !PT ;  /* 0x0000ffff06087812 */ /* 0x000fc600078ec0ff */
[----:B------:R-:W-:Y:S01]  /*01c0*/  IMAD R4, R4, 0x2ab, RZ ;  /* 0x000002ab04047824 */ /* 0x000fe200078e02ff */
[----:B------:R-:W-:Y:S01]  /*01d0*/  USHF.R.U32.HI UR5, URZ, 0x9, UR5 ;  /* 0x00000009ff057899 */ /* 0x000fe20008011605 */
[----:B------:R-:W-:Y:S01]  /*01e0*/  IMAD R8, R8, 0x2ab, RZ ;  /* 0x000002ab08087824 */ /* 0x000fe200078e02ff */
[----:B------:R-:W-:Y:S02]  /*01f0*/  UMOV UR4, URZ ;  /* 0x000000ff00047c82 */ /* 0x000fe40008000000 */
[----:B------:R-:W-:Y:S01]  /*0200*/  SHF.R.U32.HI R9, RZ, 0x13, R4 ;  /* 0x00000013ff097819 */ /* 0x000fe20000011604 */
[----:B------:R-:W-:Y:S01]  /*0210*/  IMAD R4, R11, UR8, R12 ;  /* 0x000000080b047c24 */ /* 0x000fe2000f8e020c */
[----:B------:R-:W-:Y:S01]  /*0220*/  SHF.R.U32.HI R10, RZ, 0x13, R8 ;  /* 0x00000013ff0a7819 */ /* 0x000fe20000011608 */
[----:B------:R-:W-:Y:S01]  /*0230*/  UIADD3 UR7, UPT, UPT, UR5, 0x1, URZ ;  /* 0x0000000105077890 */ /* 0x000fe2000fffe0ff */
[----:B------:R-:W-:Y:S02]  /*0240*/  PRMT R9, R9, 0x9910, RZ ;  /* 0x0000991009097816 */ /* 0x000fe400000000ff */
[----:B------:R-:W-:Y:S01]  /*0250*/  PRMT R11, R10, 0x9910, RZ ;  /* 0x000099100a0b7816 */ /* 0x000fe200000000ff */
[----:B------:R-:W-:Y:S01]  /*0260*/  ULOP3.LUT UP0, UR8, UR7, 0x3, URZ, 0xc0, !UPT ;  /* 0x0000000307087892 */ /* 0x000fe2000f80c0ff */
[----:B0-----:R-:W-:-:S02]  /*0270*/  IMAD.IADD R8, R12, 0x1, R5 ;  /* 0x000000010c087824 */ /* 0x001fc400078e0205 */
[----:B------:R-:W-:Y:S02]  /*0280*/  IMAD R5, R5, 0x4, R0 ;  /* 0x0000000405057824 */ /* 0x000fe400078e0200 */
[C---:B------:R-:W-:Y:S02]  /*0290*/  VIADD R10, R8.reuse, 0x2a1 ;  /* 0x000002a1080a7836 */ /* 0x040fe40000000000 */
[----:B------:R-:W-:Y:S02]  /*02a0*/  VIADD R13, R8, 0x2a0 ;  /* 0x000002a0080d7836 */ /* 0x000fe40000000000 */
[----:B------:R-:W-:Y:S02]  /*02b0*/  IMAD.MOV.U32 R8, RZ, RZ, R9 ;  /* 0x000000ffff087224 */ /* 0x000fe400078e0009 */
[----:B------:R-:W-:Y:S02]  /*02c0*/  IMAD.MOV.U32 R9, RZ, RZ, R11 ;  /* 0x000000ffff097224 */ /* 0x000fe400078e000b */
[----:B------:R-:W-:-:S02]  /*02d0*/  IMAD R8, R8, 0x300, RZ ;  /* 0x0000030008087824 */ /* 0x000fc400078e02ff */
[----:B------:R-:W-:Y:S02]  /*02e0*/  IMAD R9, R9, 0x300, RZ ;  /* 0x0000030009097824 */ /* 0x000fe400078e02ff */
[----:B------:R-:W-:-:S04]  /*02f0*/  IMAD.HI R11, R10, 0x2aaaaaab, RZ ;  /* 0x2aaaaaab0a0b7827 */ /* 0x000fc800078e02ff */
[----:B------:R-:W-:Y:S01]  /*0300*/  IMAD.HI R14, R13, 0x2aaaaaab, RZ ;  /* 0x2aaaaaab0d0e7827 */ /* 0x000fe200078e02ff */
[----:B------:R-:W-:-:S03]  /*0310*/  SHF.R.U32.HI R12, RZ, 0x1f, R11 ;  /* 0x0000001fff0c7819 */ /* 0x000fc6000001160b */
[----:B------:R-:W-:Y:S01]  /*0320*/  IMAD.MOV R8, RZ, RZ, -R8 ;  /* 0x000000ffff087224 */ /* 0x000fe200078e0a08 */
[----:B------:R-:W-:Y:S01]  /*0330*/  SHF.R.U32.HI R15, RZ, 0x1f, R14 ;  /* 0x0000001fff0f7819 */ /* 0x000fe2000001160e */
[----:B------:R-:W-:Y:S01]  /*0340*/  IMAD.MOV R9, RZ, RZ, -R9 ;  /* 0x000000ffff097224 */ /* 0x000fe200078e0a09 */
[----:B------:R-:W-:Y:S02]  /*0350*/  LEA.HI R11, R11, R12, RZ, 0x19 ;  /* 0x0000000c0b0b7211 */ /* 0x000fe400078fc8ff */
[----:B------:R-:W-:Y:S02]  /*0360*/  PRMT R8, R8, 0x7710, RZ ;  /* 0x0000771008087816 */ /* 0x000fe400000000ff */
[----:B------:R-:W-:Y:S02]  /*0370*/  PRMT R9, R9, 0x7710, RZ ;  /* 0x0000771009097816 */ /* 0x000fe400000000ff */
[----:B------:R-:W-:Y:S01]  /*0380*/  LEA.HI R14, R14, R15, RZ, 0x19 ;  /* 0x0000000f0e0e7211 */ /* 0x000fe200078fc8ff */
[----:B------:R-:W-:-:S02]  /*0390*/  IMAD.IADD R7, R7, 0x1, R8 ;  /* 0x0000000107077824 */ /* 0x000fc400078e0208 */
[----:B------:R-:W-:Y:S02]  /*03a0*/  IMAD.IADD R6, R6, 0x1, R9 ;  /* 0x0000000106067824 */ /* 0x000fe400078e0209 */
[----:B------:R-:W-:Y:S01]  /*03b0*/  IMAD R8, R11, -0x300, R10 ;  /* 0xfffffd000b087824 */ /* 0x000fe200078e020a */
[----:B------:R-:W-:Y:S01]  /*03c0*/  LOP3.LUT R7, R7, 0xffff, RZ, 0xc0, !PT ;  /* 0x0000ffff07077812 */ /* 0x000fe200078ec0ff */
[----:B------:R-:W-:Y:S01]  /*03d0*/  IMAD R9, R14, -0x300, R13 ;  /* 0xfffffd000e097824 */ /* 0x000fe200078e020d */
[----:B------:R-:W-:Y:S02]  /*03e0*/  LOP3.LUT R6, R6, 0xffff, RZ, 0xc0, !PT ;  /* 0x0000ffff06067812 */ /* 0x000fe400078ec0ff */
[----:B------:R-:W-:Y:S02]  /*03f0*/  LEA R8, R8, UR6, 0x2 ;  /* 0x0000000608087c11 */ /* 0x000fe4000f8e10ff */
[----:B------:R-:W-:Y:S02]  /*0400*/  LEA R9, R9, UR6, 0x2 ;  /* 0x0000000609097c11 */ /* 0x000fe4000f8e10ff */
[----:B------:R-:W-:-:S02]  /*0410*/  LEA R10, R7, UR6, 0x2 ;  /* 0x00000006070a7c11 */ /* 0x000fc4000f8e10ff */
[----:B------:R-:W-:Y:S01]  /*0420*/  LEA R11, R6, UR6, 0x2 ;  /* 0x00000006060b7c11 */ /* 0x000fe2000f8e10ff */
[----:B------:R-:W-:Y:S06]  /*0430*/  BRA.U !UP1, `(.L_x_4) ;  /* 0x0000001109887547 */ /* 0x000fec000b800000 */
[----:B------:R-:W0:Y:S01]  /*0440*/  LDC.64 R6, c[0x0][0x388] ;  /* 0x0000e200ff067b82 */ /* 0x000e220000000a00 */
[----:B------:R-:W-:Y:S01]  /*0450*/  ULOP3.LUT UR7, UR7, 0xfffffc, URZ, 0xc0, !UPT ;  /* 0x00fffffc07077892 */ /* 0x000fe2000f8ec0ff */
[----:B------:R-:W-:Y:S01]  /*0460*/  IMAD.MOV.U32 R13, RZ, RZ, R4 ;  /* 0x000000ffff0d7224 */ /* 0x000fe200078e0004 */
[----:B------:R-:W1:Y:S01]  /*0470*/  LDCU UR6, c[0x3][0xcc] ;  /* 0x00c01980ff0677ac */ /* 0x000e620008000800 */
[----:B------:R-:W2:Y:S01]  /*0480*/  LDCU UR9, c[0x3][0x4] ;  /* 0x00c00080ff0977ac */ /* 0x000ea20008000800 */
[----:B------:R-:W3:Y:S01]  /*0490*/  LDCU UR12, c[0x3][0x8] ;  /* 0x00c00100ff0c77ac */ /* 0x000ee20008000800 */
[----:B------:R-:W-:Y:S01]  /*04a0*/  UIADD3 UR7, UPT, UPT, -UR7, URZ, URZ ;  /* 0x000000ff07077290 */ /* 0x000fe2000fffe1ff */
[----:B------:R-:W-:-:S11]  /*04b0*/  UMOV UR4, URZ ;  /* 0x000000ff00047c82 */ /* 0x000fd60008000000 */
.L_x_5:
[----:B------:R-:W-:Y:S01]  /*04c0*/  LDS R12, [R0+0x684] ;  /* 0x00068400000c7984 */ /* 0x000fe20000000800 */
[----:B------:R-:W-:Y:S02]  /*04d0*/  UIADD3 UR7, UPT, UPT, UR7, 0x4, URZ ;  /* 0x0000000407077890 */ /* 0x000fe4000fffe0ff */
[----:B------:R-:W-:Y:S01]  /*04e0*/  UIADD3 UR4, UPT, UPT, UR4, 0xc00, URZ ;  /* 0x00000c0004047890 */ /* 0x000fe2000fffe0ff */
[----:B----4-:R-:W1:Y:S01]  /*04f0*/  LDS R15, [R0+0x688] ;  /* 0x00068800000f7984 */ /* 0x010e620000000800 */
[----:B------:R-:W-:-:S03]  /*0500*/  UISETP.NE.AND UP1, UPT, UR7, URZ, UPT ;  /* 0x000000ff0700728c */ /* 0x000fc6000bf25270 */
[----:B------:R-:W3:Y:S01]  /*0510*/  LDS R14, [R5+0x684] ;  /* 0x00068400050e7984 */ /* 0x000ee20000000800 */
[----:B-1----:R-:W-:Y:S02]  /*0520*/  LOP3.LUT R12, R15, UR6, R12, 0x78, !PT ;  /* 0x000000060f0c7c12 */ /* 0x002fe4000f8e780c */
[----:B---3--:R-:W-:Y:S02]  /*0530*/  SHF.R.U32.HI R14, RZ, UR12, R14 ;  /* 0x0000000cff0e7c19 */ /* 0x008fe4000801160e */
[----:B--2---:R-:W-:-:S04]  /*0540*/  SHF.L.U32 R15, R12, UR9, RZ ;  /* 0x000000090c0f7c19 */ /* 0x004fc800080006ff */
[----:B------:R-:W-:-:S05]  /*0550*/  LOP3.LUT R14, R12, R14, R15, 0x96, !PT ;  /* 0x0000000e0c0e7212 */ /* 0x000fca00078e960f */
[----:B------:R-:W-:-:S05]  /*0560*/  IMAD.SHL.U32 R12, R14, 0x4, RZ ;  /* 0x000000040e0c7824 */ /* 0x000fca00078e00ff */
[----:B------:R-:W-:-:S04]  /*0570*/  LOP3.LUT R18, R12, 0x3c, RZ, 0xc0, !PT ;  /* 0x0000003c0c127812 */ /* 0x000fc800078ec0ff */
[----:B------:R-:W1:Y:S02]  /*0580*/  LDC R15, c[0x3][R18+0xc] ;  /* 0x00c00300120f7b82 */ /* 0x000e640000000800 */
[----:B-1----:R-:W-:-:S05]  /*0590*/  LOP3.LUT R17, R14, R15, RZ, 0x3c, !PT ;  /* 0x0000000f0e117212 */ /* 0x002fca00078e3cff */
[----:B------:R-:W-:Y:S04]  /*05a0*/  STS [R0], R17 ;  /* 0x0000001100007388 */ /* 0x000fe80000000800 */
[----:B------:R-:W1:Y:S02]  /*05b0*/  LDS R12, [R5+0x680] ;  /* 0x00068000050c7984 */ /* 0x000e640000000800 */
[----:B-1----:R-:W-:-:S04]  /*05c0*/  SHF.R.U32.HI R15, RZ, 0x10, R12 ;  /* 0x00000010ff0f7819 */ /* 0x002fc8000001160c */
[----:B------:R-:W-:-:S04]  /*05d0*/  LOP3.LUT R15, R15, R12, RZ, 0x3c, !PT ;  /* 0x0000000c0f0f7212 */ /* 0x000fc800078e3cff */
[----:B------:R-:W-:-:S04]  /*05e0*/  SHF.R.U32.HI R12, RZ, 0x8, R15 ;  /* 0x00000008ff0c7819 */ /* 0x000fc8000001160f */
[----:B------:R-:W-:Y:S01]  /*05f0*/  LOP3.LUT R12, R12, R15, RZ, 0x3c, !PT ;  /* 0x0000000f0c0c7212 */ /* 0x000fe200078e3cff */
[----:B0-----:R-:W-:-:S04]  /*0600*/  IMAD.WIDE R14, R13, 0x4, R6 ;  /* 0x000000040d0e7825 */ /* 0x001fc800078e0206 */
[----:B------:R-:W-:Y:S02]  /*0610*/  IMAD.SHL.U32 R12, R12, 0x4, RZ ;  /* 0x000000040c0c7824 */ /* 0x000fe400078e00ff */
[----:B------:R-:W-:-:S03]  /*0620*/  VIADD R13, R13, 0xc00 ;  /* 0x00000c000d0d7836 */ /* 0x000fc60000000000 */
[----:B------:R-:W-:-:S04]  /*0630*/  LOP3.LUT R20, R12, 0x3c, RZ, 0xc0, !PT ;  /* 0x0000003c0c147812 */ /* 0x000fc800078ec0ff */
[----:B------:R-:W0:Y:S02]  /*0640*/  LDC R12, c[0x3][R20+0x4c] ;  /* 0x00c01300140c7b82 */ /* 0x000e240000000800 */
        /* <DEDUP_REMOVED lines=19> */
[----:B------:R-:W-:-:S05]  /*0780*/  LOP3.LUT R12, R12, R19, RZ, 0x3c, !PT ;  /* 0x000000130c0c7212 */ /* 0x000fca00078e3cff */
        /* <DEDUP_REMOVED lines=40> */
[----:B------:R-:W-:Y:S04]  /*0a10*/  STS [R0], R17 ;  /* 0x0000001100007388 */ /* 0x000fe80000000800 */
        /* <DEDUP_REMOVED lines=190> */
[----:B------:R-:W-:-:S06]  /*1600*/  LOP3.LUT R12, R12, 0x3c, RZ, 0xc0, !PT ;  /* 0x0000003c0c0c7812 */ /* 0x000fcc00078ec0ff */
[----:B------:R-:W0:Y:S02]  /*1610*/  LDC R12, c[0x3][R12+0x4c] ;  /* 0x00c013000c0c7b82 */ /* 0x000e240000000800 */
[----:B0-----:R-:W-:-:S05]  /*1620*/  LOP3.LUT R19, R17, R12, RZ, 0x3c, !PT ;  /* 0x0000000c11137212 */ /* 0x001fca00078e3cff */
[----:B------:R4:W-:Y:S01]  /*1630*/  STG.E desc[UR10][R14.64+0x2c00], R19 ;  /* 0x002c00130e007986 */ /* 0x0009e2000c10190a */
[----:B------:R-:W-:Y:S06]  /*1640*/  BAR.SYNC.DEFER_BLOCKING 0x0 ;  /* 0x0000000000007b1d */ /* 0x000fec0000010000 */
[----:B------:R-:W-:Y:S05]  /*1650*/  BRA.U UP1, `(.L_x_5) ;  /* 0xffffffed01987547 */ /* 0x000fea000b83ffff */
.L_x_4:
[----:B------:R-:W-:Y:S05]  /*1660*/  BRA.U !UP0, `(.L_x_3) ;  /* 0x0000000d08847547 */ /* 0x000fea000b800000 */
[----:B------:R-:W-:Y:S02]  /*1670*/  UISETP.NE.AND UP0, UPT, UR8, 0x1, UPT ;  /* 0x000000010800788c */ /* 0x000fe4000bf05270 */
[----:B------:R-:W-:-:S04]  /*1680*/  ULOP3.LUT UR5, UR5, 0x1, URZ, 0xc0, !UPT ;  /* 0x0000000105057892 */ /* 0x000fc8000f8ec0ff */
[----:B------:R-:W-:-:S03]  /*1690*/  UISETP.NE.U32.AND UP1, UPT, UR5, 0x1, UPT ;  /* 0x000000010500788c */ /* 0x000fc6000bf25070 */
[----:B------:R-:W-:Y:S08]  /*16a0*/  BRA.U !UP0, `(.L_x_6) ;  /* 0x0000000908447547 */ /* 0x000ff0000b800000 */
[----:B------:R-:W-:Y:S01]  /*16b0*/  LDS R6, [R0+0x684] ;  /* 0x0006840000067984 */ /* 0x000fe20000000800 */
[----:B------:R-:W0:Y:S01]  /*16c0*/  LDCU UR5, c[0x3][0xcc] ;  /* 0x00c01980ff0577ac */ /* 0x000e220008000800 */
[----:B----4-:R-:W-:Y:S02]  /*16d0*/  VIADD R15, R4, UR4 ;  /* 0x00000004040f7c36 */ /* 0x010fe40008000000 */
[----:B------:R-:W0:Y:S01]  /*16e0*/  LDS R7, [R0+0x688] ;  /* 0x0006880000077984 */ /* 0x000e220000000800 */
[----:B------:R-:W1:Y:S03]  /*16f0*/  LDCU UR7, c[0x3][0x8] ;  /* 0x00c00100ff0777ac */ /* 0x000e660008000800 */
[----:B------:R-:W1:Y:S01]  /*1700*/  LDS R12, [R5+0x684] ;  /* 0x00068400050c7984 */ /* 0x000e620000000800 */
[----:B------:R-:W2:Y:S01]  /*1710*/  LDCU UR6, c[0x3][0x4] ;  /* 0x00c00080ff0677ac */ /* 0x000ea20008000800 */
[----:B------:R-:W-:Y:S01]  /*1720*/  UIADD3 UR4, UPT, UPT, UR4, 0x600, URZ ;  /* 0x0000060004047890 */ /* 0x000fe2000fffe0ff */
[----:B0-----:R-:W-:-:S02]  /*1730*/  LOP3.LUT R6, R7, UR5, R6, 0x78, !PT ;  /* 0x0000000507067c12 */ /* 0x001fc4000f8e7806 */
[----:B-1----:R-:W-:Y:S02]  /*1740*/  SHF.R.U32.HI R12, RZ, UR7, R12 ;  /* 0x00000007ff0c7c19 */ /* 0x002fe4000801160c */
[----:B--2---:R-:W-:-:S04]  /*1750*/  SHF.L.U32 R7, R6, UR6, RZ ;  /* 0x0000000606077c19 */ /* 0x004fc800080006ff */
        /* <DEDUP_REMOVED lines=12> */
[----:B------:R-:W-:Y:S02]  /*1820*/  LOP3.LUT R16, R6, 0x3c, RZ, 0xc0, !PT ;  /* 0x0000003c06107812 */ /* 0x000fe400078ec0ff */
[----:B------:R-:W0:Y:S08]  /*1830*/  LDC.64 R6, c[0x0][0x388] ;  /* 0x0000e200ff067b82 */ /* 0x000e300000000a00 */
[----:B------:R-:W1:Y:S01]  /*1840*/  LDC R12, c[0x3][R16+0x4c] ;  /* 0x00c01300100c7b82 */ /* 0x000e620000000800 */
[----:B0-----:R-:W-:Y:S01]  /*1850*/  IMAD.WIDE R6, R15, 0x4, R6 ;  /* 0x000000040f067825 */ /* 0x001fe200078e0206 */
[----:B-1----:R-:W-:-:S05]  /*1860*/  LOP3.LUT R13, R13, R12, RZ, 0x3c, !PT ;  /* 0x0000000c0d0d7212 */ /* 0x002fca00078e3cff */
        /* <DEDUP_REMOVED lines=117> */
.L_x_6:
[----:B------:R-:W-:Y:S05]  /*1fc0*/  BRA.U !UP1, `(.L_x_3) ;  /* 0x00000005092c7547 */ /* 0x000fea000b800000 */
[----:B0-----:R-:W-:Y:S01]  /*1fd0*/  LDS R6, [R0+0x684] ;  /* 0x0006840000067984 */ /* 0x001fe20000000800 */
[----:B------:R-:W0:Y:S01]  /*1fe0*/  LDCU UR5, c[0x3][0xcc] ;  /* 0x00c01980ff0577ac */ /* 0x000e220008000800 */
[----:B----4-:R-:W-:Y:S02]  /*1ff0*/  VIADD R15, R4, UR4 ;  /* 0x00000004040f7c36 */ /* 0x010fe40008000000 */
[----:B------:R-:W0:Y:S01]  /*2000*/  LDS R7, [R0+0x688] ;  /* 0x0006880000077984 */ /* 0x000e220000000800 */
[----:B------:R-:W1:Y:S03]  /*2010*/  LDCU UR7, c[0x3][0x8] ;  /* 0x00c00100ff0777ac */ /* 0x000e660008000800 */
[----:B------:R-:W1:Y:S01]  /*2020*/  LDS R12, [R5+0x684] ;  /* 0x00068400050c7984 */ /* 0x000e620000000800 */
[----:B------:R-:W2:Y:S01]  /*2030*/  LDCU UR6, c[0x3][0x4] ;  /* 0x00c00080ff0677ac */ /* 0x000ea20008000800 */
        /* <DEDUP_REMOVED lines=68> */
.L_x_3:
[----:B0-----:R-:W0:Y:S04]  /*2480*/  LDS R5, [R0+0x684] ;  /* 0x0006840000057984 */ /* 0x001e280000000800 */
[----:B-1----:R-:W1:Y:S04]  /*2490*/  @!P0 LDS R7, [R0+0xa84] ;  /* 0x000a840000078984 */ /* 0x002e680000000800 */
[----:B0-----:R-:W-:Y:S04]  /*24a0*/  STG.E desc[UR10][R2.64], R5 ;  /* 0x0000000502007986 */ /* 0x001fe8000c10190a */
[----:B-1----:R-:W-:Y:S01]  /*24b0*/  @!P0 STG.E desc[UR10][R2.64+0x400], R7 ;  /* 0x0004000702008986 */ /* 0x002fe2000c10190a */
[----:B------:R-:W-:Y:S06]  /*24c0*/  BAR.SYNC.DEFER_BLOCKING 0x0 ;  /* 0x0000000000007b1d */ /* 0x000fec0000010000 */
[----:B------:R-:W-:Y:S05]  /*24d0*/  EXIT ;  /* 0x000000000000794d */ /* 0x000fea0003800000 */
.L_x_7:
        /* <DEDUP_REMOVED lines=10> */
.L_x_62:


//--------------------- .text._Z29mtgp32_jump_long_array_kernelP22mtgp32_kernel_status_tPji --------------------------
	.section	.text._Z29mtgp32_jump_long_array_kernelP22mtgp32_kernel_status_tPji,"ax",@progbits
	.align	128
        .global         _Z29mtgp32_jump_long_array_kernelP22mtgp32_kernel_status_tPji
        .type           _Z29mtgp32_jump_long_array_kernelP22mtgp32_kernel_status_tPji,@function
        .size           _Z29mtgp32_jump_long_array_kernelP22mtgp32_kernel_status_tPji,(.L_x_63 - _Z29mtgp32_jump_long_array_kernelP22mtgp32_kernel_status_tPji)
        .other          _Z29mtgp32_jump_long_array_kernelP22mtgp32_kernel_status_tPji,@"STO_CUDA_ENTRY STV_DEFAULT"
_Z29mtgp32_jump_long_array_kernelP22mtgp32_kernel_status_tPji:
.text._Z29mtgp32_jump_long_array_kernelP22mtgp32_kernel_status_tPji:
[----:B------:R-:W-:Y:S01]  /*0000*/  LDC R1, c[0x0][0x37c] ;  /* 0x0000df00ff017b82 */ /* 0x000fe20000000800 */
[----:B------:R-:W0:Y:S07]  /*0010*/  LDCU UR4, c[0x3][0x2c] ;  /* 0x00c00580ff0477ac */ /* 0x000e2e0008000800 */
[----:B------:R-:W1:Y:S01]  /*0020*/  LDC R2, c[0x3][0x1c] ;  /* 0x00c00700ff027b82 */ /* 0x000e620000000800 */
[----:B------:R-:W2:Y:S01]  /*0030*/  S2R R0, SR_TID.X ;  /* 0x0000000000007919 */ /* 0x000ea20000002100 */
[----:B------:R-:W-:Y:S01]  /*0040*/  BSSY.RECONVERGENT B0, `(.L_x_8) ;  /* 0x00004c5000007945 */ /* 0x000fe20003800200 */
[----:B------:R-:W-:Y:S01]  /*0050*/  UMOV UR22, 0x400 ;  /* 0x0000040000167882 */ /* 0x000fe20000000000 */
[----:B------:R-:W3:Y:S01]  /*0060*/  LDCU.64 UR18, c[0x0][0x358] ;  /* 0x00006b00ff1277ac */ /* 0x000ee20008000a00 */
[----:B------:R-:W4:Y:S03]  /*0070*/  S2R R8, SR_CTAID.X ;  /* 0x0000000000087919 */ /* 0x000f260000002500 */
[----:B------:R-:W5:Y:S01]  /*0080*/  S2UR UR13, SR_CgaCtaId ;  /* 0x00000000000d79c3 */ /* 0x000f620000008800 */
[----:B------:R-:W-:-:S02]  /*0090*/  UIADD3 UR12, UPT, UPT, UR22, 0x57c, URZ ;  /* 0x0000057c160c7890 */ /* 0x000fc4000fffe0ff */
[----:B0-----:R-:W-:-:S06]  /*00a0*/  USHF.L.U32 UR4, UR4, 0x10, URZ ;  /* 0x0000001004047899 */ /* 0x001fcc00080006ff */
[----:B-1----:R-:W-:-:S04]  /*00b0*/  LOP3.LUT R2, R2, UR4, RZ, 0x3c, !PT ;  /* 0x0000000402027c12 */ /* 0x002fc8000f8e3cff */
[----:B------:R-:W-:Y:S01]  /*00c0*/  LEA.HI R3, R2, R2, RZ, 0x10 ;  /* 0x0000000202037211 */ /* 0x000fe200078f80ff */
[----:B-----5:R-:W-:-:S04]  /*00d0*/  ULEA UR12, UR13, UR12, 0x18 ;  /* 0x0000000c0d0c7291 */ /* 0x020fc8000f8ec0ff */
[----:B------:R-:W-:Y:S01]  /*00e0*/  IMAD R3, R3, 0x100, R3 ;  /* 0x0000010003037824 */ /* 0x000fe200078e0203 */
[----:B--2---:R-:W-:-:S03]  /*00f0*/  ISETP.NE.AND P0, PT, R0, RZ, PT ;  /* 0x000000ff0000720c */ /* 0x004fc60003f05270 */
[----:B------:R-:W-:Y:S01]  /*0100*/  IMAD.U32 R3, R3, 0x10000, RZ ;  /* 0x0001000003037824 */ /* 0x000fe200078e00ff */
[----:B------:R-:W-:-:S04]  /*0110*/  LEA R9, R0, UR12, 0x2 ;  /* 0x0000000c00097c11 */ /* 0x000fc8000f8e10ff */
[----:B------:R-:W-:-:S05]  /*0120*/  LOP3.LUT R4, R3, 0xff000000, RZ, 0xc0, !PT ;  /* 0xff00000003047812 */ /* 0x000fca00078ec0ff */
[----:B------:R0:W-:Y:S01]  /*0130*/  STS [R9], R4 ;  /* 0x0000000409007388 */ /* 0x0001e20000000800 */
[----:B------:R-:W-:Y:S06]  /*0140*/  BAR.SYNC.DEFER_BLOCKING 0x0 ;  /* 0x0000000000007b1d */ /* 0x000fec0000010000 */
[----:B---34-:R-:W-:Y:S05]  /*0150*/  @P0 BRA `(.L_x_9) ;  /* 0x0000004800cc0947 */ /* 0x018fea0003800000 */
[----:B------:R-:W-:Y:S01]  /*0160*/  ULEA UR7, UR13, UR22, 0x18 ;  /* 0x000000160d077291 */ /* 0x000fe2000f8ec0ff */
[----:B------:R-:W1:Y:S01]  /*0170*/  LDC R10, c[0x0][0x390] ;  /* 0x0000e400ff0a7b82 */ /* 0x000e620000000800 */
[----:B------:R-:W-:Y:S01]  /*0180*/  UMOV UR4, URZ ;  /* 0x000000ff00047c82 */ /* 0x000fe20008000000 */
[----:B------:R-:W-:-:S06]  /*0190*/  IMAD.MOV.U32 R15, RZ, RZ, 0x1 ;  /* 0x00000001ff0f7424 */ /* 0x000fcc00078e00ff */
[----:B------:R-:W-:Y:S04]  /*01a0*/  LDS R3, [UR7+0x82c] ;  /* 0x00082c07ff037984 */ /* 0x000fe80008000800 */
[----:B0-----:R-:W0:Y:S04]  /*01b0*/  LDS R4, [UR7+0xaf4] ;  /* 0x000af407ff047984 */ /* 0x001e280008000800 */
[----:B------:R-:W2:Y:S01]  /*01c0*/  LDS R7, [UR7+0x848] ;  /* 0x00084807ff077984 */ /* 0x000ea20008000800 */
[C---:B-1----:R-:W-:Y:S02]  /*01d0*/  ISETP.GE.AND P0, PT, R10.reuse, 0x1, PT ;  /* 0x000000010a00780c */ /* 0x042fe40003f06270 */
[----:B------:R-:W-:-:S02]  /*01e0*/  VIMNMX R11, PT, PT, R10, 0x15e, !PT ;  /* 0x0000015e0a0b7848 */ /* 0x000fc40007fe0100 */
[----:B0-----:R-:W-:-:S04]  /*01f0*/  LOP3.LUT R4, R3, R2, R4, 0x96, !PT ;  /* 0x0000000203047212 */ /* 0x001fc800078e9604 */
[----:B------:R-:W-:-:S04]  /*0200*/  SHF.R.U32.HI R5, RZ, 0x1b, R4 ;  /* 0x0000001bff057819 */ /* 0x000fc80000011604 */
[----:B------:R-:W-:-:S05]  /*0210*/  LOP3.LUT R5, R5, R4, RZ, 0x3c, !PT ;  /* 0x0000000405057212 */ /* 0x000fca00078e3cff */
[C---:B------:R-:W-:Y:S02]  /*0220*/  IMAD R2, R5.reuse, 0x19660d, R10 ;  /* 0x0019660d05027824 */ /* 0x040fe400078e020a */
[----:B------:R-:W-:Y:S02]  /*0230*/  IMAD R3, R5, 0x19660d, R3 ;  /* 0x0019660d05037824 */ /* 0x000fe400078e0203 */
[----:B--2---:R-:W-:Y:S01]  /*0240*/  IMAD.IADD R7, R2, 0x1, R7 ;  /* 0x0000000102077824 */ /* 0x004fe200078e0207 */
[----:B------:R0:W-:Y:S04]  /*0250*/  STS [UR7+0x57c], R2 ;  /* 0x00057c02ff007988 */ /* 0x0001e80008000807 */
[----:B------:R0:W-:Y:S04]  /*0260*/  STS [UR7+0x82c], R3 ;  /* 0x00082c03ff007988 */ /* 0x0001e80008000807 */
[----:B------:R0:W-:Y:S01]  /*0270*/  STS [UR7+0x848], R7 ;  /* 0x00084807ff007988 */ /* 0x0001e20008000807 */
[----:B------:R-:W-:Y:S05]  /*0280*/  @!P0 BRA `(.L_x_10) ;  /* 0x0000001c00808947 */ /* 0x000fea0003800000 */
[C---:B------:R-:W-:Y:S01]  /*0290*/  ISETP.GE.U32.AND P1, PT, R10.reuse, 0x4, PT ;  /* 0x000000040a00780c */ /* 0x040fe20003f26070 */
[----:B------:R-:W1:Y:S01]  /*02a0*/  LDCU UR6, c[0x0][0x390] ;  /* 0x00007200ff0677ac */ /* 0x000e620008000800 */
[----:B------:R-:W-:Y:S01]  /*02b0*/  LOP3.LUT R18, R10, 0x3, RZ, 0xc0, !PT ;  /* 0x000000030a127812 */ /* 0x000fe200078ec0ff */
[----:B------:R-:W-:Y:S02]  /*02c0*/  IMAD.MOV.U32 R12, RZ, RZ, RZ ;  /* 0x000000ffff0c7224 */ /* 0x000fe400078e00ff */
[----:B------:R-:W-:Y:S01]  /*02d0*/  IMAD.MOV.U32 R15, RZ, RZ, 0x1 ;  /* 0x00000001ff0f7424 */ /* 0x000fe200078e00ff */
[----:B------:R-:W-:-:S07]  /*02e0*/  ISETP.NE.AND P0, PT, R18, RZ, PT ;  /* 0x000000ff1200720c */ /* 0x000fce0003f05270 */
[----:B------:R-:W-:Y:S06]  /*02f0*/  @!P1 BRA `(.L_x_11) ;  /* 0x0000001000109947 */ /* 0x000fec0003800000 */
[----:B------:R-:W2:Y:S01]  /*0300*/  LDCU.64 UR4, c[0x0][0x388] ;  /* 0x00007100ff0477ac */ /* 0x000ea20008000a00 */
[----:B------:R-:W-:Y:S01]  /*0310*/  LOP3.LUT R12, R10, 0x7ffffffc, RZ, 0xc0, !PT ;  /* 0x7ffffffc0a0c7812 */ /* 0x000fe200078ec0ff */
[----:B------:R-:W-:-:S04]  /*0320*/  IMAD.MOV.U32 R15, RZ, RZ, 0x1 ;  /* 0x00000001ff0f7424 */ /* 0x000fc800078e00ff */
[----:B------:R-:W-:Y:S01]  /*0330*/  IMAD.MOV R13, RZ, RZ, -R12 ;  /* 0x000000ffff0d7224 */ /* 0x000fe200078e0a0c */
[----:B--2---:R-:W-:-:S04]  /*0340*/  UIADD3 UR4, UP0, UPT, UR4, 0x8, URZ ;  /* 0x0000000804047890 */ /* 0x004fc8000ff1e0ff */
[----:B------:R-:W-:Y:S02]  /*0350*/  UIADD3.X UR5, UPT, UPT, URZ, UR5, URZ, UP0, !UPT ;  /* 0x00000005ff057290 */ /* 0x000fe400087fe4ff */
[----:B0-----:R-:W-:-:S04]  /*0360*/  IMAD.U32 R2, RZ, RZ, UR4 ;  /* 0x00000004ff027e24 */ /* 0x001fc8000f8e00ff */
[----:B------:R-:W-:-:S07]  /*0370*/  IMAD.U32 R3, RZ, RZ, UR5 ;  /* 0x00000005ff037e24 */ /* 0x000fce000f8e00ff */
.L_x_12:
[----:B--2---:R-:W2:Y:S04]  /*0380*/  LDG.E R16, desc[UR18][R2.64+-0x8] ;  /* 0xfffff81202107981 */ /* 0x004ea8000c1e1900 */
[----:B------:R-:W3:Y:S01]  /*0390*/  LDG.E R14, desc[UR18][R2.64+-0x4] ;  /* 0xfffffc12020e7981 */ /* 0x000ee2000c1e1900 */
[C---:B------:R-:W-:Y:S02]  /*03a0*/  VIADD R7, R15.reuse, 0x15e ;  /* 0x0000015e0f077836 */ /* 0x040fe40000000000 */
[----:B------:R-:W-:Y:S02]  /*03b0*/  IMAD.MOV.U32 R6, RZ, RZ, RZ ;  /* 0x000000ffff067224 */ /* 0x000fe400078e00ff */
[----:B------:R-:W-:Y:S02]  /*03c0*/  VIADD R5, R15, 0xac ;  /* 0x000000ac0f057836 */ /* 0x000fe40000000000 */
[----:B------:R-:W-:-:S02]  /*03d0*/  IMAD.MOV.U32 R4, RZ, RZ, RZ ;  /* 0x000000ffff047224 */ /* 0x000fc400078e00ff */
[----:B------:R-:W-:-:S04]  /*03e0*/  IMAD.HI R6, R7, -0x4549a9ef, R6 ;  /* 0xbab6561107067827 */ /* 0x000fc800078e0206 */
[----:B------:R-:W-:Y:S01]  /*03f0*/  IMAD.HI R4, R5, -0x4549a9ef, R4 ;  /* 0xbab6561105047827 */ /* 0x000fe200078e0204 */
[----:B------:R-:W-:-:S04]  /*0400*/  SHF.R.U32.HI R19, RZ, 0x1f, R6 ;  /* 0x0000001fff137819 */ /* 0x000fc80000011606 */
[----:B------:R-:W-:Y:S02]  /*0410*/  SHF.R.U32.HI R17, RZ, 0x1f, R4 ;  /* 0x0000001fff117819 */ /* 0x000fe40000011604 */
[----:B------:R-:W-:Y:S02]  /*0420*/  LEA.HI.SX32 R19, R6, R19, 0x18 ;  /* 0x0000001306137211 */ /* 0x000fe400078fc2ff */
[----:B------:R-:W-:-:S03]  /*0430*/  LEA.HI.SX32 R17, R4, R17, 0x18 ;  /* 0x0000001104117211 */ /* 0x000fc600078fc2ff */
[----:B------:R-:W-:Y:S02]  /*0440*/  IMAD R6, R19, -0x15f, R7 ;  /* 0xfffffea113067824 */ /* 0x000fe400078e0207 */
[----:B------:R-:W-:Y:S01]  /*0450*/  IMAD R19, R17, -0x15f, R5 ;  /* 0xfffffea111137824 */ /* 0x000fe200078e0205 */
[C---:B------:R-:W-:Y:S01]  /*0460*/  LEA R17, R15.reuse, UR12, 0x2 ;  /* 0x0000000c0f117c11 */ /* 0x040fe2000f8e10ff */
[----:B------:R-:W-:Y:S01]  /*0470*/  VIADD R7, R15, 0x1 ;  /* 0x000000010f077836 */ /* 0x000fe20000000000 */
[----:B------:R-:W-:Y:S01]  /*0480*/  LEA R22, R6, UR12, 0x2 ;  /* 0x0000000c06167c11 */ /* 0x000fe2000f8e10ff */
[----:B------:R-:W-:Y:S01]  /*0490*/  IMAD.MOV.U32 R6, RZ, RZ, RZ ;  /* 0x000000ffff067224 */ /* 0x000fe200078e00ff */
[----:B------:R-:W-:Y:S01]  /*04a0*/  LEA R19, R19, UR12, 0x2 ;  /* 0x0000000c13137c11 */ /* 0x000fe2000f8e10ff */
[----:B------:R-:W-:Y:S01]  /*04b0*/  LDS R21, [R17] ;  /* 0x0000000011157984 */ /* 0x000fe20000000800 */
[----:B------:R-:W-:Y:S02]  /*04c0*/  VIADD R5, R15, 0xb3 ;  /* 0x000000b30f057836 */ /* 0x000fe40000000000 */
[----:B------:R-:W-:Y:S01]  /*04d0*/  IMAD.HI R23, R7, -0x4549a9ef, R6 ;  /* 0xbab6561107177827 */ /* 0x000fe200078e0206 */
[----:B------:R-:W-:Y:S04]  /*04e0*/  LDS R22, [R22] ;  /* 0x0000000016167984 */ /* 0x000fe80000000800 */
[----:B------:R-:W0:Y:S04]  /*04f0*/  LDS R20, [R19] ;  /* 0x0000000013147984 */ /* 0x000e280000000800 */
[----:B------:R-:W4:Y:S01]  /*0500*/  LDG.E R6, desc[UR18][R2.64] ;  /* 0x0000001202067981 */ /* 0x000f22000c1e1900 */
[----:B------:R-:W-:Y:S01]  /*0510*/  IMAD.MOV.U32 R4, RZ, RZ, RZ ;  /* 0x000000ffff047224 */ /* 0x000fe200078e00ff */
[----:B------:R-:W-:-:S03]  /*0520*/  SHF.R.U32.HI R24, RZ, 0x1f, R23 ;  /* 0x0000001fff187819 */ /* 0x000fc60000011617 */
[----:B------:R-:W-:Y:S01]  /*0530*/  IMAD.HI R4, R5, -0x4549a9ef, R4 ;  /* 0xbab6561105047827 */ /* 0x000fe200078e0204 */
[----:B------:R-:W-:-:S04]  /*0540*/  LEA.HI.SX32 R25, R23, R24, 0x18 ;  /* 0x0000001817197211 */ /* 0x000fc800078fc2ff */
[----:B------:R-:W-:Y:S01]  /*0550*/  SHF.R.U32.HI R23, RZ, 0x1f, R4 ;  /* 0x0000001fff177819 */ /* 0x000fe20000011604 */
[----:B------:R-:W-:-:S03]  /*0560*/  IMAD R7, R25, -0x15f, R7 ;  /* 0xfffffea119077824 */ /* 0x000fc600078e0207 */
[----:B------:R-:W-:Y:S01]  /*0570*/  LEA.HI.SX32 R23, R4, R23, 0x18 ;  /* 0x0000001704177211 */ /* 0x000fe200078fc2ff */
[C---:B------:R-:W-:Y:S01]  /*0580*/  VIADD R4, R7.reuse, 0xac ;  /* 0x000000ac07047836 */ /* 0x040fe20000000000 */
[----:B------:R-:W-:-:S03]  /*0590*/  ISETP.GE.AND P1, PT, R7, 0x1, PT ;  /* 0x000000010700780c */ /* 0x000fc60003f26270 */
[----:B------:R-:W-:Y:S01]  /*05a0*/  IMAD R23, R23, -0x15f, R5 ;  /* 0xfffffea117177824 */ /* 0x000fe200078e0205 */
[----:B------:R-:W-:Y:S02]  /*05b0*/  PRMT R5, R4, 0x9910, RZ ;  /* 0x0000991004057816 */ /* 0x000fe400000000ff */
[----:B0-----:R-:W-:-:S04]  /*05c0*/  LOP3.LUT R21, R20, R21, R22, 0x96, !PT ;  /* 0x0000001514157212 */ /* 0x001fc800078e9616 */
[----:B------:R-:W-:-:S04]  /*05d0*/  SHF.R.U32.HI R22, RZ, 0x1b, R21 ;  /* 0x0000001bff167819 */ /* 0x000fc80000011615 */
[----:B------:R-:W-:-:S05]  /*05e0*/  LOP3.LUT R21, R22, R21, RZ, 0x3c, !PT ;  /* 0x0000001516157212 */ /* 0x000fca00078e3cff */
[----:B------:R-:W-:Y:S01]  /*05f0*/  IMAD R22, R21, 0x19660d, R20 ;  /* 0x0019660d15167824 */ /* 0x000fe200078e0214 */
[----:B------:R-:W-:Y:S01]  /*0600*/  LEA R20, R23, UR12, 0x2 ;  /* 0x0000000c17147c11 */ /* 0x000fe2000f8e10ff */
[----:B------:R-:W-:-:S03]  /*0610*/  IMAD R23, R5, -0x4549, RZ ;  /* 0xffffbab705177824 */ /* 0x000fc600078e02ff */
[----:B------:R-:W-:Y:S02]  /*0620*/  STS [R19], R22 ;  /* 0x0000001613007388 */ /* 0x000fe40000000800 */
[----:B------:R-:W-:Y:S02]  /*0630*/  LEA.HI.SX32 R23, R23, R4, 0x10 ;  /* 0x0000000417177211 */ /* 0x000fe400078f82ff */
[----:B------:R-:W0:Y:S02]  /*0640*/  LDS R5, [R20] ;  /* 0x0000000014057984 */ /* 0x000e240000000800 */
[C---:B------:R-:W-:Y:S02]  /*0650*/  LOP3.LUT R24, R23.reuse, 0xffff, RZ, 0xc0, !PT ;  /* 0x0000ffff17187812 */ /* 0x040fe400078ec0ff */
[----:B------:R-:W-:Y:S02]  /*0660*/  PRMT R25, R23, 0x9910, RZ ;  /* 0x0000991017197816 */ /* 0x000fe400000000ff */
[----:B------:R-:W-:-:S03]  /*0670*/  SHF.R.U32.HI R23, RZ, 0xf, R24 ;  /* 0x0000000fff177819 */ /* 0x000fc60000011618 */
[----:B------:R-:W-:-:S05]  /*0680*/  IMAD.MOV.U32 R24, RZ, RZ, R25 ;  /* 0x000000ffff187224 */ /* 0x000fca00078e0019 */
[----:B------:R-:W-:-:S04]  /*0690*/  LEA.HI.SX32 R23, R24, R23, 0x18 ;  /* 0x0000001718177211 */ /* 0x000fc800078fc2ff */
[----:B------:R-:W-:Y:S01]  /*06a0*/  PRMT R23, R23, 0x9910, RZ ;  /* 0x0000991017177816 */ /* 0x000fe200000000ff */
[----:B--2---:R-:W-:-:S04]  /*06b0*/  IMAD.IADD R16, R16, 0x1, R15 ;  /* 0x0000000110107824 */ /* 0x004fc800078e020f */
[----:B------:R-:W-:Y:S02]  /*06c0*/  IMAD R15, R23, 0x15f, RZ ;  /* 0x0000015f170f7824 */ /* 0x000fe400078e02ff */
[----:B------:R-:W-:Y:S02]  /*06d0*/  IMAD R24, R21, 0x19660d, R16 ;  /* 0x0019660d15187824 */ /* 0x000fe400078e0210 */
[----:B------:R-:W-:Y:S02]  /*06e0*/  IMAD.MOV R15, RZ, RZ, -R15 ;  /* 0x000000ffff0f7224 */ /* 0x000fe400078e0a0f */
[----:B0-----:R-:W-:Y:S01]  /*06f0*/  IMAD.IADD R19, R24, 0x1, R5 ;  /* 0x0000000118137824 */ /* 0x001fe200078e0205 */
[C---:B------:R-:W-:Y:S01]  /*0700*/  LEA R5, R7.reuse, UR12, 0x2 ;  /* 0x0000000c07057c11 */ /* 0x040fe2000f8e10ff */
[----:B------:R-:W-:Y:S01]  /*0710*/  VIADD R16, R7, 0x1 ;  /* 0x0000000107107836 */ /* 0x000fe20000000000 */
[----:B------:R-:W-:Y:S02]  /*0720*/  PRMT R15, R15, 0x7710, RZ ;  /* 0x000077100f0f7816 */ /* 0x000fe400000000ff */
[----:B------:R0:W-:Y:S01]  /*0730*/  STS [R20], R19 ;  /* 0x0000001314007388 */ /* 0x0001e20000000800 */
[----:B------:R-:W-:Y:S01]  /*0740*/  VIADD R21, R5, 0x578 ;  /* 0x0000057805157836 */ /* 0x000fe20000000000 */
[----:B------:R-:W-:Y:S01]  /*0750*/  PRMT R23, R16, 0x9910, RZ ;  /* 0x0000991010177816 */ /* 0x000fe200000000ff */
[----:B------:R-:W-:Y:S01]  /*0760*/  IMAD.IADD R4, R4, 0x1, R15 ;  /* 0x0000000104047824 */ /* 0x000fe200078e020f */
[----:B------:R2:W-:Y:S01]  /*0770*/  STS [R17], R24 ;  /* 0x0000001811007388 */ /* 0x0005e20000000800 */
[----:B------:R-:W-:-:S02]  /*0780*/  VIADD R15, R7, 0xb3 ;  /* 0x000000b3070f7836 */ /* 0x000fc40000000000 */
[----:B------:R-:W-:Y:S01]  /*0790*/  IMAD R23, R23, -0x4549, RZ ;  /* 0xffffbab717177824 */ /* 0x000fe200078e02ff */
[----:B------:R-:W-:Y:S01]  /*07a0*/  PRMT R4, R4, 0x9910, RZ ;  /* 0x0000991004047816 */ /* 0x000fe200000000ff */
[----:B------:R-:W-:Y:S01]  /*07b0*/  @P1 VIADD R21, R5, 0xfffffffc ;  /* 0xfffffffc05151836 */ /* 0x000fe20000000000 */
[----:B------:R-:W-:Y:S02]  /*07c0*/  PRMT R22, R15, 0x9910, RZ ;  /* 0x000099100f167816 */ /* 0x000fe400000000ff */
[----:B0-----:R-:W-:Y:S02]  /*07d0*/  LEA R19, R4, UR12, 0x2 ;  /* 0x0000000c04137c11 */ /* 0x001fe4000f8e10ff */
[----:B------:R-:W-:Y:S01]  /*07e0*/  LEA.HI.SX32 R23, R23, R16, 0x10 ;  /* 0x0000001017177211 */ /* 0x000fe200078f82ff */
[----:B------:R-:W-:Y:S01]  /*07f0*/  IMAD R4, R22, -0x4549, RZ ;  /* 0xffffbab716047824 */ /* 0x000fe200078e02ff */
[----:B------:R-:W-:Y:S02]  /*0800*/  LDS R21, [R21] ;  /* 0x0000000015157984 */ /* 0x000fe40000000800 */
[----:B--2---:R-:W-:-:S02]  /*0810*/  LOP3.LUT R17, R23, 0xffff, RZ, 0xc0, !PT ;  /* 0x0000ffff17117812 */ /* 0x004fc400078ec0ff */
[----:B------:R-:W-:Y:S01]  /*0820*/  LEA.HI.SX32 R4, R4, R15, 0x10 ;  /* 0x0000000f04047211 */ /* 0x000fe200078f82ff */
[----:B------:R-:W-:Y:S01]  /*0830*/  LDS R22, [R5] ;  /* 0x0000000005167984 */ /* 0x000fe20000000800 */
[----:B------:R-:W-:Y:S02]  /*0840*/  PRMT R24, R23, 0x9910, RZ ;  /* 0x0000991017187816 */ /* 0x000fe400000000ff */
[C---:B------:R-:W-:Y:S01]  /*0850*/  PRMT R26, R4.reuse, 0x9910, RZ ;  /* 0x00009910041a7816 */ /* 0x040fe200000000ff */
[----:B------:R-:W0:Y:S01]  /*0860*/  LDS R20, [R19] ;  /* 0x0000000013147984 */ /* 0x000e220000000800 */
[----:B------:R-:W-:Y:S02]  /*0870*/  LOP3.LUT R25, R4, 0xffff, RZ, 0xc0, !PT ;  /* 0x0000ffff04197812 */ /* 0x000fe400078ec0ff */
[----:B------:R-:W-:Y:S01]  /*0880*/  SHF.R.U32.HI R17, RZ, 0xf, R17 ;  /* 0x0000000fff117819 */ /* 0x000fe20000011611 */
[----:B------:R-:W-:Y:S01]  /*0890*/  IMAD.MOV.U32 R23, RZ, RZ, R26 ;  /* 0x000000ffff177224 */ /* 0x000fe200078e001a */
[----:B------:R-:W-:-:S02]  /*08a0*/  SHF.R.U32.HI R4, RZ, 0xf, R25 ;  /* 0x0000000fff047819 */ /* 0x000fc40000011619 */
[----:B------:R-:W-:Y:S02]  /*08b0*/  LEA.HI.SX32 R17, R24, R17, 0x18 ;  /* 0x0000001118117211 */ /* 0x000fe400078fc2ff */
[----:B------:R-:W-:Y:S02]  /*08c0*/  LEA.HI.SX32 R4, R23, R4, 0x18 ;  /* 0x0000000417047211 */ /* 0x000fe400078fc2ff */
[----:B------:R-:W-:Y:S02]  /*08d0*/  PRMT R24, R17, 0x9910, RZ ;  /* 0x0000991011187816 */ /* 0x000fe400000000ff */
[----:B------:R-:W-:Y:S02]  /*08e0*/  PRMT R23, R4, 0x9910, RZ ;  /* 0x0000991004177816 */ /* 0x000fe400000000ff */
[----:B------:R2:W5:Y:S01]  /*08f0*/  LDG.E R4, desc[UR18][R2.64+0x4] ;  /* 0x0000041202047981 */ /* 0x000562000c1e1900 */
[----:B------:R-:W-:Y:S02]  /*0900*/  VIADD R13, R13, 0x4 ;  /* 0x000000040d0d7836 */ /* 0x000fe40000000000 */
[----:B------:R-:W-:-:S02]  /*0910*/  IMAD.MOV.U32 R17, RZ, RZ, R23 ;  /* 0x000000ffff117224 */ /* 0x000fc400078e0017 */
[----:B------:R-:W-:Y:S02]  /*0920*/  IMAD.MOV.U32 R23, RZ, RZ, R24 ;  /* 0x000000ffff177224 */ /* 0x000fe400078e0018 */
[----:B------:R-:W-:Y:S02]  /*0930*/  IMAD R17, R17, 0x15f, RZ ;  /* 0x0000015f11117824 */ /* 0x000fe400078e02ff */
[----:B------:R-:W-:Y:S01]  /*0940*/  IMAD R23, R23, 0x15f, RZ ;  /* 0x0000015f17177824 */ /* 0x000fe200078e02ff */
[----:B--2---:R-:W-:Y:S01]  /*0950*/  IADD3 R2, P2, PT, R2, 0x10, RZ ;  /* 0x0000001002027810 */ /* 0x004fe20007f5e0ff */
[----:B------:R-:W-:Y:S02]  /*0960*/  IMAD.MOV R17, RZ, RZ, -R17 ;  /* 0x000000ffff117224 */ /* 0x000fe400078e0a11 */
[----:B------:R-:W-:Y:S02]  /*0970*/  IMAD.MOV R23, RZ, RZ, -R23 ;  /* 0x000000ffff177224 */ /* 0x000fe400078e0a17 */
[----:B------:R-:W-:Y:S01]  /*0980*/  IMAD.X R3, RZ, RZ, R3, P2 ;  /* 0x000000ffff037224 */ /* 0x000fe200010e0603 */
[----:B------:R-:W-:-:S02]  /*0990*/  PRMT R24, R17, 0x7710, RZ ;  /* 0x0000771011187816 */ /* 0x000fc400000000ff */
[----:B------:R-:W-:-:S03]  /*09a0*/  PRMT R17, R23, 0x7710, RZ ;  /* 0x0000771017117816 */ /* 0x000fc600000000ff */
[----:B------:R-:W-:Y:S02]  /*09b0*/  IMAD.IADD R15, R15, 0x1, R24 ;  /* 0x000000010f0f7824 */ /* 0x000fe400078e0218 */
[----:B------:R-:W-:Y:S01]  /*09c0*/  IMAD.IADD R16, R16, 0x1, R17 ;  /* 0x0000000110107824 */ /* 0x000fe200078e0211 */
[----:B0-----:R-:W-:Y:S02]  /*09d0*/  LOP3.LUT R21, R20, R22, R21, 0x96, !PT ;  /* 0x0000001614157212 */ /* 0x001fe400078e9615 */
[----:B------:R-:W-:Y:S01]  /*09e0*/  PRMT R17, R15, 0x9910, RZ ;  /* 0x000099100f117816 */ /* 0x000fe200000000ff */
[----:B------:R-:W-:Y:S01]  /*09f0*/  VIADD R15, R16, 0xac ;  /* 0x000000ac100f7836 */ /* 0x000fe20000000000 */
[----:B------:R-:W-:Y:S02]  /*0a00*/  SHF.R.U32.HI R22, RZ, 0x1b, R21 ;  /* 0x0000001bff167819 */ /* 0x000fe40000011615 */
[----:B------:R-:W-:Y:S02]  /*0a10*/  LEA R17, R17, UR12, 0x2 ;  /* 0x0000000c11117c11 */ /* 0x000fe4000f8e10ff */
[----:B------:R-:W-:-:S02]  /*0a20*/  PRMT R23, R15, 0x9910, RZ ;  /* 0x000099100f177816 */ /* 0x000fc400000000ff */
[----:B------:R-:W-:-:S03]  /*0a30*/  LOP3.LUT R21, R22, R21, RZ, 0x3c, !PT ;  /* 0x0000001516157212 */ /* 0x000fc600078e3cff */
[----:B------:R-:W-:Y:S02]  /*0a40*/  IMAD R24, R23, -0x4549, RZ ;  /* 0xffffbab717187824 */ /* 0x000fe400078e02ff */
[----:B------:R-:W-:-:S03]  /*0a50*/  IMAD R22, R21, 0x19660d, R20 ;  /* 0x0019660d15167824 */ /* 0x000fc600078e0214 */
[----:B------:R-:W-:Y:S02]  /*0a60*/  LEA.HI.SX32 R23, R24, R15, 0x10 ;  /* 0x0000000f18177211 */ /* 0x000fe400078f82ff */
[----:B------:R3:W-:Y:S02]  /*0a70*/  STS [R19], R22 ;  /* 0x0000001613007388 */ /* 0x0007e40000000800 */
[C---:B------:R-:W-:Y:S02]  /*0a80*/  LOP3.LUT R24, R23.reuse, 0xffff, RZ, 0xc0, !PT ;  /* 0x0000ffff17187812 */ /* 0x040fe400078ec0ff */
[----:B------:R-:W-:Y:S01]  /*0a90*/  PRMT R25, R23, 0x9910, RZ ;  /* 0x0000991017197816 */ /* 0x000fe200000000ff */
[----:B------:R-:W0:Y:S01]  /*0aa0*/  LDS R20, [R17] ;  /* 0x0000000011147984 */ /* 0x000e220000000800 */
[----:B------:R-:W-:-:S03]  /*0ab0*/  SHF.R.U32.HI R23, RZ, 0xf, R24 ;  /* 0x0000000fff177819 */ /* 0x000fc60000011618 */
[----:B------:R-:W-:Y:S02]  /*0ac0*/  IMAD.MOV.U32 R24, RZ, RZ, R25 ;  /* 0x000000ffff187224 */ /* 0x000fe400078e0019 */
[----:B---3--:R-:W-:-:S03]  /*0ad0*/  IMAD.IADD R22, R7, 0x1, R14 ;  /* 0x0000000107167824 */ /* 0x008fc600078e020e */
[----:B------:R-:W-:Y:S01]  /*0ae0*/  LEA.HI.SX32 R23, R24, R23, 0x18 ;  /* 0x0000001718177211 */ /* 0x000fe200078fc2ff */
[----:B------:R-:W-:-:S03]  /*0af0*/  IMAD R21, R21, 0x19660d, R22 ;  /* 0x0019660d15157824 */ /* 0x000fc600078e0216 */
[----:B------:R-:W-:Y:S02]  /*0b00*/  PRMT R24, R23, 0x9910, RZ ;  /* 0x0000991017187816 */ /* 0x000fe400000000ff */
[----:B------:R-:W-:-:S03]  /*0b10*/  PRMT R23, R16, 0x9910, RZ ;  /* 0x0000991010177816 */ /* 0x000fc600000000ff */
[----:B------:R-:W-:Y:S02]  /*0b20*/  IMAD.MOV.U32 R19, RZ, RZ, R24 ;  /* 0x000000ffff137224 */ /* 0x000fe400078e0018 */
[----:B------:R-:W-:Y:S02]  /*0b30*/  IMAD.MOV.U32 R7, RZ, RZ, R23 ;  /* 0x000000ffff077224 */ /* 0x000fe400078e0017 */
[----:B------:R-:W-:Y:S02]  /*0b40*/  IMAD R19, R19, 0x15f, RZ ;  /* 0x0000015f13137824 */ /* 0x000fe400078e02ff */
[C---:B------:R-:W-:Y:S02]  /*0b50*/  VIADD R14, R7.reuse, 0x15e ;  /* 0x0000015e070e7836 */ /* 0x040fe40000000000 */
[----:B------:R-:W-:Y:S02]  /*0b60*/  IMAD.MOV R22, RZ, RZ, -R19 ;  /* 0x000000ffff167224 */ /* 0x000fe400078e0a13 */
[----:B------:R-:W-:Y:S01]  /*0b70*/  VIADD R19, R16, 0x1 ;  /* 0x0000000110137836 */ /* 0x000fe20000000000 */
[----:B------:R-:W-:Y:S01]  /*0b80*/  ISETP.GE.U32.AND P1, PT, R14, 0x15f, PT ;  /* 0x0000015f0e00780c */ /* 0x000fe20003f26070 */
[----:B------:R-:W-:Y:S01]  /*0b90*/  VIADD R16, R16, 0xb3 ;  /* 0x000000b310107836 */ /* 0x000fe20000000000 */
[----:B------:R-:W-:Y:S01]  /*0ba0*/  PRMT R22, R22, 0x7710, RZ ;  /* 0x0000771016167816 */ /* 0x000fe200000000ff */
[----:B----4-:R-:W-:Y:S01]  /*0bb0*/  IMAD.IADD R6, R7, 0x1, R6 ;  /* 0x0000000107067824 */ /* 0x010fe200078e0206 */
[----:B------:R-:W-:-:S02]  /*0bc0*/  PRMT R24, R19, 0x9910, RZ ;  /* 0x0000991013187816 */ /* 0x000fc400000000ff */
[----:B------:R-:W-:Y:S01]  /*0bd0*/  PRMT R23, R16, 0x9910, RZ ;  /* 0x0000991010177816 */ /* 0x000fe200000000ff */
[----:B------:R-:W-:Y:S02]  /*0be0*/  IMAD.IADD R15, R15, 0x1, R22 ;  /* 0x000000010f0f7824 */ /* 0x000fe400078e0216 */
[----:B------:R-:W-:Y:S02]  /*0bf0*/  IMAD.MOV.U32 R22, RZ, RZ, R24 ;  /* 0x000000ffff167224 */ /* 0x000fe400078e0018 */
[----:B0-----:R-:W-:Y:S01]  /*0c00*/  IMAD.IADD R20, R21, 0x1, R20 ;  /* 0x0000000115147824 */ /* 0x001fe200078e0214 */
[----:B------:R-:W-:Y:S01]  /*0c10*/  PRMT R15, R15, 0x9910, RZ ;  /* 0x000099100f0f7816 */ /* 0x000fe200000000ff */
[----:B------:R-:W-:Y:S02]  /*0c20*/  @P1 VIADD R14, R7, 0xffffffff ;  /* 0xffffffff070e1836 */ /* 0x000fe40000000000 */
[----:B------:R-:W-:Y:S01]  /*0c30*/  IMAD R24, R22, -0x4549, RZ ;  /* 0xffffbab716187824 */ /* 0x000fe200078e02ff */
[----:B------:R-:W-:Y:S01]  /*0c40*/  LEA R15, R15, UR12, 0x2 ;  /* 0x0000000c0f0f7c11 */ /* 0x000fe2000f8e10ff */
[----:B------:R-:W-:Y:S01]  /*0c50*/  IMAD R25, R23, -0x4549, RZ ;  /* 0xffffbab717197824 */ /* 0x000fe200078e02ff */
[----:B------:R-:W-:Y:S01]  /*0c60*/  LEA R22, R14, UR12, 0x2 ;  /* 0x0000000c0e167c11 */ /* 0x000fe2000f8e10ff */
[----:B------:R-:W-:Y:S01]  /*0c70*/  STS [R17], R20 ;  /* 0x0000001411007388 */ /* 0x000fe20000000800 */
[----:B------:R-:W-:-:S02]  /*0c80*/  LEA R14, R7, UR12, 0x2 ;  /* 0x0000000c070e7c11 */ /* 0x000fc4000f8e10ff */
[----:B------:R-:W-:Y:S01]  /*0c90*/  LEA.HI.SX32 R23, R24, R19, 0x10 ;  /* 0x0000001318177211 */ /* 0x000fe200078f82ff */
[----:B------:R0:W-:Y:S03]  /*0ca0*/  STS [R5], R21 ;  /* 0x0000001505007388 */ /* 0x0001e60000000800 */
[C---:B------:R-:W-:Y:S01]  /*0cb0*/  LOP3.LUT R24, R23.reuse, 0xffff, RZ, 0xc0, !PT ;  /* 0x0000ffff17187812 */ /* 0x040fe200078ec0ff */
[----:B------:R2:W-:Y:S01]  /*0cc0*/  LDS R17, [R22] ;  /* 0x0000000016117984 */ /* 0x0005e20000000800 */
[----:B------:R-:W-:Y:S02]  /*0cd0*/  PRMT R26, R23, 0x9910, RZ ;  /* 0x00009910171a7816 */ /* 0x000fe400000000ff */
[----:B------:R-:W-:Y:S01]  /*0ce0*/  SHF.R.U32.HI R23, RZ, 0xf, R24 ;  /* 0x0000000fff177819 */ /* 0x000fe20000011618 */
[----:B------:R-:W-:Y:S01]  /*0cf0*/  LDS R21, [R14] ;  /* 0x000000000e157984 */ /* 0x000fe20000000800 */
[----:B0-----:R-:W-:-:S03]  /*0d00*/  LEA.HI.SX32 R5, R25, R16, 0x10 ;  /* 0x0000001019057211 */ /* 0x001fc600078f82ff */
[----:B------:R-:W0:Y:S01]  /*0d10*/  LDS R20, [R15] ;  /* 0x000000000f147984 */ /* 0x000e220000000800 */
[----:B------:R-:W-:Y:S02]  /*0d20*/  LEA.HI.SX32 R23, R26, R23, 0x18 ;  /* 0x000000171a177211 */ /* 0x000fe400078fc2ff */
[C---:B------:R-:W-:Y:S02]  /*0d30*/  LOP3.LUT R24, R5.reuse, 0xffff, RZ, 0xc0, !PT ;  /* 0x0000ffff05187812 */ /* 0x040fe400078ec0ff */
[----:B--2---:R-:W-:Y:S02]  /*0d40*/  PRMT R22, R5, 0x9910, RZ ;  /* 0x0000991005167816 */ /* 0x004fe400000000ff */
[----:B------:R-:W-:Y:S02]  /*0d50*/  SHF.R.U32.HI R5, RZ, 0xf, R24 ;  /* 0x0000000fff057819 */ /* 0x000fe40000011618 */
[----:B------:R-:W-:Y:S02]  /*0d60*/  PRMT R23, R23, 0x9910, RZ ;  /* 0x0000991017177816 */ /* 0x000fe400000000ff */
[----:B------:R-:W-:-:S03]  /*0d70*/  LEA.HI.SX32 R5, R22, R5, 0x18 ;  /* 0x0000000516057211 */ /* 0x000fc600078fc2ff */
[----:B------:R-:W-:Y:S01]  /*0d80*/  IMAD.MOV.U32 R22, RZ, RZ, R23 ;  /* 0x000000ffff167224 */ /* 0x000fe200078e0017 */
[----:B------:R-:W-:-:S03]  /*0d90*/  PRMT R23, R5, 0x9910, RZ ;  /* 0x0000991005177816 */ /* 0x000fc600000000ff */
[----:B------:R-:W-:Y:S02]  /*0da0*/  IMAD R5, R22, 0x15f, RZ ;  /* 0x0000015f16057824 */ /* 0x000fe400078e02ff */
[----:B------:R-:W-:Y:S02]  /*0db0*/  IMAD.MOV.U32 R22, RZ, RZ, R23 ;  /* 0x000000ffff167224 */ /* 0x000fe400078e0017 */
[----:B------:R-:W-:Y:S02]  /*0dc0*/  IMAD.MOV R23, RZ, RZ, -R5 ;  /* 0x000000ffff177224 */ /* 0x000fe400078e0a05 */
[----:B------:R-:W-:-:S03]  /*0dd0*/  IMAD R5, R22, 0x15f, RZ ;  /* 0x0000015f16057824 */ /* 0x000fc600078e02ff */
[----:B------:R-:W-:Y:S01]  /*0de0*/  PRMT R22, R23, 0x7710, RZ ;  /* 0x0000771017167816 */ /* 0x000fe200000000ff */
[----:B------:R-:W-:-:S04]  /*0df0*/  IMAD.MOV R23, RZ, RZ, -R5 ;  /* 0x000000ffff177224 */ /* 0x000fc800078e0a05 */
[----:B------:R-:W-:Y:S01]  /*0e00*/  IMAD.IADD R5, R19, 0x1, R22 ;  /* 0x0000000113057824 */ /* 0x000fe200078e0216 */
[----:B------:R-:W-:-:S05]  /*0e10*/  PRMT R19, R23, 0x7710, RZ ;  /* 0x0000771017137816 */ /* 0x000fca00000000ff */
[----:B------:R-:W-:Y:S01]  /*0e20*/  IMAD.IADD R19, R16, 0x1, R19 ;  /* 0x0000000110137824 */ /* 0x000fe200078e0213 */
[----:B0-----:R-:W-:Y:S01]  /*0e30*/  LOP3.LUT R21, R20, R21, R17, 0x96, !PT ;  /* 0x0000001514157212 */ /* 0x001fe200078e9611 */
[----:B------:R-:W-:-:S03]  /*0e40*/  VIADD R17, R5, 0xac ;  /* 0x000000ac05117836 */ /* 0x000fc60000000000 */
[----:B------:R-:W-:Y:S02]  /*0e50*/  PRMT R22, R19, 0x9910, RZ ;  /* 0x0000991013167816 */ /* 0x000fe400000000ff */
[----:B------:R-:W-:Y:S02]  /*0e60*/  SHF.R.U32.HI R16, RZ, 0x1b, R21 ;  /* 0x0000001bff107819 */ /* 0x000fe40000011615 */
[----:B------:R-:W-:Y:S02]  /*0e70*/  PRMT R23, R17, 0x9910, RZ ;  /* 0x0000991011177816 */ /* 0x000fe400000000ff */
[----:B------:R-:W-:Y:S01]  /*0e80*/  LOP3.LUT R19, R16, R21, RZ, 0x3c, !PT ;  /* 0x0000001510137212 */ /* 0x000fe200078e3cff */
[----:B------:R-:W-:Y:S02]  /*0e90*/  IMAD.MOV.U32 R16, RZ, RZ, R22 ;  /* 0x000000ffff107224 */ /* 0x000fe400078e0016 */
[----:B------:R-:W-:Y:S02]  /*0ea0*/  IMAD.MOV.U32 R21, RZ, RZ, R23 ;  /* 0x000000ffff157224 */ /* 0x000fe400078e0017 */
[----:B------:R-:W-:Y:S01]  /*0eb0*/  IMAD R22, R19, 0x19660d, R20 ;  /* 0x0019660d13167824 */ /* 0x000fe200078e0214 */
[----:B------:R-:W-:Y:S01]  /*0ec0*/  LEA R16, R16, UR12, 0x2 ;  /* 0x0000000c10107c11 */ /* 0x000fe2000f8e10ff */
[----:B------:R-:W-:-:S03]  /*0ed0*/  IMAD R20, R21, -0x4549, RZ ;  /* 0xffffbab715147824 */ /* 0x000fc600078e02ff */
[----:B------:R0:W-:Y:S02]  /*0ee0*/  STS [R15], R22 ;  /* 0x000000160f007388 */ /* 0x0001e40000000800 */
[----:B------:R-:W-:Y:S02]  /*0ef0*/  LEA.HI.SX32 R21, R20, R17, 0x10 ;  /* 0x0000001114157211 */ /* 0x000fe400078f82ff */
[----:B------:R-:W2:Y:S02]  /*0f00*/  LDS R20, [R16] ;  /* 0x0000000010147984 */ /* 0x000ea40000000800 */
[C---:B------:R-:W-:Y:S02]  /*0f10*/  LOP3.LUT R23, R21.reuse, 0xffff, RZ, 0xc0, !PT ;  /* 0x0000ffff15177812 */ /* 0x040fe400078ec0ff */
[----:B------:R-:W-:Y:S02]  /*0f20*/  PRMT R24, R21, 0x9910, RZ ;  /* 0x0000991015187816 */ /* 0x000fe400000000ff */
[----:B------:R-:W-:-:S02]  /*0f30*/  SHF.R.U32.HI R21, RZ, 0xf, R23 ;  /* 0x0000000fff157819 */ /* 0x000fc40000011617 */
[----:B------:R-:W-:Y:S02]  /*0f40*/  PRMT R23, R5, 0x9910, RZ ;  /* 0x0000991005177816 */ /* 0x000fe400000000ff */
[----:B------:R-:W-:-:S03]  /*0f50*/  LEA.HI.SX32 R21, R24, R21, 0x18 ;  /* 0x0000001518157211 */ /* 0x000fc600078fc2ff */
[----:B0-----:R-:W-:Y:S01]  /*0f60*/  IMAD.MOV.U32 R15, RZ, RZ, R23 ;  /* 0x000000ffff0f7224 */ /* 0x001fe200078e0017 */
[----:B------:R-:W-:Y:S01]  /*0f70*/  PRMT R21, R21, 0x9910, RZ ;  /* 0x0000991015157816 */ /* 0x000fe200000000ff */
[----:B------:R-:W-:-:S04]  /*0f80*/  IMAD R23, R19, 0x19660d, R6 ;  /* 0x0019660d13177824 */ /* 0x000fc800078e0206 */
[----:B------:R-:W-:Y:S02]  /*0f90*/  IMAD R22, R21, 0x15f, RZ ;  /* 0x0000015f15167824 */ /* 0x000fe400078e02ff */
[----:B------:R-:W-:Y:S02]  /*0fa0*/  VIADD R21, R15, 0x15e ;  /* 0x0000015e0f157836 */ /* 0x000fe40000000000 */
[----:B------:R-:W-:-:S03]  /*0fb0*/  IMAD.MOV R22, RZ, RZ, -R22 ;  /* 0x000000ffff167224 */ /* 0x000fc600078e0a16 */
[----:B------:R-:W-:Y:S02]  /*0fc0*/  ISETP.GE.U32.AND P1, PT, R21, 0x15f, PT ;  /* 0x0000015f1500780c */ /* 0x000fe40003f26070 */
[----:B------:R-:W-:-:S05]  /*0fd0*/  PRMT R22, R22, 0x7710, RZ ;  /* 0x0000771016167816 */ /* 0x000fca00000000ff */
[----:B------:R-:W-:Y:S02]  /*0fe0*/  IMAD.IADD R6, R17, 0x1, R22 ;  /* 0x0000000111067824 */ /* 0x000fe400078e0216 */
[C---:B------:R-:W-:Y:S02]  /*0ff0*/  VIADD R17, R5.reuse, 0xb3 ;  /* 0x000000b305117836 */ /* 0x040fe40000000000 */
[----:B------:R-:W-:Y:S01]  /*1000*/  VIADD R5, R5, 0x1 ;  /* 0x0000000105057836 */ /* 0x000fe20000000000 */
[----:B------:R-:W-:Y:S01]  /*1010*/  PRMT R7, R6, 0x9910, RZ ;  /* 0x0000991006077816 */ /* 0x000fe200000000ff */
[----:B------:R-:W-:Y:S01]  /*1020*/  @P1 VIADD R21, R15, 0xffffffff ;  /* 0xffffffff0f151836 */ /* 0x000fe20000000000 */
[----:B------:R-:W-:Y:S01]  /*1030*/  PRMT R19, R17, 0x9910, RZ ;  /* 0x0000991011137816 */ /* 0x000fe200000000ff */
[----:B--2---:R-:W-:Y:S01]  /*1040*/  IMAD.IADD R25, R23, 0x1, R20 ;  /* 0x0000000117197824 */ /* 0x004fe200078e0214 */
[----:B------:R-:W-:Y:S02]  /*1050*/  LEA R6, R15, UR12, 0x2 ;  /* 0x0000000c0f067c11 */ /* 0x000fe4000f8e10ff */
[----:B------:R-:W-:Y:S01]  /*1060*/  LEA R20, R21, UR12, 0x2 ;  /* 0x0000000c15147c11 */ /* 0x000fe2000f8e10ff */
[----:B------:R-:W-:Y:S01]  /*1070*/  IMAD R22, R19, -0x4549, RZ ;  /* 0xffffbab713167824 */ /* 0x000fe200078e02ff */
[----:B------:R-:W-:Y:S01]  /*1080*/  LEA R7, R7, UR12, 0x2 ;  /* 0x0000000c07077c11 */ /* 0x000fe2000f8e10ff */
[----:B------:R0:W-:Y:S01]  /*1090*/  STS [R16], R25 ;  /* 0x0000001910007388 */ /* 0x0001e20000000800 */
[----:B------:R-:W-:-:S03]  /*10a0*/  ISETP.NE.AND P1, PT, R13, RZ, PT ;  /* 0x000000ff0d00720c */ /* 0x000fc60003f25270 */
[----:B------:R2:W-:Y:S04]  /*10b0*/  STS [R14], R23 ;  /* 0x000000170e007388 */ /* 0x0005e80000000800 */
[----:B------:R-:W-:Y:S01]  /*10c0*/  LDS R20, [R20] ;  /* 0x0000000014147984 */ /* 0x000fe20000000800 */
[----:B0-----:R-:W-:-:S03]  /*10d0*/  LEA.HI.SX32 R16, R22, R17, 0x10 ;  /* 0x0000001116107211 */ /* 0x001fc600078f82ff */
[----:B------:R-:W-:Y:S01]  /*10e0*/  LDS R21, [R6] ;  /* 0x0000000006157984 */ /* 0x000fe20000000800 */
[----:B------:R-:W-:-:S03]  /*10f0*/  LOP3.LUT R22, R16, 0xffff, RZ, 0xc0, !PT ;  /* 0x0000ffff10167812 */ /* 0x000fc600078ec0ff */
[----:B------:R-:W0:Y:S01]  /*1100*/  LDS R19, [R7] ;  /* 0x0000000007137984 */ /* 0x000e220000000800 */
[----:B------:R-:W-:Y:S02]  /*1110*/  PRMT R25, R16, 0x9910, RZ ;  /* 0x0000991010197816 */ /* 0x000fe400000000ff */
[----:B------:R-:W-:-:S04]  /*1120*/  SHF.R.U32.HI R16, RZ, 0xf, R22 ;  /* 0x0000000fff107819 */ /* 0x000fc80000011616 */
[----:B------:R-:W-:-:S04]  /*1130*/  LEA.HI.SX32 R16, R25, R16, 0x18 ;  /* 0x0000001019107211 */ /* 0x000fc800078fc2ff */
[----:B--2---:R-:W-:-:S05]  /*1140*/  PRMT R14, R16, 0x9910, RZ ;  /* 0x00009910100e7816 */ /* 0x004fca00000000ff */
[----:B------:R-:W-:-:S04]  /*1150*/  IMAD R14, R14, 0x15f, RZ ;  /* 0x0000015f0e0e7824 */ /* 0x000fc800078e02ff */
[----:B------:R-:W-:-:S05]  /*1160*/  IMAD.MOV R14, RZ, RZ, -R14 ;  /* 0x000000ffff0e7224 */ /* 0x000fca00078e0a0e */
[----:B------:R-:W-:-:S05]  /*1170*/  PRMT R14, R14, 0x7710, RZ ;  /* 0x000077100e0e7816 */ /* 0x000fca00000000ff */
[----:B------:R-:W-:-:S05]  /*1180*/  IMAD.IADD R14, R17, 0x1, R14 ;  /* 0x00000001110e7824 */ /* 0x000fca00078e020e */
[----:B------:R-:W-:-:S04]  /*1190*/  PRMT R14, R14, 0x9910, RZ ;  /* 0x000099100e0e7816 */ /* 0x000fc800000000ff */
[----:B------:R-:W-:Y:S02]  /*11a0*/  LEA R14, R14, UR12, 0x2 ;  /* 0x0000000c0e0e7c11 */ /* 0x000fe4000f8e10ff */
[----:B0-----:R-:W-:-:S04]  /*11b0*/  LOP3.LUT R20, R19, R21, R20, 0x96, !PT ;  /* 0x0000001513147212 */ /* 0x001fc800078e9614 */
[----:B------:R-:W-:-:S04]  /*11c0*/  SHF.R.U32.HI R17, RZ, 0x1b, R20 ;  /* 0x0000001bff117819 */ /* 0x000fc80000011614 */
[----:B------:R-:W-:-:S05]  /*11d0*/  LOP3.LUT R16, R17, R20, RZ, 0x3c, !PT ;  /* 0x0000001411107212 */ /* 0x000fca00078e3cff */
[----:B------:R-:W-:Y:S01]  /*11e0*/  IMAD R20, R16, 0x19660d, R19 ;  /* 0x0019660d10147824 */ /* 0x000fe200078e0213 */
[----:B------:R-:W-:-:S04]  /*11f0*/  PRMT R19, R5, 0x9910, RZ ;  /* 0x0000991005137816 */ /* 0x000fc800000000ff */
[----:B------:R-:W-:Y:S01]  /*1200*/  STS [R7], R20 ;  /* 0x0000001407007388 */ /* 0x000fe20000000800 */
[----:B------:R-:W-:Y:S02]  /*1210*/  IMAD R22, R19, -0x4549, RZ ;  /* 0xffffbab713167824 */ /* 0x000fe400078e02ff */
[----:B-----5:R-:W-:Y:S01]  /*1220*/  IMAD.IADD R15, R15, 0x1, R4 ;  /* 0x000000010f0f7824 */ /* 0x020fe200078e0204 */
[----:B------:R-:W0:Y:S02]  /*1230*/  LDS R17, [R14] ;  /* 0x000000000e117984 */ /* 0x000e240000000800 */
[----:B------:R-:W-:Y:S01]  /*1240*/  LEA.HI.SX32 R19, R22, R5, 0x10 ;  /* 0x0000000516137211 */ /* 0x000fe200078f82ff */
[----:B------:R-:W-:-:S03]  /*1250*/  IMAD R16, R16, 0x19660d, R15 ;  /* 0x0019660d10107824 */ /* 0x000fc600078e020f */
[C---:B------:R-:W-:Y:S02]  /*1260*/  LOP3.LUT R21, R19.reuse, 0xffff, RZ, 0xc0, !PT ;  /* 0x0000ffff13157812 */ /* 0x040fe400078ec0ff */
[----:B------:R-:W-:Y:S02]  /*1270*/  PRMT R22, R19, 0x9910, RZ ;  /* 0x0000991013167816 */ /* 0x000fe400000000ff */
[----:B------:R-:W-:-:S04]  /*1280*/  SHF.R.U32.HI R19, RZ, 0xf, R21 ;  /* 0x0000000fff137819 */ /* 0x000fc80000011615 */
[----:B------:R-:W-:-:S04]  /*1290*/  LEA.HI.SX32 R19, R22, R19, 0x18 ;  /* 0x0000001316137211 */ /* 0x000fc800078fc2ff */
[----:B------:R-:W-:-:S05]  /*12a0*/  PRMT R4, R19, 0x9910, RZ ;  /* 0x0000991013047816 */ /* 0x000fca00000000ff */
[----:B------:R-:W-:-:S04]  /*12b0*/  IMAD R4, R4, 0x15f, RZ ;  /* 0x0000015f04047824 */ /* 0x000fc800078e02ff */
[----:B------:R-:W-:-:S05]  /*12c0*/  IMAD.MOV R4, RZ, RZ, -R4 ;  /* 0x000000ffff047224 */ /* 0x000fca00078e0a04 */
[----:B------:R-:W-:-:S05]  /*12d0*/  PRMT R4, R4, 0x7710, RZ ;  /* 0x0000771004047816 */ /* 0x000fca00000000ff */
[----:B------:R-:W-:Y:S02]  /*12e0*/  IMAD.IADD R5, R5, 0x1, R4 ;  /* 0x0000000105057824 */ /* 0x000fe400078e0204 */
[----:B0-----:R-:W-:-:S03]  /*12f0*/  IMAD.IADD R17, R16, 0x1, R17 ;  /* 0x0000000110117824 */ /* 0x001fc600078e0211 */
[----:B------:R-:W-:Y:S02]  /*1300*/  PRMT R15, R5, 0x9910, RZ ;  /* 0x00009910050f7816 */ /* 0x000fe400000000ff */
[----:B------:R2:W-:Y:S04]  /*1310*/  STS [R14], R17 ;  /* 0x000000110e007388 */ /* 0x0005e80000000800 */
[----:B------:R2:W-:Y:S01]  /*1320*/  STS [R6], R16 ;  /* 0x0000001006007388 */ /* 0x0005e20000000800 */
[----:B------:R-:W-:Y:S05]  /*1330*/  @P1 BRA `(.L_x_12) ;  /* 0xfffffff000101947 */ /* 0x000fea000383ffff */
.L_x_11:
[----:B-1----:R-:W-:Y:S01]  /*1340*/  UMOV UR4, UR6 ;  /* 0x0000000600047c82 */ /* 0x002fe20008000000 */
[----:B------:R-:W-:Y:S05]  /*1350*/  @!P0 BRA `(.L_x_10) ;  /* 0x0000000c004c8947 */ /* 0x000fea0003800000 */
[----:B------:R-:W-:Y:S02]  /*1360*/  ISETP.NE.AND P1, PT, R18, 0x1, PT ;  /* 0x000000011200780c */ /* 0x000fe40003f25270 */
[----:B------:R-:W-:-:S04]  /*1370*/  LOP3.LUT R10, R10, 0x1, RZ, 0xc0, !PT ;  /* 0x000000010a0a7812 */ /* 0x000fc800078ec0ff */
[----:B------:R-:W-:-:S07]  /*1380*/  ISETP.NE.U32.AND P0, PT, R10, 0x1, PT ;  /* 0x000000010a00780c */ /* 0x000fce0003f05070 */
[----:B------:R-:W-:Y:S06]  /*1390*/  @!P1 BRA `(.L_x_13) ;  /* 0x0000000800289947 */ /* 0x000fec0003800000 */
[----:B0-2---:R-:W0:Y:S02]  /*13a0*/  LDC.64 R6, c[0x0][0x388] ;  /* 0x0000e200ff067b82 */ /* 0x005e240000000a00 */
[----:B0-----:R-:W-:-:S05]  /*13b0*/  IMAD.WIDE.U32 R6, R12, 0x4, R6 ;  /* 0x000000040c067825 */ /* 0x001fca00078e0006 */
[----:B------:R-:W2:Y:S04]  /*13c0*/  LDG.E R4, desc[UR18][R6.64] ;  /* 0x0000001206047981 */ /* 0x000ea8000c1e1900 */
[----:B------:R0:W3:Y:S01]  /*13d0*/  LDG.E R2, desc[UR18][R6.64+0x4] ;  /* 0x0000041206027981 */ /* 0x0000e2000c1e1900 */
[----:B------:R-:W-:Y:S02]  /*13e0*/  VIADD R3, R15, 0xac ;  /* 0x000000ac0f037836 */ /* 0x000fe40000000000 */
[----:B------:R-:W-:-:S03]  /*13f0*/  VIADD R12, R12, 0x2 ;  /* 0x000000020c0c7836 */ /* 0x000fc60000000000 */
[----:B------:R-:W-:Y:S01]  /*1400*/  PRMT R5, R3, 0x9910, RZ ;  /* 0x0000991003057816 */ /* 0x000fe200000000ff */
[----:B0-----:R-:W-:-:S04]  /*1410*/  VIADD R6, R15, 0x15e ;  /* 0x0000015e0f067836 */ /* 0x001fc80000000000 */
[----:B------:R-:W-:Y:S02]  /*1420*/  IMAD R10, R5, -0x4549, RZ ;  /* 0xffffbab7050a7824 */ /* 0x000fe400078e02ff */
[----:B------:R-:W-:Y:S01]  /*1430*/  VIADD R7, R15, 0xb3 ;  /* 0x000000b30f077836 */ /* 0x000fe20000000000 */
[----:B------:R-:W-:Y:S02]  /*1440*/  ISETP.GE.U32.AND P1, PT, R6, 0x15f, PT ;  /* 0x0000015f0600780c */ /* 0x000fe40003f26070 */
[----:B------:R-:W-:Y:S02]  /*1450*/  LEA.HI.SX32 R5, R10, R3, 0x10 ;  /* 0x000000030a057211 */ /* 0x000fe400078f82ff */
[----:B------:R-:W-:Y:S02]  /*1460*/  PRMT R16, R7, 0x9910, RZ ;  /* 0x0000991007107816 */ /* 0x000fe400000000ff */
[C---:B------:R-:W-:Y:S02]  /*1470*/  LOP3.LUT R10, R5.reuse, 0xffff, RZ, 0xc0, !PT ;  /* 0x0000ffff050a7812 */ /* 0x040fe400078ec0ff */
[----:B------:R-:W-:Y:S01]  /*1480*/  PRMT R13, R5, 0x9910, RZ ;  /* 0x00009910050d7816 */ /* 0x000fe200000000ff */
[----:B------:R-:W-:Y:S01]  /*1490*/  IMAD R18, R16, -0x4549, RZ ;  /* 0xffffbab710127824 */ /* 0x000fe200078e02ff */
[----:B------:R-:W-:-:S03]  /*14a0*/  SHF.R.U32.HI R5, RZ, 0xf, R10 ;  /* 0x0000000fff057819 */ /* 0x000fc6000001160a */
[----:B------:R-:W-:Y:S02]  /*14b0*/  IMAD.MOV.U32 R10, RZ, RZ, R13 ;  /* 0x000000ffff0a7224 */ /* 0x000fe400078e000d */
[----:B------:R-:W-:-:S03]  /*14c0*/  @P1 VIADD R6, R15, 0xffffffff ;  /* 0xffffffff0f061836 */ /* 0x000fc60000000000 */
[----:B------:R-:W-:Y:S02]  /*14d0*/  LEA.HI.SX32 R5, R10, R5, 0x18 ;  /* 0x000000050a057211 */ /* 0x000fe400078fc2ff */
[----:B------:R-:W-:Y:S02]  /*14e0*/  LEA R14, R6, UR12, 0x2 ;  /* 0x0000000c060e7c11 */ /* 0x000fe4000f8e10ff */
[----:B------:R-:W-:-:S04]  /*14f0*/  PRMT R5, R5, 0x9910, RZ ;  /* 0x0000991005057816 */ /* 0x000fc800000000ff */
[----:B------:R-:W-:Y:S01]  /*1500*/  LDS R14, [R14] ;  /* 0x000000000e0e7984 */ /* 0x000fe20000000800 */
[----:B------:R-:W-:-:S04]  /*1510*/  IMAD R5, R5, 0x15f, RZ ;  /* 0x0000015f05057824 */ /* 0x000fc800078e02ff */
[----:B------:R-:W-:-:S05]  /*1520*/  IMAD.MOV R5, RZ, RZ, -R5 ;  /* 0x000000ffff057224 */ /* 0x000fca00078e0a05 */
[----:B------:R-:W-:Y:S01]  /*1530*/  PRMT R10, R5, 0x7710, RZ ;  /* 0x00007710050a7816 */ /* 0x000fe200000000ff */
[----:B------:R-:W-:-:S04]  /*1540*/  VIADD R5, R15, 0x1 ;  /* 0x000000010f057836 */ /* 0x000fc80000000000 */
[----:B------:R-:W-:Y:S01]  /*1550*/  IMAD.IADD R3, R3, 0x1, R10 ;  /* 0x0000000103037824 */ /* 0x000fe200078e020a */
[----:B------:R-:W-:-:S04]  /*1560*/  PRMT R13, R5, 0x9910, RZ ;  /* 0x00009910050d7816 */ /* 0x000fc800000000ff */
[----:B------:R-:W-:Y:S01]  /*1570*/  PRMT R10, R3, 0x9910, RZ ;  /* 0x00009910030a7816 */ /* 0x000fe200000000ff */
[----:B------:R-:W-:Y:S01]  /*1580*/  IMAD R20, R13, -0x4549, RZ ;  /* 0xffffbab70d147824 */ /* 0x000fe200078e02ff */
[----:B------:R-:W-:Y:S02]  /*1590*/  LEA R3, R15, UR12, 0x2 ;  /* 0x0000000c0f037c11 */ /* 0x000fe4000f8e10ff */
[----:B------:R-:W-:Y:S02]  /*15a0*/  LEA R6, R10, UR12, 0x2 ;  /* 0x0000000c0a067c11 */ /* 0x000fe4000f8e10ff */
[----:B------:R-:W-:Y:S01]  /*15b0*/  LEA.HI.SX32 R16, R20, R5, 0x10 ;  /* 0x0000000514107211 */ /* 0x000fe200078f82ff */
[----:B------:R-:W-:Y:S03]  /*15c0*/  LDS R13, [R3] ;  /* 0x00000000030d7984 */ /* 0x000fe60000000800 */
[C---:B------:R-:W-:Y:S01]  /*15d0*/  LOP3.LUT R17, R16.reuse, 0xffff, RZ, 0xc0, !PT ;  /* 0x0000ffff10117812 */ /* 0x040fe200078ec0ff */
[----:B------:R-:W0:Y:S01]  /*15e0*/  LDS R10, [R6] ;  /* 0x00000000060a7984 */ /* 0x000e220000000800 */
[----:B------:R-:W-:-:S02]  /*15f0*/  PRMT R20, R16, 0x9910, RZ ;  /* 0x0000991010147816 */ /* 0x000fc400000000ff */
[----:B------:R-:W-:Y:S02]  /*1600*/  LEA.HI.SX32 R16, R18, R7, 0x10 ;  /* 0x0000000712107211 */ /* 0x000fe400078f82ff */
[----:B------:R-:W-:Y:S02]  /*1610*/  SHF.R.U32.HI R17, RZ, 0xf, R17 ;  /* 0x0000000fff117819 */ /* 0x000fe40000011611 */
[C---:B------:R-:W-:Y:S02]  /*1620*/  LOP3.LUT R18, R16.reuse, 0xffff, RZ, 0xc0, !PT ;  /* 0x0000ffff10127812 */ /* 0x040fe400078ec0ff */
[----:B------:R-:W-:Y:S02]  /*1630*/  PRMT R19, R16, 0x9910, RZ ;  /* 0x0000991010137816 */ /* 0x000fe400000000ff */
[----:B------:R-:W-:Y:S02]  /*1640*/  SHF.R.U32.HI R16, RZ, 0xf, R18 ;  /* 0x0000000fff107819 */ /* 0x000fe40000011612 */
[----:B------:R-:W-:-:S02]  /*1650*/  LEA.HI.SX32 R17, R20, R17, 0x18 ;  /* 0x0000001114117211 */ /* 0x000fc400078fc2ff */
[----:B------:R-:W-:Y:S02]  /*1660*/  LEA.HI.SX32 R16, R19, R16, 0x18 ;  /* 0x0000001013107211 */ /* 0x000fe400078fc2ff */
[----:B------:R-:W-:Y:S02]  /*1670*/  PRMT R17, R17, 0x9910, RZ ;  /* 0x0000991011117816 */ /* 0x000fe400000000ff */
        /* <DEDUP_REMOVED lines=8> */
[----:B------:R-:W-:Y:S02]  /*1700*/  PRMT R16, R16, 0x7710, RZ ;  /* 0x0000771010107816 */ /* 0x000fe400000000ff */
[----:B0-----:R-:W-:Y:S01]  /*1710*/  LOP3.LUT R14, R10, R13, R14, 0x96, !PT ;  /* 0x0000000d0a0e7212 */ /* 0x001fe200078e960e */
[----:B------:R-:W-:Y:S02]  /*1720*/  VIADD R13, R5, 0xac ;  /* 0x000000ac050d7836 */ /* 0x000fe40000000000 */
[----:B------:R-:W-:Y:S01]  /*1730*/  IMAD.IADD R7, R7, 0x1, R16 ;  /* 0x0000000107077824 */ /* 0x000fe200078e0210 */
[----:B------:R-:W-:Y:S02]  /*1740*/  SHF.R.U32.HI R17, RZ, 0x1b, R14 ;  /* 0x0000001bff117819 */ /* 0x000fe4000001160e */
[----:B------:R-:W-:Y:S02]  /*1750*/  PRMT R16, R13, 0x9910, RZ ;  /* 0x000099100d107816 */ /* 0x000fe400000000ff */
[----:B------:R-:W-:-:S02]  /*1760*/  PRMT R7, R7, 0x9910, RZ ;  /* 0x0000991007077816 */ /* 0x000fc400000000ff */
[----:B------:R-:W-:Y:S01]  /*1770*/  LOP3.LUT R17, R17, R14, RZ, 0x3c, !PT ;  /* 0x0000000e11117212 */ /* 0x000fe200078e3cff */
[----:B------:R-:W-:Y:S02]  /*1780*/  IMAD R16, R16, -0x4549, RZ ;  /* 0xffffbab710107824 */ /* 0x000fe400078e02ff */
[----:B------:R-:W-:Y:S02]  /*1790*/  IMAD.MOV.U32 R14, RZ, RZ, R7 ;  /* 0x000000ffff0e7224 */ /* 0x000fe400078e0007 */
[----:B------:R-:W-:Y:S01]  /*17a0*/  IMAD R7, R17, 0x19660d, R10 ;  /* 0x0019660d11077824 */ /* 0x000fe200078e020a */
[----:B------:R-:W-:Y:S02]  /*17b0*/  LEA.HI.SX32 R16, R16, R13, 0x10 ;  /* 0x0000000d10107211 */ /* 0x000fe400078f82ff */
[----:B------:R-:W-:Y:S02]  /*17c0*/  LEA R10, R14, UR12, 0x2 ;  /* 0x0000000c0e0a7c11 */ /* 0x000fe4000f8e10ff */
[----:B------:R0:W-:Y:S01]  /*17d0*/  STS [R6], R7 ;  /* 0x0000000706007388 */ /* 0x0001e20000000800 */
[----:B------:R-:W-:-:S02]  /*17e0*/  LOP3.LUT R18, R16, 0xffff, RZ, 0xc0, !PT ;  /* 0x0000ffff10127812 */ /* 0x000fc400078ec0ff */
[----:B------:R-:W-:Y:S01]  /*17f0*/  PRMT R19, R16, 0x9910, RZ ;  /* 0x0000991010137816 */ /* 0x000fe200000000ff */
[----:B------:R-:W1:Y:S01]  /*1800*/  LDS R14, [R10] ;  /* 0x000000000a0e7984 */ /* 0x000e620000000800 */
[----:B------:R-:W-:Y:S02]  /*1810*/  SHF.R.U32.HI R16, RZ, 0xf, R18 ;  /* 0x0000000fff107819 */ /* 0x000fe40000011612 */
[----:B------:R-:W-:Y:S02]  /*1820*/  PRMT R18, R5, 0x9910, RZ ;  /* 0x0000991005127816 */ /* 0x000fe400000000ff */
[----:B------:R-:W-:-:S03]  /*1830*/  LEA.HI.SX32 R16, R19, R16, 0x18 ;  /* 0x0000001013107211 */ /* 0x000fc600078fc2ff */
[----:B0-----:R-:W-:Y:S01]  /*1840*/  IMAD.MOV.U32 R7, RZ, RZ, R18 ;  /* 0x000000ffff077224 */ /* 0x001fe200078e0012 */
[----:B------:R-:W-:-:S05]  /*1850*/  PRMT R16, R16, 0x9910, RZ ;  /* 0x0000991010107816 */ /* 0x000fca00000000ff */
[----:B------:R-:W-:Y:S02]  /*1860*/  IMAD R6, R16, 0x15f, RZ ;  /* 0x0000015f10067824 */ /* 0x000fe400078e02ff */
[----:B------:R-:W-:Y:S02]  /*1870*/  VIADD R16, R7, 0x15e ;  /* 0x0000015e07107836 */ /* 0x000fe40000000000 */
[----:B------:R-:W-:-:S03]  /*1880*/  IMAD.MOV R6, RZ, RZ, -R6 ;  /* 0x000000ffff067224 */ /* 0x000fc600078e0a06 */
[----:B------:R-:W-:Y:S02]  /*1890*/  ISETP.GE.U32.AND P1, PT, R16, 0x15f, PT ;  /* 0x0000015f1000780c */ /* 0x000fe40003f26070 */
[----:B------:R-:W-:-:S11]  /*18a0*/  PRMT R6, R6, 0x7710, RZ ;  /* 0x0000771006067816 */ /* 0x000fd600000000ff */
[----:B------:R-:W-:-:S05]  /*18b0*/  @P1 VIADD R16, R7, 0xffffffff ;  /* 0xffffffff07101836 */ /* 0x000fca0000000000 */
[----:B------:R-:W-:Y:S01]  /*18c0*/  LEA R16, R16, UR12, 0x2 ;  /* 0x0000000c10107c11 */ /* 0x000fe2000f8e10ff */
[----:B--2---:R-:W-:-:S04]  /*18d0*/  IMAD.IADD R4, R15, 0x1, R4 ;  /* 0x000000010f047824 */ /* 0x004fc800078e0204 */
[----:B------:R-:W-:Y:S02]  /*18e0*/  IMAD R17, R17, 0x19660d, R4 ;  /* 0x0019660d11117824 */ /* 0x000fe400078e0204 */
[----:B------:R-:W-:Y:S02]  /*18f0*/  IMAD.IADD R4, R13, 0x1, R6 ;  /* 0x000000010d047824 */ /* 0x000fe400078e0206 */
[----:B------:R-:W-:Y:S02]  /*1900*/  VIADD R13, R5, 0xb3 ;  /* 0x000000b3050d7836 */ /* 0x000fe40000000000 */
[----:B-1----:R-:W-:Y:S01]  /*1910*/  IMAD.IADD R15, R17, 0x1, R14 ;  /* 0x00000001110f7824 */ /* 0x002fe200078e020e */
[----:B------:R-:W-:Y:S01]  /*1920*/  PRMT R6, R4, 0x9910, RZ ;  /* 0x0000991004067816 */ /* 0x000fe200000000ff */
[----:B------:R-:W-:Y:S01]  /*1930*/  VIADD R5, R5, 0x1 ;  /* 0x0000000105057836 */ /* 0x000fe20000000000 */
[----:B------:R-:W-:Y:S01]  /*1940*/  PRMT R14, R13, 0x9910, RZ ;  /* 0x000099100d0e7816 */ /* 0x000fe200000000ff */
[C---:B---3--:R-:W-:Y:S01]  /*1950*/  IMAD.IADD R2, R7.reuse, 0x1, R2 ;  /* 0x0000000107027824 */ /* 0x048fe200078e0202 */
[----:B------:R-:W-:Y:S01]  /*1960*/  LEA R4, R7, UR12, 0x2 ;  /* 0x0000000c07047c11 */ /* 0x000fe2000f8e10ff */
[----:B------:R0:W-:Y:S01]  /*1970*/  STS [R10], R15 ;  /* 0x0000000f0a007388 */ /* 0x0001e20000000800 */
[----:B------:R-:W-:Y:S01]  /*1980*/  LEA R6, R6, UR12, 0x2 ;  /* 0x0000000c06067c11 */ /* 0x000fe2000f8e10ff */
[----:B------:R-:W-:-:S02]  /*1990*/  IMAD R18, R14, -0x4549, RZ ;  /* 0xffffbab70e127824 */ /* 0x000fc400078e02ff */
[----:B------:R1:W-:Y:S04]  /*19a0*/  STS [R3], R17 ;  /* 0x0000001103007388 */ /* 0x0003e80000000800 */
[----:B------:R-:W-:Y:S01]  /*19b0*/  LDS R16, [R16] ;  /* 0x0000000010107984 */ /* 0x000fe20000000800 */
[----:B0-----:R-:W-:-:S03]  /*19c0*/  LEA.HI.SX32 R10, R18, R13, 0x10 ;  /* 0x0000000d120a7211 */ /* 0x001fc600078f82ff */
[----:B------:R-:W-:Y:S01]  /*19d0*/  LDS R19, [R4] ;  /* 0x0000000004137984 */ /* 0x000fe20000000800 */
[----:B------:R-:W-:-:S03]  /*19e0*/  LOP3.LUT R15, R10, 0xffff, RZ, 0xc0, !PT ;  /* 0x0000ffff0a0f7812 */ /* 0x000fc600078ec0ff */
[----:B------:R-:W0:Y:S01]  /*19f0*/  LDS R14, [R6] ;  /* 0x00000000060e7984 */ /* 0x000e220000000800 */
[----:B------:R-:W-:Y:S02]  /*1a00*/  PRMT R18, R10, 0x9910, RZ ;  /* 0x000099100a127816 */ /* 0x000fe400000000ff */
[----:B------:R-:W-:-:S03]  /*1a10*/  SHF.R.U32.HI R10, RZ, 0xf, R15 ;  /* 0x0000000fff0a7819 */ /* 0x000fc6000001160f */
[----:B------:R-:W-:-:S05]  /*1a20*/  IMAD.MOV.U32 R15, RZ, RZ, R18 ;  /* 0x000000ffff0f7224 */ /* 0x000fca00078e0012 */
[----:B------:R-:W-:-:S04]  /*1a30*/  LEA.HI.SX32 R10, R15, R10, 0x18 ;  /* 0x0000000a0f0a7211 */ /* 0x000fc800078fc2ff */
[----:B-1----:R-:W-:-:S05]  /*1a40*/  PRMT R3, R10, 0x9910, RZ ;  /* 0x000099100a037816 */ /* 0x002fca00000000ff */
[----:B------:R-:W-:-:S04]  /*1a50*/  IMAD R3, R3, 0x15f, RZ ;  /* 0x0000015f03037824 */ /* 0x000fc800078e02ff */
[----:B------:R-:W-:-:S05]  /*1a60*/  IMAD.MOV R3, RZ, RZ, -R3 ;  /* 0x000000ffff037224 */ /* 0x000fca00078e0a03 */
[----:B------:R-:W-:-:S05]  /*1a70*/  PRMT R10, R3, 0x7710, RZ ;  /* 0x00007710030a7816 */ /* 0x000fca00000000ff */
[----:B------:R-:W-:-:S05]  /*1a80*/  IMAD.IADD R13, R13, 0x1, R10 ;  /* 0x000000010d0d7824 */ /* 0x000fca00078e020a */
[----:B------:R-:W-:Y:S02]  /*1a90*/  PRMT R10, R13, 0x9910, RZ ;  /* 0x000099100d0a7816 */ /* 0x000fe400000000ff */
[----:B0-----:R-:W-:-:S04]  /*1aa0*/  LOP3.LUT R16, R14, R19, R16, 0x96, !PT ;  /* 0x000000130e107212 */ /* 0x001fc800078e9610 */
[----:B------:R-:W-:-:S04]  /*1ab0*/  SHF.R.U32.HI R3, RZ, 0x1b, R16 ;  /* 0x0000001bff037819 */ /* 0x000fc80000011610 */
[----:B------:R-:W-:Y:S01]  /*1ac0*/  LOP3.LUT R13, R3, R16, RZ, 0x3c, !PT ;  /* 0x00000010030d7212 */ /* 0x000fe200078e3cff */
[----:B------:R-:W-:-:S04]  /*1ad0*/  IMAD.MOV.U32 R3, RZ, RZ, R10 ;  /* 0x000000ffff037224 */ /* 0x000fc800078e000a */
[----:B------:R-:W-:Y:S01]  /*1ae0*/  IMAD R15, R13, 0x19660d, R14 ;  /* 0x0019660d0d0f7824 */ /* 0x000fe200078e020e */
[----:B------:R-:W-:Y:S01]  /*1af0*/  LEA R3, R3, UR12, 0x2 ;  /* 0x0000000c03037c11 */ /* 0x000fe2000f8e10ff */
[----:B------:R-:W-:Y:S01]  /*1b00*/  IMAD R13, R13, 0x19660d, R2 ;  /* 0x0019660d0d0d7824 */ /* 0x000fe200078e0202 */
[----:B------:R-:W-:Y:S02]  /*1b10*/  PRMT R14, R5, 0x9910, RZ ;  /* 0x00009910050e7816 */ /* 0x000fe400000000ff */
[----:B------:R-:W-:Y:S03]  /*1b20*/  STS [R6], R15 ;  /* 0x0000000f06007388 */ /* 0x000fe60000000800 */
[----:B------:R-:W-:Y:S01]  /*1b30*/  IMAD R14, R14, -0x4549, RZ ;  /* 0xffffbab70e0e7824 */ /* 0x000fe200078e02ff */
[----:B------:R-:W0:Y:S04]  /*1b40*/  LDS R10, [R3] ;  /* 0x00000000030a7984 */ /* 0x000e280000000800 */
[----:B------:R-:W-:-:S04]  /*1b50*/  LEA.HI.SX32 R14, R14, R5, 0x10 ;  /* 0x000000050e0e7211 */ /* 0x000fc800078f82ff */
[C---:B------:R-:W-:Y:S02]  /*1b60*/  LOP3.LUT R16, R14.reuse, 0xffff, RZ, 0xc0, !PT ;  /* 0x0000ffff0e107812 */ /* 0x040fe400078ec0ff */
[----:B------:R-:W-:Y:S02]  /*1b70*/  PRMT R17, R14, 0x9910, RZ ;  /* 0x000099100e117816 */ /* 0x000fe400000000ff */
[----:B------:R-:W-:-:S04]  /*1b80*/  SHF.R.U32.HI R14, RZ, 0xf, R16 ;  /* 0x0000000fff0e7819 */ /* 0x000fc80000011610 */
[----:B------:R-:W-:-:S04]  /*1b90*/  LEA.HI.SX32 R14, R17, R14, 0x18 ;  /* 0x0000000e110e7211 */ /* 0x000fc800078fc2ff */
[----:B------:R-:W-:-:S05]  /*1ba0*/  PRMT R14, R14, 0x9910, RZ ;  /* 0x000099100e0e7816 */ /* 0x000fca00000000ff */
[----:B------:R-:W-:-:S04]  /*1bb0*/  IMAD.MOV.U32 R2, RZ, RZ, R14 ;  /* 0x000000ffff027224 */ /* 0x000fc800078e000e */
[----:B------:R-:W-:-:S04]  /*1bc0*/  IMAD R2, R2, 0x15f, RZ ;  /* 0x0000015f02027824 */ /* 0x000fc800078e02ff */
[----:B------:R-:W-:-:S05]  /*1bd0*/  IMAD.MOV R2, RZ, RZ, -R2 ;  /* 0x000000ffff027224 */ /* 0x000fca00078e0a02 */
[----:B------:R-:W-:Y:S01]  /*1be0*/  PRMT R2, R2, 0x7710, RZ ;  /* 0x0000771002027816 */ /* 0x000fe200000000ff */
[----:B0-----:R-:W-:-:S04]  /*1bf0*/  IMAD.IADD R10, R13, 0x1, R10 ;  /* 0x000000010d0a7824 */ /* 0x001fc800078e020a */
[----:B------:R-:W-:Y:S01]  /*1c00*/  IMAD.IADD R5, R5, 0x1, R2 ;  /* 0x0000000105057824 */ /* 0x000fe200078e0202 */
[----:B------:R1:W-:Y:S04]  /*1c10*/  STS [R3], R10 ;  /* 0x0000000a03007388 */ /* 0x0003e80000000800 */
[----:B------:R-:W-:Y:S01]  /*1c20*/  PRMT R15, R5, 0x9910, RZ ;  /* 0x00009910050f7816 */ /* 0x000fe200000000ff */
[----:B------:R1:W-:Y:S06]  /*1c30*/  STS [R4], R13 ;  /* 0x0000000d04007388 */ /* 0x0003ec0000000800 */
.L_x_13:
[----:B------:R-:W-:Y:S01]  /*1c40*/  UMOV UR4, UR6 ;  /* 0x0000000600047c82 */ /* 0x000fe20008000000 */
[----:B------:R-:W-:Y:S05]  /*1c50*/  @P0 BRA `(.L_x_10) ;  /* 0x00000004000c0947 */ /* 0x000fea0003800000 */
[----:B01----:R-:W0:Y:S02]  /*1c60*/  LDC.64 R2, c[0x0][0x388] ;  /* 0x0000e200ff027b82 */ /* 0x003e240000000a00 */
[----:B0-----:R-:W-:-:S06]  /*1c70*/  IMAD.WIDE.U32 R2, R12, 0x4, R2 ;  /* 0x000000040c027825 */ /* 0x001fcc00078e0002 */
[----:B------:R0:W3:Y:S01]  /*1c80*/  LDG.E R2, desc[UR18][R2.64] ;  /* 0x0000001202027981 */ /* 0x0000e2000c1e1900 */
[----:B------:R-:W-:Y:S01]  /*1c90*/  VIADD R4, R15, 0xac ;  /* 0x000000ac0f047836 */ /* 0x000fe20000000000 */
[----:B------:R-:W-:-:S04]  /*1ca0*/  UMOV UR4, UR6 ;  /* 0x0000000600047c82 */ /* 0x000fc80008000000 */
[----:B------:R-:W-:-:S05]  /*1cb0*/  PRMT R5, R4, 0x9910, RZ ;  /* 0x0000991004057816 */ /* 0x000fca00000000ff */
[----:B------:R-:W-:-:S05]  /*1cc0*/  IMAD R5, R5, -0x4549, RZ ;  /* 0xffffbab705057824 */ /* 0x000fca00078e02ff */
[----:B------:R-:W-:-:S04]  /*1cd0*/  LEA.HI.SX32 R5, R5, R4, 0x10 ;  /* 0x0000000405057211 */ /* 0x000fc800078f82ff */
[C---:B--2---:R-:W-:Y:S02]  /*1ce0*/  LOP3.LUT R6, R5.reuse, 0xffff, RZ, 0xc0, !PT ;  /* 0x0000ffff05067812 */ /* 0x044fe400078ec0ff */
[----:B------:R-:W-:Y:S02]  /*1cf0*/  PRMT R5, R5, 0x9910, RZ ;  /* 0x0000991005057816 */ /* 0x000fe400000000ff */
[----:B------:R-:W-:-:S04]  /*1d00*/  SHF.R.U32.HI R6, RZ, 0xf, R6 ;  /* 0x0000000fff067819 */ /* 0x000fc80000011606 */
[----:B------:R-:W-:Y:S01]  /*1d10*/  LEA.HI.SX32 R5, R5, R6, 0x18 ;  /* 0x0000000605057211 */ /* 0x000fe200078fc2ff */
[----:B------:R-:W-:-:S03]  /*1d20*/  VIADD R6, R15, 0x15e ;  /* 0x0000015e0f067836 */ /* 0x000fc60000000000 */
[----:B0-----:R-:W-:Y:S01]  /*1d30*/  PRMT R3, R5, 0x9910, RZ ;  /* 0x0000991005037816 */ /* 0x001fe200000000ff */
[----:B------:R-:W-:Y:S01]  /*1d40*/  VIADD R5, R15, 0xb3 ;  /* 0x000000b30f057836 */ /* 0x000fe20000000000 */
[----:B------:R-:W-:-:S03]  /*1d50*/  ISETP.GE.U32.AND P0, PT, R6, 0x15f, PT ;  /* 0x0000015f0600780c */ /* 0x000fc60003f06070 */
[----:B------:R-:W-:Y:S01]  /*1d60*/  IMAD R3, R3, 0x15f, RZ ;  /* 0x0000015f03037824 */ /* 0x000fe200078e02ff */
[----:B------:R-:W-:-:S03]  /*1d70*/  PRMT R12, R5, 0x9910, RZ ;  /* 0x00009910050c7816 */ /* 0x000fc600000000ff */
[----:B------:R-:W-:Y:S02]  /*1d80*/  IMAD.MOV R3, RZ, RZ, -R3 ;  /* 0x000000ffff037224 */ /* 0x000fe400078e0a03 */
[----:B------:R-:W-:-:S03]  /*1d90*/  IMAD R12, R12, -0x4549, RZ ;  /* 0xffffbab70c0c7824 */ /* 0x000fc600078e02ff */
[----:B------:R-:W-:Y:S01]  /*1da0*/  PRMT R3, R3, 0x7710, RZ ;  /* 0x0000771003037816 */ /* 0x000fe200000000ff */
[----:B------:R-:W-:Y:S01]  /*1db0*/  @P0 VIADD R6, R15, 0xffffffff ;  /* 0xffffffff0f060836 */ /* 0x000fe20000000000 */
[----:B------:R-:W-:-:S03]  /*1dc0*/  LEA.HI.SX32 R12, R12, R5, 0x10 ;  /* 0x000000050c0c7211 */ /* 0x000fc600078f82ff */
[----:B------:R-:W-:Y:S01]  /*1dd0*/  IMAD.IADD R3, R4, 0x1, R3 ;  /* 0x0000000104037824 */ /* 0x000fe200078e0203 */
[----:B------:R-:W-:Y:S02]  /*1de0*/  LEA R10, R6, UR12, 0x2 ;  /* 0x0000000c060a7c11 */ /* 0x000fe4000f8e10ff */
[----:B------:R-:W-:Y:S02]  /*1df0*/  LOP3.LUT R13, R12, 0xffff, RZ, 0xc0, !PT ;  /* 0x0000ffff0c0d7812 */ /* 0x000fe400078ec0ff */
[----:B------:R-:W-:Y:S02]  /*1e00*/  PRMT R4, R3, 0x9910, RZ ;  /* 0x0000991003047816 */ /* 0x000fe400000000ff */
[----:B------:R-:W-:Y:S01]  /*1e10*/  LEA R3, R15, UR12, 0x2 ;  /* 0x0000000c0f037c11 */ /* 0x000fe2000f8e10ff */
[----:B------:R-:W-:Y:S01]  /*1e20*/  LDS R10, [R10] ;  /* 0x000000000a0a7984 */ /* 0x000fe20000000800 */
[----:B------:R-:W-:Y:S02]  /*1e30*/  LEA R4, R4, UR12, 0x2 ;  /* 0x0000000c04047c11 */ /* 0x000fe4000f8e10ff */
[----:B------:R-:W-:Y:S01]  /*1e40*/  PRMT R12, R12, 0x9910, RZ ;  /* 0x000099100c0c7816 */ /* 0x000fe200000000ff */
[----:B------:R-:W-:Y:S01]  /*1e50*/  LDS R7, [R3] ;  /* 0x0000000003077984 */ /* 0x000fe20000000800 */
[----:B------:R-:W-:-:S03]  /*1e60*/  SHF.R.U32.HI R13, RZ, 0xf, R13 ;  /* 0x0000000fff0d7819 */ /* 0x000fc6000001160d */
[----:B------:R-:W0:Y:S01]  /*1e70*/  LDS R6, [R4] ;  /* 0x0000000004067984 */ /* 0x000e220000000800 */
[----:B------:R-:W-:-:S04]  /*1e80*/  LEA.HI.SX32 R12, R12, R13, 0x18 ;  /* 0x0000000d0c0c7211 */ /* 0x000fc800078fc2ff */
[----:B------:R-:W-:-:S05]  /*1e90*/  PRMT R12, R12, 0x9910, RZ ;  /* 0x000099100c0c7816 */ /* 0x000fca00000000ff */
[----:B------:R-:W-:-:S04]  /*1ea0*/  IMAD R12, R12, 0x15f, RZ ;  /* 0x0000015f0c0c7824 */ /* 0x000fc800078e02ff */
[----:B------:R-:W-:-:S05]  /*1eb0*/  IMAD.MOV R12, RZ, RZ, -R12 ;  /* 0x000000ffff0c7224 */ /* 0x000fca00078e0a0c */
[----:B------:R-:W-:-:S05]  /*1ec0*/  PRMT R12, R12, 0x7710, RZ ;  /* 0x000077100c0c7816 */ /* 0x000fca00000000ff */
[----:B------:R-:W-:-:S05]  /*1ed0*/  IMAD.IADD R12, R5, 0x1, R12 ;  /* 0x00000001050c7824 */ /* 0x000fca00078e020c */
[----:B------:R-:W-:Y:S02]  /*1ee0*/  PRMT R5, R12, 0x9910, RZ ;  /* 0x000099100c057816 */ /* 0x000fe400000000ff */
[----:B0-----:R-:W-:-:S04]  /*1ef0*/  LOP3.LUT R7, R6, R7, R10, 0x96, !PT ;  /* 0x0000000706077212 */ /* 0x001fc800078e960a */
[----:B------:R-:W-:-:S04]  /*1f00*/  SHF.R.U32.HI R10, RZ, 0x1b, R7 ;  /* 0x0000001bff0a7819 */ /* 0x000fc80000011607 */
[----:B------:R-:W-:-:S05]  /*1f10*/  LOP3.LUT R7, R10, R7, RZ, 0x3c, !PT ;  /* 0x000000070a077212 */ /* 0x000fca00078e3cff */
[----:B------:R-:W-:Y:S01]  /*1f20*/  IMAD R13, R7, 0x19660d, R6 ;  /* 0x0019660d070d7824 */ /* 0x000fe200078e0206 */
[----:B------:R-:W-:Y:S01]  /*1f30*/  LEA R6, R5, UR12, 0x2 ;  /* 0x0000000c05067c11 */ /* 0x000fe2000f8e10ff */
[----:B------:R-:W-:-:S03]  /*1f40*/  VIADD R5, R15, 0x1 ;  /* 0x000000010f057836 */ /* 0x000fc60000000000 */
[----:B------:R0:W-:Y:S02]  /*1f50*/  STS [R4], R13 ;  /* 0x0000000d04007388 */ /* 0x0001e40000000800 */
[----:B------:R-:W-:Y:S02]  /*1f60*/  PRMT R10, R5, 0x9910, RZ ;  /* 0x00009910050a7816 */ /* 0x000fe400000000ff */
[----:B------:R-:W1:Y:S03]  /*1f70*/  LDS R17, [R6] ;  /* 0x0000000006117984 */ /* 0x000e660000000800 */
[----:B------:R-:W-:-:S05]  /*1f80*/  IMAD R10, R10, -0x4549, RZ ;  /* 0xffffbab70a0a7824 */ /* 0x000fca00078e02ff */
[----:B------:R-:W-:-:S04]  /*1f90*/  LEA.HI.SX32 R10, R10, R5, 0x10 ;  /* 0x000000050a0a7211 */ /* 0x000fc800078f82ff */
[C---:B------:R-:W-:Y:S02]  /*1fa0*/  LOP3.LUT R12, R10.reuse, 0xffff, RZ, 0xc0, !PT ;  /* 0x0000ffff0a0c7812 */ /* 0x040fe400078ec0ff */
[----:B------:R-:W-:Y:S02]  /*1fb0*/  PRMT R19, R10, 0x9910, RZ ;  /* 0x000099100a137816 */ /* 0x000fe400000000ff */
[----:B------:R-:W-:-:S04]  /*1fc0*/  SHF.R.U32.HI R12, RZ, 0xf, R12 ;  /* 0x0000000fff0c7819 */ /* 0x000fc8000001160c */
[----:B------:R-:W-:-:S04]  /*1fd0*/  LEA.HI.SX32 R12, R19, R12, 0x18 ;  /* 0x0000000c130c7211 */ /* 0x000fc800078fc2ff */
[----:B0-----:R-:W-:-:S05]  /*1fe0*/  PRMT R4, R12, 0x9910, RZ ;  /* 0x000099100c047816 */ /* 0x001fca00000000ff */
[----:B------:R-:W-:-:S04]  /*1ff0*/  IMAD R4, R4, 0x15f, RZ ;  /* 0x0000015f04047824 */ /* 0x000fc800078e02ff */
[----:B------:R-:W-:-:S05]  /*2000*/  IMAD.MOV R4, RZ, RZ, -R4 ;  /* 0x000000ffff047224 */ /* 0x000fca00078e0a04 */
[----:B------:R-:W-:-:S05]  /*2010*/  PRMT R4, R4, 0x7710, RZ ;  /* 0x0000771004047816 */ /* 0x000fca00000000ff */
[----:B------:R-:W-:Y:S02]  /*2020*/  IMAD.IADD R4, R5, 0x1, R4 ;  /* 0x0000000105047824 */ /* 0x000fe400078e0204 */
[----:B---3--:R-:W-:-:S03]  /*2030*/  IMAD.IADD R2, R15, 0x1, R2 ;  /* 0x000000010f027824 */ /* 0x008fc600078e0202 */
[----:B------:R-:W-:Y:S01]  /*2040*/  PRMT R15, R4, 0x9910, RZ ;  /* 0x00009910040f7816 */ /* 0x000fe200000000ff */
[----:B------:R-:W-:-:S04]  /*2050*/  IMAD R2, R7, 0x19660d, R2 ;  /* 0x0019660d07027824 */ /* 0x000fc800078e0202 */
[----:B-1----:R-:W-:-:S05]  /*2060*/  IMAD.IADD R17, R2, 0x1, R17 ;  /* 0x0000000102117824 */ /* 0x002fca00078e0211 */
[----:B------:R3:W-:Y:S04]  /*2070*/  STS [R6], R17 ;  /* 0x0000001106007388 */ /* 0x0007e80000000800 */
[----:B------:R3:W-:Y:S02]  /*2080*/  STS [R3], R2 ;  /* 0x0000000203007388 */ /* 0x0007e40000000800 */
.L_x_10:
[----:B------:R-:W-:-:S13]  /*2090*/  ISETP.LE.U32.AND P0, PT, R11, UR4, PT ;  /* 0x000000040b007c0c */ /* 0x000fda000bf03070 */
[----:B------:R-:W-:Y:S05]  /*20a0*/  @P0 BRA `(.L_x_14) ;  /* 0x00000010009c0947 */ /* 0x000fea0003800000 */
[C---:B0--3--:R-:W-:Y:S01]  /*20b0*/  VIADD R2, R11.reuse, -UR4 ;  /* 0x800000040b027c36 */ /* 0x049fe20008000000 */
[----:B-1----:R-:W-:-:S04]  /*20c0*/  IADD3 R3, PT, PT, -R11, UR4, RZ ;  /* 0x000000040b037c10 */ /* 0x002fc8000fffe1ff */
[----:B------:R-:W-:Y:S02]  /*20d0*/  LOP3.LUT P0, R2, R2, 0x3, RZ, 0xc0, !PT ;  /* 0x0000000302027812 */ /* 0x000fe4000780c0ff */
[----:B------:R-:W-:-:S11]  /*20e0*/  ISETP.GT.U32.AND P1, PT, R3, -0x4, PT ;  /* 0xfffffffc0300780c */ /* 0x000fd60003f24070 */
[----:B------:R-:W-:Y:S05]  /*20f0*/  @!P0 BRA `(.L_x_15) ;  /* 0x0000000000b88947 */ /* 0x000fea0003800000 */
[----:B------:R-:W-:-:S07]  /*2100*/  IMAD.MOV R2, RZ, RZ, -R2 ;  /* 0x000000ffff027224 */ /* 0x000fce00078e0a02 */
.L_x_16:
[C---:B------:R-:W-:Y:S01]  /*2110*/  VIADD R7, R15.reuse, 0x15e ;  /* 0x0000015e0f077836 */ /* 0x040fe20000000000 */
[----:B------:R-:W-:Y:S01]  /*2120*/  UIADD3 UR4, UPT, UPT, UR4, 0x1, URZ ;  /* 0x0000000104047890 */ /* 0x000fe2000fffe0ff */
[----:B--2---:R-:W-:Y:S02]  /*2130*/  IMAD.MOV.U32 R6, RZ, RZ, RZ ;  /* 0x000000ffff067224 */ /* 0x004fe400078e00ff */
[----:B------:R-:W-:Y:S02]  /*2140*/  VIADD R5, R15, 0xac ;  /* 0x000000ac0f057836 */ /* 0x000fe40000000000 */
[----:B------:R-:W-:Y:S02]  /*2150*/  IMAD.MOV.U32 R4, RZ, RZ, RZ ;  /* 0x000000ffff047224 */ /* 0x000fe400078e00ff */
[----:B------:R-:W-:-:S04]  /*2160*/  IMAD.HI R6, R7, -0x4549a9ef, R6 ;  /* 0xbab6561107067827 */ /* 0x000fc800078e0206 */
[----:B------:R-:W-:Y:S01]  /*2170*/  IMAD.HI R3, R5, -0x4549a9ef, R4 ;  /* 0xbab6561105037827 */ /* 0x000fe200078e0204 */
[----:B------:R-:W-:-:S03]  /*2180*/  SHF.R.U32.HI R13, RZ, 0x1f, R6 ;  /* 0x0000001fff0d7819 */ /* 0x000fc60000011606 */
[----:B------:R-:W-:Y:S01]  /*2190*/  VIADD R2, R2, 0x1 ;  /* 0x0000000102027836 */ /* 0x000fe20000000000 */
[----:B------:R-:W-:Y:S02]  /*21a0*/  SHF.R.U32.HI R4, RZ, 0x1f, R3 ;  /* 0x0000001fff047819 */ /* 0x000fe40000011603 */
[----:B------:R-:W-:Y:S02]  /*21b0*/  LEA.HI.SX32 R13, R6, R13, 0x18 ;  /* 0x0000000d060d7211 */ /* 0x000fe400078fc2ff */
[----:B------:R-:W-:Y:S02]  /*21c0*/  LEA.HI.SX32 R4, R3, R4, 0x18 ;  /* 0x0000000403047211 */ /* 0x000fe400078fc2ff */
[----:B------:R-:W-:Y:S01]  /*21d0*/  LEA R3, R15, UR12, 0x2 ;  /* 0x0000000c0f037c11 */ /* 0x000fe2000f8e10ff */
[----:B------:R-:W-:Y:S01]  /*21e0*/  IMAD R13, R13, -0x15f, R7 ;  /* 0xfffffea10d0d7824 */ /* 0x000fe200078e0207 */
[----:B------:R-:W-:Y:S01]  /*21f0*/  ISETP.NE.AND P0, PT, R2, RZ, PT ;  /* 0x000000ff0200720c */ /* 0x000fe20003f05270 */
[----:B------:R-:W-:-:S02]  /*2200*/  IMAD R4, R4, -0x15f, R5 ;  /* 0xfffffea104047824 */ /* 0x000fc400078e0205 */
[----:B------:R-:W-:Y:S01]  /*2210*/  LDS R6, [R3] ;  /* 0x0000000003067984 */ /* 0x000fe20000000800 */
[----:B------:R-:W-:Y:S01]  /*2220*/  LEA R10, R13, UR12, 0x2 ;  /* 0x0000000c0d0a7c11 */ /* 0x000fe2000f8e10ff */
[----:B------:R-:W-:Y:S01]  /*2230*/  VIADD R5, R15, 0xb3 ;  /* 0x000000b30f057836 */ /* 0x000fe20000000000 */
[----:B------:R-:W-:Y:S01]  /*2240*/  LEA R12, R4, UR12, 0x2 ;  /* 0x0000000c040c7c11 */ /* 0x000fe2000f8e10ff */
[----:B------:R-:W-:-:S03]  /*2250*/  IMAD.MOV.U32 R4, RZ, RZ, RZ ;  /* 0x000000ffff047224 */ /* 0x000fc600078e00ff */
[----:B------:R-:W-:Y:S01]  /*2260*/  LDS R10, [R10] ;  /* 0x000000000a0a7984 */ /* 0x000fe20000000800 */
[----:B------:R-:W-:-:S03]  /*2270*/  IMAD.HI R4, R5, -0x4549a9ef, R4 ;  /* 0xbab6561105047827 */ /* 0x000fc600078e0204 */
[----:B------:R-:W0:Y:S02]  /*2280*/  LDS R7, [R12] ;  /* 0x000000000c077984 */ /* 0x000e240000000800 */
[----:B------:R-:W-:-:S04]  /*2290*/  SHF.R.U32.HI R13, RZ, 0x1f, R4 ;  /* 0x0000001fff0d7819 */ /* 0x000fc80000011604 */
[----:B------:R-:W-:-:S05]  /*22a0*/  LEA.HI.SX32 R4, R4, R13, 0x18 ;  /* 0x0000000d04047211 */ /* 0x000fca00078fc2ff */
[----:B------:R-:W-:Y:S01]  /*22b0*/  IMAD R4, R4, -0x15f, R5 ;  /* 0xfffffea104047824 */ /* 0x000fe200078e0205 */
[----:B0-----:R-:W-:-:S04]  /*22c0*/  LOP3.LUT R6, R7, R6, R10, 0x96, !PT ;  /* 0x0000000607067212 */ /* 0x001fc800078e960a */
[----:B------:R-:W-:-:S04]  /*22d0*/  SHF.R.U32.HI R13, RZ, 0x1b, R6 ;  /* 0x0000001bff0d7819 */ /* 0x000fc80000011606 */
[----:B------:R-:W-:Y:S02]  /*22e0*/  LOP3.LUT R6, R13, R6, RZ, 0x3c, !PT ;  /* 0x000000060d067212 */ /* 0x000fe400078e3cff */
[----:B------:R-:W-:-:S03]  /*22f0*/  LEA R13, R4, UR12, 0x2 ;  /* 0x0000000c040d7c11 */ /* 0x000fc6000f8e10ff */
[C---:B------:R-:W-:Y:S02]  /*2300*/  IMAD R7, R6.reuse, 0x19660d, R7 ;  /* 0x0019660d06077824 */ /* 0x040fe400078e0207 */
[----:B------:R-:W-:-:S03]  /*2310*/  IMAD R6, R6, 0x19660d, R15 ;  /* 0x0019660d06067824 */ /* 0x000fc600078e020f */
[----:B------:R-:W-:Y:S04]  /*2320*/  STS [R12], R7 ;  /* 0x000000070c007388 */ /* 0x000fe80000000800 */
[----:B------:R-:W0:Y:S02]  /*2330*/  LDS R5, [R13] ;  /* 0x000000000d057984 */ /* 0x000e240000000800 */
[----:B0-----:R-:W-:Y:S02]  /*2340*/  IMAD.IADD R4, R6, 0x1, R5 ;  /* 0x0000000106047824 */ /* 0x001fe400078e0205 */
[----:B------:R-:W-:-:S03]  /*2350*/  VIADD R5, R15, 0x1 ;  /* 0x000000010f057836 */ /* 0x000fc60000000000 */
[----:B------:R0:W-:Y:S04]  /*2360*/  STS [R13], R4 ;  /* 0x000000040d007388 */ /* 0x0001e80000000800 */
[----:B------:R1:W-:Y:S01]  /*2370*/  STS [R3], R6 ;  /* 0x0000000603007388 */ /* 0x0003e20000000800 */
[----:B0-----:R-:W-:-:S04]  /*2380*/  IMAD.MOV.U32 R4, RZ, RZ, RZ ;  /* 0x000000ffff047224 */ /* 0x001fc800078e00ff */
[----:B------:R-:W-:-:S05]  /*2390*/  IMAD.HI R10, R5, -0x4549a9ef, R4 ;  /* 0xbab65611050a7827 */ /* 0x000fca00078e0204 */
[----:B------:R-:W-:-:S04]  /*23a0*/  SHF.R.U32.HI R15, RZ, 0x1f, R10 ;  /* 0x0000001fff0f7819 */ /* 0x000fc8000001160a */
[----:B------:R-:W-:-:S05]  /*23b0*/  LEA.HI.SX32 R15, R10, R15, 0x18 ;  /* 0x0000000f0a0f7211 */ /* 0x000fca00078fc2ff */
[----:B------:R-:W-:Y:S01]  /*23c0*/  IMAD R15, R15, -0x15f, R5 ;  /* 0xfffffea10f0f7824 */ /* 0x000fe200078e0205 */
[----:B-1----:R-:W-:Y:S06]  /*23d0*/  @P0 BRA `(.L_x_16) ;  /* 0xfffffffc004c0947 */ /* 0x002fec000383ffff */
.L_x_15:
[----:B------:R-:W-:Y:S05]  /*23e0*/  @P1 BRA `(.L_x_14) ;  /* 0x0000000c00cc1947 */ /* 0x000fea0003800000 */
[----:B------:R-:W-:-:S07]  /*23f0*/  IADD3 R11, PT, PT, -R11, UR4, RZ ;  /* 0x000000040b0b7c10 */ /* 0x000fce000fffe1ff */
.L_x_17:
[C---:B------:R-:W-:Y:S02]  /*2400*/  VIADD R5, R15.reuse, 0x15e ;  /* 0x0000015e0f057836 */ /* 0x040fe40000000000 */
[----:B----4-:R-:W-:Y:S02]  /*2410*/  IMAD.MOV.U32 R4, RZ, RZ, RZ ;  /* 0x000000ffff047224 */ /* 0x010fe400078e00ff */
[----:B------:R-:W-:Y:S02]  /*2420*/  VIADD R3, R15, 0xac ;  /* 0x000000ac0f037836 */ /* 0x000fe40000000000 */
[----:B------:R-:W-:Y:S02]  /*2430*/  IMAD.MOV.U32 R2, RZ, RZ, RZ ;  /* 0x000000ffff027224 */ /* 0x000fe400078e00ff */
[----:B------:R-:W-:-:S04]  /*2440*/  IMAD.HI R4, R5, -0x4549a9ef, R4 ;  /* 0xbab6561105047827 */ /* 0x000fc800078e0204 */
[----:B------:R-:W-:Y:S01]  /*2450*/  IMAD.HI R2, R3, -0x4549a9ef, R2 ;  /* 0xbab6561103027827 */ /* 0x000fe200078e0202 */
[----:B------:R-:W-:-:S03]  /*2460*/  SHF.R.U32.HI R13, RZ, 0x1f, R4 ;  /* 0x0000001fff0d7819 */ /* 0x000fc60000011604 */
[----:B--2---:R-:W-:Y:S01]  /*2470*/  IMAD.MOV.U32 R6, RZ, RZ, RZ ;  /* 0x000000ffff067224 */ /* 0x004fe200078e00ff */
[----:B------:R-:W-:Y:S01]  /*2480*/  SHF.R.U32.HI R7, RZ, 0x1f, R2 ;  /* 0x0000001fff077819 */ /* 0x000fe20000011602 */
[----:B------:R-:W-:Y:S01]  /*2490*/  VIADD R11, R11, 0x4 ;  /* 0x000000040b0b7836 */ /* 0x000fe20000000000 */
[----:B------:R-:W-:Y:S02]  /*24a0*/  LEA.HI.SX32 R13, R4, R13, 0x18 ;  /* 0x0000000d040d7211 */ /* 0x000fe400078fc2ff */
[----:B------:R-:W-:Y:S02]  /*24b0*/  LEA.HI.SX32 R7, R2, R7, 0x18 ;  /* 0x0000000702077211 */ /* 0x000fe400078fc2ff */
[----:B------:R-:W-:Y:S01]  /*24c0*/  LEA R4, R15, UR12, 0x2 ;  /* 0x0000000c0f047c11 */ /* 0x000fe2000f8e10ff */
[----:B------:R-:W-:Y:S02]  /*24d0*/  IMAD R13, R13, -0x15f, R5 ;  /* 0xfffffea10d0d7824 */ /* 0x000fe400078e0205 */
[----:B------:R-:W-:-:S02]  /*24e0*/  IMAD R5, R7, -0x15f, R3 ;  /* 0xfffffea107057824 */ /* 0x000fc400078e0203 */
[----:B------:R-:W-:Y:S01]  /*24f0*/  LDS R10, [R4] ;  /* 0x00000000040a7984 */ /* 0x000fe20000000800 */
[----:B------:R-:W-:Y:S01]  /*2500*/  LEA R12, R13, UR12, 0x2 ;  /* 0x0000000c0d0c7c11 */ /* 0x000fe2000f8e10ff */
[----:B------:R-:W-:Y:S01]  /*2510*/  VIADD R7, R15, 0x1 ;  /* 0x000000010f077836 */ /* 0x000fe20000000000 */
[----:B------:R-:W-:Y:S01]  /*2520*/  LEA R5, R5, UR12, 0x2 ;  /* 0x0000000c05057c11 */ /* 0x000fe2000f8e10ff */
[----:B------:R-:W-:Y:S02]  /*2530*/  VIADD R3, R15, 0xb3 ;  /* 0x000000b30f037836 */ /* 0x000fe40000000000 */
[----:B------:R-:W-:Y:S01]  /*2540*/  IMAD.HI R2, R7, -0x4549a9ef, R6 ;  /* 0xbab6561107027827 */ /* 0x000fe200078e0206 */
[----:B------:R-:W-:Y:S04]  /*2550*/  LDS R12, [R12] ;  /* 0x000000000c0c7984 */ /* 0x000fe80000000800 */
[----:B------:R-:W0:Y:S01]  /*2560*/  LDS R13, [R5] ;  /* 0x00000000050d7984 */ /* 0x000e220000000800 */
[----:B------:R-:W-:-:S04]  /*2570*/  SHF.R.U32.HI R17, RZ, 0x1f, R2 ;  /* 0x0000001fff117819 */ /* 0x000fc80000011602 */
[----:B------:R-:W-:Y:S01]  /*2580*/  LEA.HI.SX32 R17, R2, R17, 0x18 ;  /* 0x0000001102117211 */ /* 0x000fe200078fc2ff */
[----:B------:R-:W-:-:S04]  /*2590*/  IMAD.MOV.U32 R2, RZ, RZ, RZ ;  /* 0x000000ffff027224 */ /* 0x000fc800078e00ff */
[----:B------:R-:W-:-:S04]  /*25a0*/  IMAD.HI R6, R3, -0x4549a9ef, R2 ;  /* 0xbab6561103067827 */ /* 0x000fc800078e0202 */
[----:B------:R-:W-:Y:S01]  /*25b0*/  IMAD R2, R17, -0x15f, R7 ;  /* 0xfffffea111027824 */ /* 0x000fe200078e0207 */
[----:B------:R-:W-:-:S04]  /*25c0*/  SHF.R.U32.HI R7, RZ, 0x1f, R6 ;  /* 0x0000001fff077819 */ /* 0x000fc80000011606 */
[----:B------:R-:W-:Y:S01]  /*25d0*/  LEA.HI.SX32 R17, R6, R7, 0x18 ;  /* 0x0000000706117211 */ /* 0x000fe200078fc2ff */
[C---:B------:R-:W-:Y:S01]  /*25e0*/  VIADD R6, R2.reuse, 0xac ;  /* 0x000000ac02067836 */ /* 0x040fe20000000000 */
[----:B------:R-:W-:-:S03]  /*25f0*/  ISETP.GE.AND P0, PT, R2, 0x1, PT ;  /* 0x000000010200780c */ /* 0x000fc60003f06270 */
[----:B------:R-:W-:-:S05]  /*2600*/  IMAD R3, R17, -0x15f, R3 ;  /* 0xfffffea111037824 */ /* 0x000fca00078e0203 */
[----:B------:R-:W-:Y:S02]  /*2610*/  LEA R3, R3, UR12, 0x2 ;  /* 0x0000000c03037c11 */ /* 0x000fe4000f8e10ff */
[----:B0-----:R-:W-:Y:S02]  /*2620*/  LOP3.LUT R10, R13, R10, R12, 0x96, !PT ;  /* 0x0000000a0d0a7212 */ /* 0x001fe400078e960c */
[----:B------:R-:W-:Y:S02]  /*2630*/  PRMT R12, R6, 0x9910, RZ ;  /* 0x00009910060c7816 */ /* 0x000fe400000000ff */
[----:B------:R-:W-:-:S04]  /*2640*/  SHF.R.U32.HI R7, RZ, 0x1b, R10 ;  /* 0x0000001bff077819 */ /* 0x000fc8000001160a */
[----:B------:R-:W-:Y:S01]  /*2650*/  LOP3.LUT R10, R7, R10, RZ, 0x3c, !PT ;  /* 0x0000000a070a7212 */ /* 0x000fe200078e3cff */
[----:B------:R-:W-:-:S04]  /*2660*/  IMAD.MOV.U32 R7, RZ, RZ, R12 ;  /* 0x000000ffff077224 */ /* 0x000fc800078e000c */
[----:B------:R-:W-:Y:S02]  /*2670*/  IMAD R7, R7, -0x4549, RZ ;  /* 0xffffbab707077824 */ /* 0x000fe400078e02ff */
[C---:B------:R-:W-:Y:S02]  /*2680*/  IMAD R12, R10.reuse, 0x19660d, R13 ;  /* 0x0019660d0a0c7824 */ /* 0x040fe400078e020d */
[----:B------:R-:W-:Y:S01]  /*2690*/  IMAD R15, R10, 0x19660d, R15 ;  /* 0x0019660d0a0f7824 */ /* 0x000fe200078e020f */
[----:B------:R-:W-:Y:S02]  /*26a0*/  LEA.HI.SX32 R7, R7, R6, 0x10 ;  /* 0x0000000607077211 */ /* 0x000fe400078f82ff */
[----:B------:R0:W-:Y:S02]  /*26b0*/  STS [R5], R12 ;  /* 0x0000000c05007388 */ /* 0x0001e40000000800 */
[C---:B------:R-:W-:Y:S02]  /*26c0*/  LOP3.LUT R13, R7.reuse, 0xffff, RZ, 0xc0, !PT ;  /* 0x0000ffff070d7812 */ /* 0x040fe400078ec0ff */
[----:B------:R-:W1:Y:S01]  /*26d0*/  LDS R14, [R3] ;  /* 0x00000000030e7984 */ /* 0x000e620000000800 */
[----:B------:R-:W-:-:S02]  /*26e0*/  PRMT R16, R7, 0x9910, RZ ;  /* 0x0000991007107816 */ /* 0x000fc400000000ff */
[----:B------:R-:W-:-:S04]  /*26f0*/  SHF.R.U32.HI R13, RZ, 0xf, R13 ;  /* 0x0000000fff0d7819 */ /* 0x000fc8000001160d */
[----:B------:R-:W-:-:S04]  /*2700*/  LEA.HI.SX32 R13, R16, R13, 0x18 ;  /* 0x0000000d100d7211 */ /* 0x000fc800078fc2ff */
[----:B------:R-:W-:-:S05]  /*2710*/  PRMT R7, R13, 0x9910, RZ ;  /* 0x000099100d077816 */ /* 0x000fca00000000ff */
[----:B------:R-:W-:-:S04]  /*2720*/  IMAD R7, R7, 0x15f, RZ ;  /* 0x0000015f07077824 */ /* 0x000fc800078e02ff */
[----:B0-----:R-:W-:Y:S02]  /*2730*/  IMAD.MOV R5, RZ, RZ, -R7 ;  /* 0x000000ffff057224 */ /* 0x001fe400078e0a07 */
[----:B------:R-:W-:-:S03]  /*2740*/  VIADD R7, R2, 0x1 ;  /* 0x0000000102077836 */ /* 0x000fc60000000000 */
[----:B------:R-:W-:Y:S02]  /*2750*/  PRMT R5, R5, 0x7710, RZ ;  /* 0x0000771005057816 */ /* 0x000fe400000000ff */
[----:B------:R-:W-:-:S03]  /*2760*/  PRMT R16, R7, 0x9910, RZ ;  /* 0x0000991007107816 */ /* 0x000fc600000000ff */
[----:B------:R-:W-:Y:S01]  /*2770*/  IMAD.IADD R10, R6, 0x1, R5 ;  /* 0x00000001060a7824 */ /* 0x000fe200078e0205 */
[C---:B------:R-:W-:Y:S01]  /*2780*/  LEA R5, R2.reuse, UR12, 0x2 ;  /* 0x0000000c02057c11 */ /* 0x040fe2000f8e10ff */
[----:B------:R-:W-:Y:S02]  /*2790*/  VIADD R6, R2, 0xb3 ;  /* 0x000000b302067836 */ /* 0x000fe40000000000 */
[----:B------:R-:W-:Y:S01]  /*27a0*/  IMAD R16, R16, -0x4549, RZ ;  /* 0xffffbab710107824 */ /* 0x000fe200078e02ff */
[----:B------:R-:W-:Y:S01]  /*27b0*/  PRMT R10, R10, 0x9910, RZ ;  /* 0x000099100a0a7816 */ /* 0x000fe200000000ff */
[C---:B------:R-:W-:Y:S01]  /*27c0*/  VIADD R12, R5.reuse, 0x578 ;  /* 0x00000578050c7836 */ /* 0x040fe20000000000 */
[----:B------:R-:W-:Y:S01]  /*27d0*/  PRMT R13, R6, 0x9910, RZ ;  /* 0x00009910060d7816 */ /* 0x000fe200000000ff */
[----:B------:R-:W-:Y:S01]  /*27e0*/  @P0 VIADD R12, R5, 0xfffffffc ;  /* 0xfffffffc050c0836 */ /* 0x000fe20000000000 */
[----:B------:R-:W-:Y:S01]  /*27f0*/  LEA.HI.SX32 R16, R16, R7, 0x10 ;  /* 0x0000000710107211 */ /* 0x000fe200078f82ff */
[----:B-1----:R-:W-:-:S02]  /*2800*/  IMAD.IADD R14, R15, 0x1, R14 ;  /* 0x000000010f0e7824 */ /* 0x002fc400078e020e */
[----:B------:R-:W-:-:S03]  /*2810*/  IMAD R17, R13, -0x4549, RZ ;  /* 0xffffbab70d117824 */ /* 0x000fc600078e02ff */
[----:B------:R0:W-:Y:S02]  /*2820*/  STS [R3], R14 ;  /* 0x0000000e03007388 */ /* 0x0001e40000000800 */
[----:B------:R-:W-:Y:S02]  /*2830*/  LEA.HI.SX32 R17, R17, R6, 0x10 ;  /* 0x0000000611117211 */ /* 0x000fe400078f82ff */
[----:B------:R1:W-:Y:S04]  /*2840*/  STS [R4], R15 ;  /* 0x0000000f04007388 */ /* 0x0003e80000000800 */
[----:B------:R-:W-:Y:S01]  /*2850*/  LDS R12, [R12] ;  /* 0x000000000c0c7984 */ /* 0x000fe20000000800 */
[----:B0-----:R-:W-:Y:S02]  /*2860*/  LEA R3, R10, UR12, 0x2 ;  /* 0x0000000c0a037c11 */ /* 0x001fe4000f8e10ff */
[C---:B------:R-:W-:Y:S01]  /*2870*/  LOP3.LUT R14, R17.reuse, 0xffff, RZ, 0xc0, !PT ;  /* 0x0000ffff110e7812 */ /* 0x040fe200078ec0ff */
[----:B------:R-:W-:Y:S01]  /*2880*/  LDS R13, [R5] ;  /* 0x00000000050d7984 */ /* 0x000fe20000000800 */
[----:B------:R-:W-:-:S02]  /*2890*/  PRMT R17, R17, 0x9910, RZ ;  /* 0x0000991011117816 */ /* 0x000fc400000000ff */
[C---:B-1----:R-:W-:Y:S01]  /*28a0*/  LOP3.LUT R4, R16.reuse, 0xffff, RZ, 0xc0, !PT ;  /* 0x0000ffff10047812 */ /* 0x042fe200078ec0ff */
[----:B------:R-:W0:Y:S01]  /*28b0*/  LDS R10, [R3] ;  /* 0x00000000030a7984 */ /* 0x000e220000000800 */
[----:B------:R-:W-:Y:S01]  /*28c0*/  PRMT R16, R16, 0x9910, RZ ;  /* 0x0000991010107816 */ /* 0x000fe200000000ff */
[----:B------:R-:W-:Y:S01]  /*28d0*/  IMAD.MOV.U32 R15, RZ, RZ, R17 ;  /* 0x000000ffff0f7224 */ /* 0x000fe200078e0011 */
[----:B------:R-:W-:Y:S02]  /*28e0*/  SHF.R.U32.HI R14, RZ, 0xf, R14 ;  /* 0x0000000fff0e7819 */ /* 0x000fe4000001160e */
[----:B------:R-:W-:Y:S01]  /*28f0*/  SHF.R.U32.HI R4, RZ, 0xf, R4 ;  /* 0x0000000fff047819 */ /* 0x000fe20000011604 */
[----:B------:R-:W-:Y:S01]  /*2900*/  IMAD.MOV.U32 R17, RZ, RZ, R16 ;  /* 0x000000ffff117224 */ /* 0x000fe200078e0010 */
[----:B------:R-:W-:-:S04]  /*2910*/  LEA.HI.SX32 R14, R15, R14, 0x18 ;  /* 0x0000000e0f0e7211 */ /* 0x000fc800078fc2ff */
[----:B------:R-:W-:Y:S02]  /*2920*/  LEA.HI.SX32 R4, R17, R4, 0x18 ;  /* 0x0000000411047211 */ /* 0x000fe400078fc2ff */
[----:B------:R-:W-:Y:S02]  /*2930*/  PRMT R14, R14, 0x9910, RZ ;  /* 0x000099100e0e7816 */ /* 0x000fe400000000ff */
[----:B------:R-:W-:-:S03]  /*2940*/  PRMT R15, R4, 0x9910, RZ ;  /* 0x00009910040f7816 */ /* 0x000fc600000000ff */
[----:B------:R-:W-:Y:S02]  /*2950*/  IMAD.MOV.U32 R4, RZ, RZ, R14 ;  /* 0x000000ffff047224 */ /* 0x000fe400078e000e */
[----:B------:R-:W-:Y:S02]  /*2960*/  IMAD.MOV.U32 R14, RZ, RZ, R15 ;  /* 0x000000ffff0e7224 */ /* 0x000fe400078e000f */
[----:B------:R-:W-:Y:S02]  /*2970*/  IMAD R4, R4, 0x15f, RZ ;  /* 0x0000015f04047824 */ /* 0x000fe400078e02ff */
[----:B------:R-:W-:Y:S02]  /*2980*/  IMAD R14, R14, 0x15f, RZ ;  /* 0x0000015f0e0e7824 */ /* 0x000fe400078e02ff */
[----:B------:R-:W-:Y:S02]  /*2990*/  IMAD.MOV R4, RZ, RZ, -R4 ;  /* 0x000000ffff047224 */ /* 0x000fe400078e0a04 */
[----:B------:R-:W-:-:S03]  /*29a0*/  IMAD.MOV R14, RZ, RZ, -R14 ;  /* 0x000000ffff0e7224 */ /* 0x000fc600078e0a0e */
[----:B------:R-:W-:Y:S02]  /*29b0*/  PRMT R15, R4, 0x7710, RZ ;  /* 0x00007710040f7816 */ /* 0x000fe400000000ff */
[----:B------:R-:W-:-:S03]  /*29c0*/  PRMT R4, R14, 0x7710, RZ ;  /* 0x000077100e047816 */ /* 0x000fc600000000ff */
[----:B------:R-:W-:Y:S02]  /*29d0*/  IMAD.IADD R15, R6, 0x1, R15 ;  /* 0x00000001060f7824 */ /* 0x000fe400078e020f */
[----:B------:R-:W-:Y:S01]  /*29e0*/  IMAD.IADD R7, R7, 0x1, R4 ;  /* 0x0000000107077824 */ /* 0x000fe200078e0204 */
[----:B0-----:R-:W-:-:S03]  /*29f0*/  LOP3.LUT R13, R10, R13, R12, 0x96, !PT ;  /* 0x0000000d0a0d7212 */ /* 0x001fc600078e960c */
[----:B------:R-:W-:Y:S01]  /*2a00*/  VIADD R4, R7, 0xac ;  /* 0x000000ac07047836 */ /* 0x000fe20000000000 */
[----:B------:R-:W-:Y:S02]  /*2a10*/  PRMT R15, R15, 0x9910, RZ ;  /* 0x000099100f0f7816 */ /* 0x000fe400000000ff */
[----:B------:R-:W-:Y:S02]  /*2a20*/  SHF.R.U32.HI R6, RZ, 0x1b, R13 ;  /* 0x0000001bff067819 */ /* 0x000fe4000001160d */
[----:B------:R-:W-:Y:S02]  /*2a30*/  PRMT R12, R4, 0x9910, RZ ;  /* 0x00009910040c7816 */ /* 0x000fe400000000ff */
[----:B------:R-:W-:Y:S01]  /*2a40*/  LOP3.LUT R13, R6, R13, RZ, 0x3c, !PT ;  /* 0x0000000d060d7212 */ /* 0x000fe200078e3cff */
[----:B------:R-:W-:Y:S02]  /*2a50*/  IMAD.MOV.U32 R6, RZ, RZ, R15 ;  /* 0x000000ffff067224 */ /* 0x000fe400078e000f */
[----:B------:R-:W-:-:S02]  /*2a60*/  IMAD R17, R12, -0x4549, RZ ;  /* 0xffffbab70c117824 */ /* 0x000fc400078e02ff */
[----:B------:R-:W-:Y:S01]  /*2a70*/  IMAD R10, R13, 0x19660d, R10 ;  /* 0x0019660d0d0a7824 */ /* 0x000fe200078e020a */
[----:B------:R-:W-:Y:S02]  /*2a80*/  LEA R6, R6, UR12, 0x2 ;  /* 0x0000000c06067c11 */ /* 0x000fe4000f8e10ff */
[----:B------:R-:W-:Y:S02]  /*2a90*/  LEA.HI.SX32 R17, R17, R4, 0x10 ;  /* 0x0000000411117211 */ /* 0x000fe400078f82ff */
[----:B------:R0:W-:Y:S02]  /*2aa0*/  STS [R3], R10 ;  /* 0x0000000a03007388 */ /* 0x0001e40000000800 */
[C---:B------:R-:W-:Y:S02]  /*2ab0*/  LOP3.LUT R12, R17.reuse, 0xffff, RZ, 0xc0, !PT ;  /* 0x0000ffff110c7812 */ /* 0x040fe400078ec0ff */
[----:B------:R-:W1:Y:S01]  /*2ac0*/  LDS R15, [R6] ;  /* 0x00000000060f7984 */ /* 0x000e620000000800 */
[----:B------:R-:W-:-:S02]  /*2ad0*/  PRMT R17, R17, 0x9910, RZ ;  /* 0x0000991011117816 */ /* 0x000fc400000000ff */
[----:B------:R-:W-:-:S04]  /*2ae0*/  SHF.R.U32.HI R12, RZ, 0xf, R12 ;  /* 0x0000000fff0c7819 */ /* 0x000fc8000001160c */
[----:B------:R-:W-:-:S04]  /*2af0*/  LEA.HI.SX32 R12, R17, R12, 0x18 ;  /* 0x0000000c110c7211 */ /* 0x000fc800078fc2ff */
[----:B------:R-:W-:Y:S02]  /*2b00*/  PRMT R14, R12, 0x9910, RZ ;  /* 0x000099100c0e7816 */ /* 0x000fe400000000ff */
[----:B------:R-:W-:-:S03]  /*2b10*/  PRMT R12, R7, 0x9910, RZ ;  /* 0x00009910070c7816 */ /* 0x000fc600000000ff */
[----:B0-----:R-:W-:Y:S02]  /*2b20*/  IMAD.MOV.U32 R10, RZ, RZ, R14 ;  /* 0x000000ffff0a7224 */ /* 0x001fe400078e000e */
[----:B------:R-:W-:Y:S02]  /*2b30*/  IMAD.MOV.U32 R3, RZ, RZ, R12 ;  /* 0x000000ffff037224 */ /* 0x000fe400078e000c */
[----:B------:R-:W-:Y:S02]  /*2b40*/  IMAD R10, R10, 0x15f, RZ ;  /* 0x0000015f0a0a7824 */ /* 0x000fe400078e02ff */
[----:B------:R-:W-:Y:S02]  /*2b50*/  VIADD R14, R3, 0x15e ;  /* 0x0000015e030e7836 */ /* 0x000fe40000000000 */
[----:B------:R-:W-:Y:S02]  /*2b60*/  IMAD R12, R13, 0x19660d, R2 ;  /* 0x0019660d0d0c7824 */ /* 0x000fe400078e0202 */
[----:B------:R-:W-:Y:S01]  /*2b70*/  VIADD R2, R7, 0x1 ;  /* 0x0000000107027836 */ /* 0x000fe20000000000 */
[----:B------:R-:W-:Y:S01]  /*2b80*/  ISETP.GE.U32.AND P0, PT, R14, 0x15f, PT ;  /* 0x0000015f0e00780c */ /* 0x000fe20003f06070 */
[----:B------:R-:W-:-:S02]  /*2b90*/  IMAD.MOV R10, RZ, RZ, -R10 ;  /* 0x000000ffff0a7224 */ /* 0x000fc400078e0a0a */
[----:B------:R-:W-:Y:S01]  /*2ba0*/  VIADD R7, R7, 0xb3 ;  /* 0x000000b307077836 */ /* 0x000fe20000000000 */
[----:B------:R-:W-:Y:S02]  /*2bb0*/  PRMT R16, R2, 0x9910, RZ ;  /* 0x0000991002107816 */ /* 0x000fe400000000ff */
[----:B------:R-:W-:-:S03]  /*2bc0*/  PRMT R13, R10, 0x7710, RZ ;  /* 0x000077100a0d7816 */ /* 0x000fc600000000ff */
[----:B------:R-:W-:Y:S02]  /*2bd0*/  IMAD.MOV.U32 R10, RZ, RZ, R16 ;  /* 0x000000ffff0a7224 */ /* 0x000fe400078e0010 */
[----:B------:R-:W-:Y:S01]  /*2be0*/  IMAD.IADD R13, R4, 0x1, R13 ;  /* 0x00000001040d7824 */ /* 0x000fe200078e020d */
[----:B------:R-:W-:Y:S01]  /*2bf0*/  PRMT R4, R7, 0x9910, RZ ;  /* 0x0000991007047816 */ /* 0x000fe200000000ff */
[----:B-1----:R-:W-:Y:S02]  /*2c00*/  IMAD.IADD R15, R12, 0x1, R15 ;  /* 0x000000010c0f7824 */ /* 0x002fe400078e020f */
[----:B------:R-:W-:Y:S01]  /*2c10*/  IMAD R17, R10, -0x4549, RZ ;  /* 0xffffbab70a117824 */ /* 0x000fe200078e02ff */
[----:B------:R-:W-:Y:S01]  /*2c20*/  PRMT R10, R13, 0x9910, RZ ;  /* 0x000099100d0a7816 */ /* 0x000fe200000000ff */
[----:B------:R-:W-:Y:S01]  /*2c30*/  @P0 VIADD R14, R3, 0xffffffff ;  /* 0xffffffff030e0836 */ /* 0x000fe20000000000 */
[----:B------:R0:W-:Y:S01]  /*2c40*/  STS [R6], R15 ;  /* 0x0000000f06007388 */ /* 0x0001e20000000800 */
[----:B------:R-:W-:Y:S01]  /*2c50*/  IMAD.MOV.U32 R13, RZ, RZ, R4 ;  /* 0x000000ffff0d7224 */ /* 0x000fe200078e0004 */
[----:B------:R-:W-:-:S02]  /*2c60*/  LEA.HI.SX32 R17, R17, R2, 0x10 ;  /* 0x0000000211117211 */ /* 0x000fc400078f82ff */
[----:B------:R-:W-:Y:S01]  /*2c70*/  LEA R14, R14, UR12, 0x2 ;  /* 0x0000000c0e0e7c11 */ /* 0x000fe2000f8e10ff */
[----:B------:R-:W-:Y:S01]  /*2c80*/  IMAD R16, R13, -0x4549, RZ ;  /* 0xffffbab70d107824 */ /* 0x000fe200078e02ff */
[----:B------:R-:W-:Y:S01]  /*2c90*/  LEA R4, R3, UR12, 0x2 ;  /* 0x0000000c03047c11 */ /* 0x000fe2000f8e10ff */
[----:B------:R-:W-:Y:S01]  /*2ca0*/  STS [R5], R12 ;  /* 0x0000000c05007388 */ /* 0x000fe20000000800 */
[C---:B------:R-:W-:Y:S02]  /*2cb0*/  LOP3.LUT R13, R17.reuse, 0xffff, RZ, 0xc0, !PT ;  /* 0x0000ffff110d7812 */ /* 0x040fe400078ec0ff */
[----:B0-----:R-:W-:Y:S01]  /*2cc0*/  LEA R6, R10, UR12, 0x2 ;  /* 0x0000000c0a067c11 */ /* 0x001fe2000f8e10ff */
[----:B------:R-:W-:Y:S01]  /*2cd0*/  LDS R12, [R4] ;  /* 0x00000000040c7984 */ /* 0x000fe20000000800 */
[----:B------:R-:W-:Y:S02]  /*2ce0*/  PRMT R18, R17, 0x9910, RZ ;  /* 0x0000991011127816 */ /* 0x000fe400000000ff */
[----:B------:R-:W-:Y:S01]  /*2cf0*/  LEA.HI.SX32 R16, R16, R7, 0x10 ;  /* 0x0000000710107211 */ /* 0x000fe200078f82ff */
[----:B------:R0:W-:Y:S01]  /*2d00*/  LDS R10, [R14] ;  /* 0x000000000e0a7984 */ /* 0x0001e20000000800 */
[----:B------:R-:W-:-:S02]  /*2d10*/  SHF.R.U32.HI R15, RZ, 0xf, R13 ;  /* 0x0000000fff0f7819 */ /* 0x000fc4000001160d */
[----:B------:R-:W-:Y:S01]  /*2d20*/  LOP3.LUT R13, R16, 0xffff, RZ, 0xc0, !PT ;  /* 0x0000ffff100d7812 */ /* 0x000fe200078ec0ff */
[----:B------:R-:W1:Y:S01]  /*2d30*/  LDS R5, [R6] ;  /* 0x0000000006057984 */ /* 0x000e620000000800 */
[----:B------:R-:W-:Y:S02]  /*2d40*/  LEA.HI.SX32 R15, R18, R15, 0x18 ;  /* 0x0000000f120f7211 */ /* 0x000fe400078fc2ff */
[----:B------:R-:W-:Y:S02]  /*2d50*/  SHF.R.U32.HI R13, RZ, 0xf, R13 ;  /* 0x0000000fff0d7819 */ /* 0x000fe4000001160d */
[----:B0-----:R-:W-:Y:S02]  /*2d60*/  PRMT R14, R16, 0x9910, RZ ;  /* 0x00009910100e7816 */ /* 0x001fe400000000ff */
[----:B------:R-:W-:Y:S02]  /*2d70*/  PRMT R15, R15, 0x9910, RZ ;  /* 0x000099100f0f7816 */ /* 0x000fe400000000ff */
[----:B------:R-:W-:-:S03]  /*2d80*/  LEA.HI.SX32 R13, R14, R13, 0x18 ;  /* 0x0000000d0e0d7211 */ /* 0x000fc600078fc2ff */
[----:B------:R-:W-:Y:S01]  /*2d90*/  IMAD.MOV.U32 R14, RZ, RZ, R15 ;  /* 0x000000ffff0e7224 */ /* 0x000fe200078e000f */
[----:B------:R-:W-:-:S03]  /*2da0*/  PRMT R13, R13, 0x9910, RZ ;  /* 0x000099100d0d7816 */ /* 0x000fc600000000ff */
[----:B------:R-:W-:Y:S02]  /*2db0*/  IMAD R14, R14, 0x15f, RZ ;  /* 0x0000015f0e0e7824 */ /* 0x000fe400078e02ff */
[----:B------:R-:W-:Y:S02]  /*2dc0*/  IMAD R13, R13, 0x15f, RZ ;  /* 0x0000015f0d0d7824 */ /* 0x000fe400078e02ff */
[----:B------:R-:W-:Y:S02]  /*2dd0*/  IMAD.MOV R14, RZ, RZ, -R14 ;  /* 0x000000ffff0e7224 */ /* 0x000fe400078e0a0e */
[----:B------:R-:W-:-:S03]  /*2de0*/  IMAD.MOV R13, RZ, RZ, -R13 ;  /* 0x000000ffff0d7224 */ /* 0x000fc600078e0a0d */
[----:B------:R-:W-:Y:S02]  /*2df0*/  PRMT R15, R14, 0x7710, RZ ;  /* 0x000077100e0f7816 */ /* 0x000fe400000000ff */
[----:B------:R-:W-:-:S03]  /*2e00*/  PRMT R14, R13, 0x7710, RZ ;  /* 0x000077100d0e7816 */ /* 0x000fc600000000ff */
[----:B------:R-:W-:Y:S02]  /*2e10*/  IMAD.IADD R2, R2, 0x1, R15 ;  /* 0x0000000102027824 */ /* 0x000fe400078e020f */
[----:B------:R-:W-:Y:S02]  /*2e20*/  IMAD.IADD R14, R7, 0x1, R14 ;  /* 0x00000001070e7824 */ /* 0x000fe400078e020e */
[----:B------:R-:W-:-:S05]  /*2e30*/  VIADD R13, R2, 0xac ;  /* 0x000000ac020d7836 */ /* 0x000fca0000000000 */
[----:B------:R-:W-:Y:S02]  /*2e40*/  PRMT R15, R13, 0x9910, RZ ;  /* 0x000099100d0f7816 */ /* 0x000fe400000000ff */
[----:B-1----:R-:W-:Y:S02]  /*2e50*/  LOP3.LUT R12, R5, R12, R10, 0x96, !PT ;  /* 0x0000000c050c7212 */ /* 0x002fe400078e960a */
[----:B------:R-:W-:Y:S01]  /*2e60*/  PRMT R10, R14, 0x9910, RZ ;  /* 0x000099100e0a7816 */ /* 0x000fe200000000ff */
[----:B------:R-:W-:Y:S01]  /*2e70*/  IMAD.MOV.U32 R14, RZ, RZ, R15 ;  /* 0x000000ffff0e7224 */ /* 0x000fe200078e000f */
[----:B------:R-:W-:Y:S02]  /*2e80*/  SHF.R.U32.HI R7, RZ, 0x1b, R12 ;  /* 0x0000001bff077819 */ /* 0x000fe4000001160c */
[----:B------:R-:W-:Y:S01]  /*2e90*/  LEA R10, R10, UR12, 0x2 ;  /* 0x0000000c0a0a7c11 */ /* 0x000fe2000f8e10ff */
[----:B------:R-:W-:Y:S01]  /*2ea0*/  IMAD R14, R14, -0x4549, RZ ;  /* 0xffffbab70e0e7824 */ /* 0x000fe200078e02ff */
[----:B------:R-:W-:-:S05]  /*2eb0*/  LOP3.LUT R12, R7, R12, RZ, 0x3c, !PT ;  /* 0x0000000c070c7212 */ /* 0x000fca00078e3cff */
[----:B------:R-:W-:Y:S01]  /*2ec0*/  IMAD R7, R12, 0x19660d, R5 ;  /* 0x0019660d0c077824 */ /* 0x000fe200078e0205 */
[----:B------:R-:W-:-:S04]  /*2ed0*/  LEA.HI.SX32 R5, R14, R13, 0x10 ;  /* 0x0000000d0e057211 */ /* 0x000fc800078f82ff */
[----:B------:R0:W-:Y:S01]  /*2ee0*/  STS [R6], R7 ;  /* 0x0000000706007388 */ /* 0x0001e20000000800 */
[C---:B------:R-:W-:Y:S02]  /*2ef0*/  LOP3.LUT R15, R5.reuse, 0xffff, RZ, 0xc0, !PT ;  /* 0x0000ffff050f7812 */ /* 0x040fe400078ec0ff */
[----:B------:R-:W-:Y:S01]  /*2f00*/  PRMT R16, R5, 0x9910, RZ ;  /* 0x0000991005107816 */ /* 0x000fe200000000ff */
[----:B------:R-:W1:Y:S01]  /*2f10*/  LDS R14, [R10] ;  /* 0x000000000a0e7984 */ /* 0x000e620000000800 */
[----:B------:R-:W-:Y:S02]  /*2f20*/  SHF.R.U32.HI R15, RZ, 0xf, R15 ;  /* 0x0000000fff0f7819 */ /* 0x000fe4000001160f */
[----:B------:R-:W-:Y:S02]  /*2f30*/  PRMT R5, R2, 0x9910, RZ ;  /* 0x0000991002057816 */ /* 0x000fe400000000ff */
[----:B------:R-:W-:-:S03]  /*2f40*/  LEA.HI.SX32 R15, R16, R15, 0x18 ;  /* 0x0000000f100f7211 */ /* 0x000fc600078fc2ff */
[----:B------:R-:W-:Y:S01]  /*2f50*/  VIADD R16, R5, 0x15e ;  /* 0x0000015e05107836 */ /* 0x000fe20000000000 */
[----:B------:R-:W-:-:S04]  /*2f60*/  PRMT R15, R15, 0x9910, RZ ;  /* 0x000099100f0f7816 */ /* 0x000fc800000000ff */
[----:B------:R-:W-:Y:S01]  /*2f70*/  ISETP.GE.U32.AND P0, PT, R16, 0x15f, PT ;  /* 0x0000015f1000780c */ /* 0x000fe20003f06070 */
[----:B------:R-:W-:-:S04]  /*2f80*/  IMAD R15, R15, 0x15f, RZ ;  /* 0x0000015f0f0f7824 */ /* 0x000fc800078e02ff */
[----:B0-----:R-:W-:Y:S02]  /*2f90*/  IMAD.MOV R6, RZ, RZ, -R15 ;  /* 0x000000ffff067224 */ /* 0x001fe400078e0a0f */
[----:B------:R-:W-:-:S03]  /*2fa0*/  IMAD R15, R12, 0x19660d, R3 ;  /* 0x0019660d0c0f7824 */ /* 0x000fc600078e0203 */
[----:B------:R-:W-:-:S03]  /*2fb0*/  PRMT R6, R6, 0x7710, RZ ;  /* 0x0000771006067816 */ /* 0x000fc600000000ff */
[----:B------:R-:W-:Y:S01]  /*2fc0*/  @P0 VIADD R16, R5, 0xffffffff ;  /* 0xffffffff05100836 */ /* 0x000fe20000000000 */
[----:B------:R-:W-:Y:S01]  /*2fd0*/  ISETP.NE.AND P0, PT, R11, RZ, PT ;  /* 0x000000ff0b00720c */ /* 0x000fe20003f05270 */
[----:B------:R-:W-:Y:S02]  /*2fe0*/  IMAD.IADD R3, R13, 0x1, R6 ;  /* 0x000000010d037824 */ /* 0x000fe400078e0206 */
[----:B------:R-:W-:-:S03]  /*2ff0*/  VIADD R6, R2, 0xb3 ;  /* 0x000000b302067836 */ /* 0x000fc60000000000 */
[----:B------:R-:W-:Y:S02]  /*3000*/  PRMT R7, R3, 0x9910, RZ ;  /* 0x0000991003077816 */ /* 0x000fe400000000ff */
[----:B------:R-:W-:Y:S02]  /*3010*/  PRMT R12, R6, 0x9910, RZ ;  /* 0x00009910060c7816 */ /* 0x000fe400000000ff */
[----:B------:R-:W-:Y:S02]  /*3020*/  LEA R3, R5, UR12, 0x2 ;  /* 0x0000000c05037c11 */ /* 0x000fe4000f8e10ff */
[----:B------:R-:W-:Y:S01]  /*3030*/  LEA R7, R7, UR12, 0x2 ;  /* 0x0000000c07077c11 */ /* 0x000fe2000f8e10ff */
[----:B-1----:R-:W-:Y:S01]  /*3040*/  IMAD.IADD R13, R15, 0x1, R14 ;  /* 0x000000010f0d7824 */ /* 0x002fe200078e020e */
[----:B------:R-:W-:Y:S01]  /*3050*/  LEA R14, R16, UR12, 0x2 ;  /* 0x0000000c100e7c11 */ /* 0x000fe2000f8e10ff */
[----:B------:R-:W-:-:S03]  /*3060*/  IMAD R19, R12, -0x4549, RZ ;  /* 0xffffbab70c137824 */ /* 0x000fc600078e02ff */
[----:B------:R0:W-:Y:S02]  /*3070*/  STS [R10], R13 ;  /* 0x0000000d0a007388 */ /* 0x0001e40000000800 */
[----:B------:R-:W-:Y:S02]  /*3080*/  LEA.HI.SX32 R19, R19, R6, 0x10 ;  /* 0x0000000613137211 */ /* 0x000fe400078f82ff */
[----:B------:R1:W-:Y:S04]  /*3090*/  STS [R4], R15 ;  /* 0x0000000f04007388 */ /* 0x0003e80000000800 */
[----:B------:R-:W-:Y:S01]  /*30a0*/  LDS R14, [R14] ;  /* 0x000000000e0e7984 */ /* 0x000fe20000000800 */
[----:B0-----:R-:W-:-:S03]  /*30b0*/  LOP3.LUT R10, R19, 0xffff, RZ, 0xc0, !PT ;  /* 0x0000ffff130a7812 */ /* 0x001fc600078ec0ff */
[----:B------:R-:W-:Y:S01]  /*30c0*/  LDS R17, [R3] ;  /* 0x0000000003117984 */ /* 0x000fe20000000800 */
[----:B------:R-:W-:Y:S02]  /*30d0*/  PRMT R13, R19, 0x9910, RZ ;  /* 0x00009910130d7816 */ /* 0x000fe400000000ff */
[----:B------:R-:W-:Y:S01]  /*30e0*/  SHF.R.U32.HI R10, RZ, 0xf, R10 ;  /* 0x0000000fff0a7819 */ /* 0x000fe2000001160a */
[----:B------:R-:W0:Y:S03]  /*30f0*/  LDS R12, [R7] ;  /* 0x00000000070c7984 */ /* 0x000e260000000800 */
[----:B------:R-:W-:-:S04]  /*3100*/  LEA.HI.SX32 R10, R13, R10, 0x18 ;  /* 0x0000000a0d0a7211 */ /* 0x000fc800078fc2ff */
[----:B-1----:R-:W-:-:S05]  /*3110*/  PRMT R4, R10, 0x9910, RZ ;  /* 0x000099100a047816 */ /* 0x002fca00000000ff */
[----:B------:R-:W-:-:S04]  /*3120*/  IMAD R4, R4, 0x15f, RZ ;  /* 0x0000015f04047824 */ /* 0x000fc800078e02ff */
[----:B------:R-:W-:-:S05]  /*3130*/  IMAD.MOV R4, RZ, RZ, -R4 ;  /* 0x000000ffff047224 */ /* 0x000fca00078e0a04 */
[----:B------:R-:W-:-:S05]  /*3140*/  PRMT R13, R4, 0x7710, RZ ;  /* 0x00007710040d7816 */ /* 0x000fca00000000ff */
[----:B------:R-:W-:-:S05]  /*3150*/  IMAD.IADD R6, R6, 0x1, R13 ;  /* 0x0000000106067824 */ /* 0x000fca00078e020d */
[----:B------:R-:W-:Y:S01]  /*3160*/  PRMT R4, R6, 0x9910, RZ ;  /* 0x0000991006047816 */ /* 0x000fe200000000ff */
[----:B------:R-:W-:-:S05]  /*3170*/  VIADD R6, R2, 0x1 ;  /* 0x0000000102067836 */ /* 0x000fca0000000000 */
[----:B------:R-:W-:Y:S02]  /*3180*/  PRMT R2, R6, 0x9910, RZ ;  /* 0x0000991006027816 */ /* 0x000fe400000000ff */
[----:B0-----:R-:W-:Y:S02]  /*3190*/  LOP3.LUT R14, R12, R17, R14, 0x96, !PT ;  /* 0x000000110c0e7212 */ /* 0x001fe400078e960e */
[----:B------:R-:W-:Y:S01]  /*31a0*/  LEA R17, R4, UR12, 0x2 ;  /* 0x0000000c04117c11 */ /* 0x000fe2000f8e10ff */
[----:B------:R-:W-:Y:S01]  /*31b0*/  IMAD R19, R2, -0x4549, RZ ;  /* 0xffffbab702137824 */ /* 0x000fe200078e02ff */
[----:B------:R-:W-:-:S04]  /*31c0*/  SHF.R.U32.HI R13, RZ, 0x1b, R14 ;  /* 0x0000001bff0d7819 */ /* 0x000fc8000001160e */
[----:B------:R-:W-:Y:S02]  /*31d0*/  LOP3.LUT R13, R13, R14, RZ, 0x3c, !PT ;  /* 0x0000000e0d0d7212 */ /* 0x000fe400078e3cff */
[----:B------:R-:W-:-:S03]  /*31e0*/  LEA.HI.SX32 R19, R19, R6, 0x10 ;  /* 0x0000000613137211 */ /* 0x000fc600078f82ff */
[----:B------:R-:W-:Y:S01]  /*31f0*/  IMAD R12, R13, 0x19660d, R12 ;  /* 0x0019660d0d0c7824 */ /* 0x000fe200078e020c */
[C---:B------:R-:W-:Y:S02]  /*3200*/  LOP3.LUT R2, R19.reuse, 0xffff, RZ, 0xc0, !PT ;  /* 0x0000ffff13027812 */ /* 0x040fe400078ec0ff */
[----:B------:R-:W-:Y:S02]  /*3210*/  PRMT R19, R19, 0x9910, RZ ;  /* 0x0000991013137816 */ /* 0x000fe400000000ff */
[----:B------:R-:W-:Y:S01]  /*3220*/  STS [R7], R12 ;  /* 0x0000000c07007388 */ /* 0x000fe20000000800 */
[----:B------:R-:W-:-:S03]  /*3230*/  SHF.R.U32.HI R2, RZ, 0xf, R2 ;  /* 0x0000000fff027819 */ /* 0x000fc60000011602 */
[----:B------:R-:W0:Y:S01]  /*3240*/  LDS R15, [R17] ;  /* 0x00000000110f7984 */ /* 0x000e220000000800 */
[----:B------:R-:W-:-:S04]  /*3250*/  LEA.HI.SX32 R2, R19, R2, 0x18 ;  /* 0x0000000213027211 */ /* 0x000fc800078fc2ff */
[----:B------:R-:W-:Y:S01]  /*3260*/  PRMT R4, R2, 0x9910, RZ ;  /* 0x0000991002047816 */ /* 0x000fe200000000ff */
[----:B------:R-:W-:-:S04]  /*3270*/  IMAD R2, R13, 0x19660d, R5 ;  /* 0x0019660d0d027824 */ /* 0x000fc800078e0205 */
[----:B------:R-:W-:-:S04]  /*3280*/  IMAD.MOV.U32 R5, RZ, RZ, R4 ;  /* 0x000000ffff057224 */ /* 0x000fc800078e0004 */
        /* <DEDUP_REMOVED lines=9> */
.L_x_14:
[C---:B------:R-:W-:Y:S01]  /*3320*/  VIADD R5, R15.reuse, 0x15e ;  /* 0x0000015e0f057836 */ /* 0x040fe20000000000 */
[----:B------:R-:W-:Y:S01]  /*3330*/  UMOV UR4, URZ ;  /* 0x000000ff00047c82 */ /* 0x000fe20008000000 */
[----:B-1--4-:R-:W-:Y:S02]  /*3340*/  IMAD.MOV.U32 R4, RZ, RZ, RZ ;  /* 0x000000ffff047224 */ /* 0x012fe400078e00ff */
[----:B0--3--:R-:W-:Y:S02]  /*3350*/  VIADD R3, R15, 0xac ;  /* 0x000000ac0f037836 */ /* 0x009fe40000000000 */
[----:B------:R-:W-:Y:S02]  /*3360*/  IMAD.MOV.U32 R2, RZ, RZ, RZ ;  /* 0x000000ffff027224 */ /* 0x000fe400078e00ff */
[----:B------:R-:W-:-:S04]  /*3370*/  IMAD.HI R4, R5, -0x4549a9ef, R4 ;  /* 0xbab6561105047827 */ /* 0x000fc800078e0204 */
[----:B------:R-:W-:Y:S01]  /*3380*/  IMAD.HI R2, R3, -0x4549a9ef, R2 ;  /* 0xbab6561103027827 */ /* 0x000fe200078e0202 */
[----:B------:R-:W-:-:S03]  /*3390*/  SHF.R.U32.HI R11, RZ, 0x1f, R4 ;  /* 0x0000001fff0b7819 */ /* 0x000fc60000011604 */
[----:B------:R-:W-:Y:S01]  /*33a0*/  IMAD.MOV.U32 R10, RZ, RZ, RZ ;  /* 0x000000ffff0a7224 */ /* 0x000fe200078e00ff */
[----:B------:R-:W-:Y:S02]  /*33b0*/  SHF.R.U32.HI R7, RZ, 0x1f, R2 ;  /* 0x0000001fff077819 */ /* 0x000fe40000011602 */
[----:B------:R-:W-:Y:S02]  /*33c0*/  LEA.HI.SX32 R11, R4, R11, 0x18 ;  /* 0x0000000b040b7211 */ /* 0x000fe400078fc2ff */
[----:B------:R-:W-:-:S03]  /*33d0*/  LEA.HI.SX32 R7, R2, R7, 0x18 ;  /* 0x0000000702077211 */ /* 0x000fc600078fc2ff */
[----:B------:R-:W-:Y:S01]  /*33e0*/  IMAD R11, R11, -0x15f, R5 ;  /* 0xfffffea10b0b7824 */ /* 0x000fe200078e0205 */
[----:B------:R-:W-:Y:S01]  /*33f0*/  LEA R5, R15, UR12, 0x2 ;  /* 0x0000000c0f057c11 */ /* 0x000fe2000f8e10ff */
[----:B--2---:R-:W-:-:S03]  /*3400*/  IMAD R6, R7, -0x15f, R3 ;  /* 0xfffffea107067824 */ /* 0x004fc600078e0203 */
[----:B------:R-:W-:Y:S01]  /*3410*/  LEA R12, R11, UR12, 0x2 ;  /* 0x0000000c0b0c7c11 */ /* 0x000fe2000f8e10ff */
[----:B------:R-:W-:Y:S01]  /*3420*/  LDS R7, [R5] ;  /* 0x0000000005077984 */ /* 0x000fe20000000800 */
[----:B------:R-:W-:Y:S01]  /*3430*/  LEA R6, R6, UR12, 0x2 ;  /* 0x0000000c06067c11 */ /* 0x000fe2000f8e10ff */
[----:B------:R-:W-:-:S03]  /*3440*/  VIADD R11, R15, 0x1 ;  /* 0x000000010f0b7836 */ /* 0x000fc60000000000 */
[----:B------:R-:W-:Y:S01]  /*3450*/  LDS R12, [R12] ;  /* 0x000000000c0c7984 */ /* 0x000fe20000000800 */
[----:B------:R-:W-:-:S03]  /*3460*/  IMAD.HI R2, R11, -0x4549a9ef, R10 ;  /* 0xbab656110b027827 */ /* 0x000fc600078e020a */
[----:B------:R-:W0:Y:S02]  /*3470*/  LDS R13, [R6] ;  /* 0x00000000060d7984 */ /* 0x000e240000000800 */
[----:B------:R-:W-:-:S04]  /*3480*/  SHF.R.U32.HI R3, RZ, 0x1f, R2 ;  /* 0x0000001fff037819 */ /* 0x000fc80000011602 */
[----:B------:R-:W-:Y:S01]  /*3490*/  LEA.HI.SX32 R10, R2, R3, 0x18 ;  /* 0x00000003020a7211 */ /* 0x000fe200078fc2ff */
[----:B------:R-:W-:Y:S02]  /*34a0*/  VIADD R3, R15, 0xb3 ;  /* 0x000000b30f037836 */ /* 0x000fe40000000000 */
[----:B------:R-:W-:Y:S02]  /*34b0*/  IMAD.MOV.U32 R2, RZ, RZ, RZ ;  /* 0x000000ffff027224 */ /* 0x000fe400078e00ff */
[----:B------:R-:W-:Y:S02]  /*34c0*/  IMAD R4, R10, -0x15f, R11 ;  /* 0xfffffea10a047824 */ /* 0x000fe400078e020b */
[----:B------:R-:W-:-:S03]  /*34d0*/  IMAD.HI R11, R3, -0x4549a9ef, R2 ;  /* 0xbab65611030b7827 */ /* 0x000fc600078e0202 */
[C---:B------:R-:W-:Y:S01]  /*34e0*/  ISETP.GE.AND P0, PT, R4.reuse, 0x1, PT ;  /* 0x000000010400780c */ /* 0x040fe20003f06270 */
[----:B------:R-:W-:-:S05]  /*34f0*/  VIADD R2, R4, 0xac ;  /* 0x000000ac04027836 */ /* 0x000fca0000000000 */
[----:B------:R-:W-:Y:S02]  /*3500*/  PRMT R14, R2, 0x9910, RZ ;  /* 0x00009910020e7816 */ /* 0x000fe400000000ff */
[----:B0-----:R-:W-:Y:S02]  /*3510*/  IADD3 R7, PT, PT, R12, R13, R7 ;  /* 0x0000000d0c077210 */ /* 0x001fe40007ffe007 */
[----:B------:R-:W-:Y:S02]  /*3520*/  SHF.R.U32.HI R12, RZ, 0x1f, R11 ;  /* 0x0000001fff0c7819 */ /* 0x000fe4000001160b */
[----:B------:R-:W-:Y:S02]  /*3530*/  SHF.R.U32.HI R10, RZ, 0x1b, R7 ;  /* 0x0000001bff0a7819 */ /* 0x000fe40000011607 */
[----:B------:R-:W-:Y:S02]  /*3540*/  LEA.HI.SX32 R11, R11, R12, 0x18 ;  /* 0x0000000c0b0b7211 */ /* 0x000fe400078fc2ff */
[----:B------:R-:W-:Y:S01]  /*3550*/  LOP3.LUT R10, R10, R7, RZ, 0x3c, !PT ;  /* 0x000000070a0a7212 */ /* 0x000fe200078e3cff */
[----:B------:R-:W-:-:S04]  /*3560*/  IMAD.MOV.U32 R7, RZ, RZ, R14 ;  /* 0x000000ffff077224 */ /* 0x000fc800078e000e */
[----:B------:R-:W-:Y:S02]  /*3570*/  IMAD R12, R10, 0x5d588b65, RZ ;  /* 0x5d588b650a0c7824 */ /* 0x000fe400078e02ff */
[----:B------:R-:W-:Y:S02]  /*3580*/  IMAD R10, R11, -0x15f, R3 ;  /* 0xfffffea10b0a7824 */ /* 0x000fe400078e0203 */
[----:B------:R-:W-:Y:S01]  /*3590*/  IMAD R7, R7, -0x4549, RZ ;  /* 0xffffbab707077824 */ /* 0x000fe200078e02ff */
[----:B------:R-:W-:Y:S02]  /*35a0*/  LOP3.LUT R13, R12, R13, RZ, 0x3c, !PT ;  /* 0x0000000d0c0d7212 */ /* 0x000fe400078e3cff */
[----:B------:R-:W-:Y:S02]  /*35b0*/  LEA R10, R10, UR12, 0x2 ;  /* 0x0000000c0a0a7c11 */ /* 0x000fe4000f8e10ff */
[----:B------:R-:W-:Y:S01]  /*35c0*/  LEA.HI.SX32 R3, R7, R2, 0x10 ;  /* 0x0000000207037211 */ /* 0x000fe200078f82ff */
[----:B------:R0:W-:Y:S03]  /*35d0*/  STS [R6], R13 ;  /* 0x0000000d06007388 */ /* 0x0001e60000000800 */
[C---:B------:R-:W-:Y:S01]  /*35e0*/  LOP3.LUT R11, R3.reuse, 0xffff, RZ, 0xc0, !PT ;  /* 0x0000ffff030b7812 */ /* 0x040fe200078ec0ff */
[----:B------:R-:W1:Y:S01]  /*35f0*/  LDS R7, [R10] ;  /* 0x000000000a077984 */ /* 0x000e620000000800 */
[----:B------:R-:W-:-:S02]  /*3600*/  PRMT R14, R3, 0x9910, RZ ;  /* 0x00009910030e7816 */ /* 0x000fc400000000ff */
[----:B------:R-:W-:Y:S01]  /*3610*/  SHF.R.U32.HI R11, RZ, 0xf, R11 ;  /* 0x0000000fff0b7819 */ /* 0x000fe2000001160b */
[----:B0-----:R-:W-:-:S03]  /*3620*/  VIADD R6, R4, 0xb3 ;  /* 0x000000b304067836 */ /* 0x001fc60000000000 */
[----:B------:R-:W-:Y:S01]  /*3630*/  LEA.HI.SX32 R11, R14, R11, 0x18 ;  /* 0x0000000b0e0b7211 */ /* 0x000fe200078fc2ff */
[----:B------:R-:W-:-:S03]  /*3640*/  IMAD.IADD R14, R12, 0x1, -R15 ;  /* 0x000000010c0e7824 */ /* 0x000fc600078e0a0f */
[----:B------:R-:W-:Y:S02]  /*3650*/  PRMT R3, R11, 0x9910, RZ ;  /* 0x000099100b037816 */ /* 0x000fe400000000ff */
[----:B------:R-:W-:-:S03]  /*3660*/  PRMT R15, R6, 0x9910, RZ ;  /* 0x00009910060f7816 */ /* 0x000fc600000000ff */
[----:B------:R-:W-:-:S04]  /*3670*/  IMAD R3, R3, 0x15f, RZ ;  /* 0x0000015f03037824 */ /* 0x000fc800078e02ff */
[----:B------:R-:W-:-:S05]  /*3680*/  IMAD.MOV R3, RZ, RZ, -R3 ;  /* 0x000000ffff037224 */ /* 0x000fca00078e0a03 */
[----:B------:R-:W-:Y:S01]  /*3690*/  PRMT R11, R3, 0x7710, RZ ;  /* 0x00007710030b7816 */ /* 0x000fe200000000ff */
[----:B------:R-:W-:-:S04]  /*36a0*/  VIADD R3, R4, 0x1 ;  /* 0x0000000104037836 */ /* 0x000fc80000000000 */
[----:B------:R-:W-:Y:S01]  /*36b0*/  IMAD.IADD R12, R2, 0x1, R11 ;  /* 0x00000001020c7824 */ /* 0x000fe200078e020b */
[----:B------:R-:W-:Y:S02]  /*36c0*/  LEA R2, R4, UR12, 0x2 ;  /* 0x0000000c04027c11 */ /* 0x000fe4000f8e10ff */
[----:B------:R-:W-:-:S05]  /*36d0*/  PRMT R13, R3, 0x9910, RZ ;  /* 0x00009910030d7816 */ /* 0x000fca00000000ff */
[----:B------:R-:W-:Y:S01]  /*36e0*/  IMAD R16, R13, -0x4549, RZ ;  /* 0xffffbab70d107824 */ /* 0x000fe200078e02ff */
[----:B-1----:R-:W-:Y:S01]  /*36f0*/  LOP3.LUT R11, R14, R7, RZ, 0x3c, !PT ;  /* 0x000000070e0b7212 */ /* 0x002fe200078e3cff */
[----:B------:R-:W-:Y:S01]  /*3700*/  IMAD.MOV.U32 R13, RZ, RZ, R15 ;  /* 0x000000ffff0d7224 */ /* 0x000fe200078e000f */
[----:B------:R-:W-:Y:S01]  /*3710*/  PRMT R7, R12, 0x9910, RZ ;  /* 0x000099100c077816 */ /* 0x000fe200000000ff */
[----:B------:R-:W-:Y:S01]  /*3720*/  VIADD R12, R2, 0x578 ;  /* 0x00000578020c7836 */ /* 0x000fe20000000000 */
[----:B------:R-:W-:Y:S01]  /*3730*/  LEA.HI.SX32 R16, R16, R3, 0x10 ;  /* 0x0000000310107211 */ /* 0x000fe200078f82ff */
[----:B------:R-:W-:Y:S01]  /*3740*/  @P0 VIADD R12, R2, 0xfffffffc ;  /* 0xfffffffc020c0836 */ /* 0x000fe20000000000 */
[----:B------:R-:W-:Y:S01]  /*3750*/  LEA R7, R7, UR12, 0x2 ;  /* 0x0000000c07077c11 */ /* 0x000fe2000f8e10ff */
[----:B------:R-:W-:Y:S01]  /*3760*/  STS [R10], R11 ;  /* 0x0000000b0a007388 */ /* 0x000fe20000000800 */
[----:B------:R-:W-:Y:S01]  /*3770*/  IMAD R13, R13, -0x4549, RZ ;  /* 0xffffbab70d0d7824 */ /* 0x000fe200078e02ff */
[----:B------:R-:W-:-:S02]  /*3780*/  LOP3.LUT R15, R16, 0xffff, RZ, 0xc0, !PT ;  /* 0x0000ffff100f7812 */ /* 0x000fc400078ec0ff */
[----:B------:R0:W-:Y:S01]  /*3790*/  STS [R5], R14 ;  /* 0x0000000e05007388 */ /* 0x0001e20000000800 */
[----:B------:R-:W-:Y:S02]  /*37a0*/  PRMT R16, R16, 0x9910, RZ ;  /* 0x0000991010107816 */ /* 0x000fe400000000ff */
[----:B------:R-:W-:Y:S01]  /*37b0*/  LEA.HI.SX32 R13, R13, R6, 0x10 ;  /* 0x000000060d0d7211 */ /* 0x000fe200078f82ff */
[----:B------:R-:W-:Y:S01]  /*37c0*/  LDS R12, [R12] ;  /* 0x000000000c0c7984 */ /* 0x000fe20000000800 */
[----:B------:R-:W-:-:S03]  /*37d0*/  SHF.R.U32.HI R15, RZ, 0xf, R15 ;  /* 0x0000000fff0f7819 */ /* 0x000fc6000001160f */
[----:B------:R-:W-:Y:S01]  /*37e0*/  LDS R11, [R2] ;  /* 0x00000000020b7984 */ /* 0x000fe20000000800 */
[----:B0-----:R-:W-:Y:S01]  /*37f0*/  IMAD.MOV.U32 R14, RZ, RZ, R16 ;  /* 0x000000ffff0e7224 */ /* 0x001fe200078e0010 */
[C---:B------:R-:W-:Y:S02]  /*3800*/  LOP3.LUT R5, R13.reuse, 0xffff, RZ, 0xc0, !PT ;  /* 0x0000ffff0d057812 */ /* 0x040fe400078ec0ff */
[----:B------:R-:W0:Y:S01]  /*3810*/  LDS R10, [R7] ;  /* 0x00000000070a7984 */ /* 0x000e220000000800 */
[----:B------:R-:W-:Y:S02]  /*3820*/  PRMT R13, R13, 0x9910, RZ ;  /* 0x000099100d0d7816 */ /* 0x000fe400000000ff */
[----:B------:R-:W-:Y:S02]  /*3830*/  LEA.HI.SX32 R15, R14, R15, 0x18 ;  /* 0x0000000f0e0f7211 */ /* 0x000fe400078fc2ff */
[----:B------:R-:W-:Y:S01]  /*3840*/  SHF.R.U32.HI R5, RZ, 0xf, R5 ;  /* 0x0000000fff057819 */ /* 0x000fe20000011605 */
[----:B------:R-:W-:Y:S01]  /*3850*/  IMAD.MOV.U32 R14, RZ, RZ, R13 ;  /* 0x000000ffff0e7224 */ /* 0x000fe200078e000d */
[----:B------:R-:W-:-:S04]  /*3860*/  PRMT R13, R15, 0x9910, RZ ;  /* 0x000099100f0d7816 */ /* 0x000fc800000000ff */
[----:B------:R-:W-:Y:S01]  /*3870*/  LEA.HI.SX32 R5, R14, R5, 0x18 ;  /* 0x000000050e057211 */ /* 0x000fe200078fc2ff */
[----:B------:R-:W-:-:S03]  /*3880*/  IMAD R13, R13, 0x15f, RZ ;  /* 0x0000015f0d0d7824 */ /* 0x000fc600078e02ff */
[----:B------:R-:W-:Y:S01]  /*3890*/  PRMT R5, R5, 0x9910, RZ ;  /* 0x0000991005057816 */ /* 0x000fe200000000ff */
[----:B------:R-:W-:-:S04]  /*38a0*/  IMAD.MOV R13, RZ, RZ, -R13 ;  /* 0x000000ffff0d7224 */ /* 0x000fc800078e0a0d */
[----:B------:R-:W-:Y:S01]  /*38b0*/  IMAD R5, R5, 0x15f, RZ ;  /* 0x0000015f05057824 */ /* 0x000fe200078e02ff */
[----:B------:R-:W-:-:S03]  /*38c0*/  PRMT R14, R13, 0x7710, RZ ;  /* 0x000077100d0e7816 */ /* 0x000fc600000000ff */
[----:B------:R-:W-:Y:S02]  /*38d0*/  IMAD.MOV R5, RZ, RZ, -R5 ;  /* 0x000000ffff057224 */ /* 0x000fe400078e0a05 */
[----:B------:R-:W-:-:S03]  /*38e0*/  IMAD.IADD R3, R3, 0x1, R14 ;  /* 0x0000000103037824 */ /* 0x000fc600078e020e */
[----:B------:R-:W-:Y:S01]  /*38f0*/  PRMT R13, R5, 0x7710, RZ ;  /* 0x00007710050d7816 */ /* 0x000fe200000000ff */
[----:B------:R-:W-:-:S04]  /*3900*/  VIADD R5, R3, 0xac ;  /* 0x000000ac03057836 */ /* 0x000fc80000000000 */
[----:B------:R-:W-:Y:S01]  /*3910*/  IMAD.IADD R13, R6, 0x1, R13 ;  /* 0x00000001060d7824 */ /* 0x000fe200078e020d */
[----:B------:R-:W-:-:S04]  /*3920*/  PRMT R14, R5, 0x9910, RZ ;  /* 0x00009910050e7816 */ /* 0x000fc800000000ff */
[----:B------:R-:W-:Y:S02]  /*3930*/  PRMT R6, R13, 0x9910, RZ ;  /* 0x000099100d067816 */ /* 0x000fe400000000ff */
[----:B0-----:R-:W-:-:S04]  /*3940*/  IADD3 R11, PT, PT, R12, R10, R11 ;  /* 0x0000000a0c0b7210 */ /* 0x001fc80007ffe00b */
[----:B------:R-:W-:-:S04]  /*3950*/  SHF.R.U32.HI R12, RZ, 0x1b, R11 ;  /* 0x0000001bff0c7819 */ /* 0x000fc8000001160b */
[----:B------:R-:W-:Y:S01]  /*3960*/  LOP3.LUT R11, R12, R11, RZ, 0x3c, !PT ;  /* 0x0000000b0c0b7212 */ /* 0x000fe200078e3cff */
[----:B------:R-:W-:-:S04]  /*3970*/  IMAD.MOV.U32 R12, RZ, RZ, R14 ;  /* 0x000000ffff0c7224 */ /* 0x000fc800078e000e */
[----:B------:R-:W-:Y:S02]  /*3980*/  IMAD R11, R11, 0x5d588b65, RZ ;  /* 0x5d588b650b0b7824 */ /* 0x000fe400078e02ff */
[----:B------:R-:W-:-:S03]  /*3990*/  IMAD R14, R12, -0x4549, RZ ;  /* 0xffffbab70c0e7824 */ /* 0x000fc600078e02ff */
[----:B------:R-:W-:Y:S02]  /*39a0*/  LOP3.LUT R12, R11, R10, RZ, 0x3c, !PT ;  /* 0x0000000a0b0c7212 */ /* 0x000fe400078e3cff */
[----:B------:R-:W-:Y:S02]  /*39b0*/  LEA R10, R6, UR12, 0x2 ;  /* 0x0000000c060a7c11 */ /* 0x000fe4000f8e10ff */
[----:B------:R-:W-:Y:S01]  /*39c0*/  LEA.HI.SX32 R6, R14, R5, 0x10 ;  /* 0x000000050e067211 */ /* 0x000fe200078f82ff */
[----:B------:R0:W-:Y:S03]  /*39d0*/  STS [R7], R12 ;  /* 0x0000000c07007388 */ /* 0x0001e60000000800 */
[C---:B------:R-:W-:Y:S01]  /*39e0*/  LOP3.LUT R13, R6.reuse, 0xffff, RZ, 0xc0, !PT ;  /* 0x0000ffff060d7812 */ /* 0x040fe200078ec0ff */
[----:B------:R-:W1:Y:S01]  /*39f0*/  LDS R14, [R10] ;  /* 0x000000000a0e7984 */ /* 0x000e620000000800 */
[----:B------:R-:W-:-:S02]  /*3a00*/  PRMT R6, R6, 0x9910, RZ ;  /* 0x0000991006067816 */ /* 0x000fc400000000ff */
[----:B------:R-:W-:-:S04]  /*3a10*/  SHF.R.U32.HI R13, RZ, 0xf, R13 ;  /* 0x0000000fff0d7819 */ /* 0x000fc8000001160d */
[----:B------:R-:W-:-:S04]  /*3a20*/  LEA.HI.SX32 R6, R6, R13, 0x18 ;  /* 0x0000000d06067211 */ /* 0x000fc800078fc2ff */
[----:B------:R-:W-:Y:S02]  /*3a30*/  PRMT R13, R6, 0x9910, RZ ;  /* 0x00009910060d7816 */ /* 0x000fe400000000ff */
[----:B------:R-:W-:-:S03]  /*3a40*/  PRMT R6, R3, 0x9910, RZ ;  /* 0x0000991003067816 */ /* 0x000fc600000000ff */
[----:B------:R-:W-:Y:S02]  /*3a50*/  IMAD R13, R13, 0x15f, RZ ;  /* 0x0000015f0d0d7824 */ /* 0x000fe400078e02ff */
[----:B------:R-:W-:Y:S02]  /*3a60*/  VIADD R16, R6, 0x15e ;  /* 0x0000015e06107836 */ /* 0x000fe40000000000 */
[----:B0-----:R-:W-:Y:S02]  /*3a70*/  IMAD.MOV R12, RZ, RZ, -R13 ;  /* 0x000000ffff0c7224 */ /* 0x001fe400078e0a0d */
[----:B------:R-:W-:Y:S01]  /*3a80*/  IMAD.IADD R13, R11, 0x1, -R4 ;  /* 0x000000010b0d7824 */ /* 0x000fe200078e0a04 */
[----:B------:R-:W-:Y:S02]  /*3a90*/  ISETP.GE.U32.AND P0, PT, R16, 0x15f, PT ;  /* 0x0000015f1000780c */ /* 0x000fe40003f06070 */
[----:B------:R-:W-:Y:S02]  /*3aa0*/  PRMT R12, R12, 0x7710, RZ ;  /* 0x000077100c0c7816 */ /* 0x000fe400000000ff */
[----:B------:R-:W-:-:S03]  /*3ab0*/  LEA R4, R6, UR12, 0x2 ;  /* 0x0000000c06047c11 */ /* 0x000fc6000f8e10ff */
[----:B------:R-:W-:Y:S02]  /*3ac0*/  IMAD.IADD R12, R5, 0x1, R12 ;  /* 0x00000001050c7824 */ /* 0x000fe400078e020c */
[----:B------:R-:W-:-:S03]  /*3ad0*/  VIADD R5, R3, 0xb3 ;  /* 0x000000b303057836 */ /* 0x000fc60000000000 */
[----:B------:R-:W-:Y:S01]  /*3ae0*/  PRMT R7, R12, 0x9910, RZ ;  /* 0x000099100c077816 */ /* 0x000fe200000000ff */
[----:B------:R-:W-:Y:S01]  /*3af0*/  @P0 VIADD R16, R6, 0xffffffff ;  /* 0xffffffff06100836 */ /* 0x000fe20000000000 */
[----:B------:R-:W-:Y:S02]  /*3b00*/  PRMT R11, R5, 0x9910, RZ ;  /* 0x00009910050b7816 */ /* 0x000fe400000000ff */
[----:B------:R-:W-:Y:S02]  /*3b10*/  LEA R7, R7, UR12, 0x2 ;  /* 0x0000000c07077c11 */ /* 0x000fe4000f8e10ff */
[----:B-1----:R-:W-:Y:S02]  /*3b20*/  LOP3.LUT R15, R13, R14, RZ, 0x3c, !PT ;  /* 0x0000000e0d0f7212 */ /* 0x002fe400078e3cff */
[----:B------:R-:W-:Y:S01]  /*3b30*/  LEA R14, R16, UR12, 0x2 ;  /* 0x0000000c100e7c11 */ /* 0x000fe2000f8e10ff */
[----:B------:R-:W-:Y:S02]  /*3b40*/  IMAD.MOV.U32 R16, RZ, RZ, R11 ;  /* 0x000000ffff107224 */ /* 0x000fe400078e000b */
[----:B------:R0:W-:Y:S02]  /*3b50*/  STS [R10], R15 ;  /* 0x0000000f0a007388 */ /* 0x0001e40000000800 */
[----:B------:R-:W-:-:S02]  /*3b60*/  IMAD R16, R16, -0x4549, RZ ;  /* 0xffffbab710107824 */ /* 0x000fc400078e02ff */
[----:B------:R1:W-:Y:S03]  /*3b70*/  STS [R2], R13 ;  /* 0x0000000d02007388 */ /* 0x0003e60000000800 */
[----:B------:R-:W-:Y:S01]  /*3b80*/  LEA.HI.SX32 R16, R16, R5, 0x10 ;  /* 0x0000000510107211 */ /* 0x000fe200078f82ff */
[----:B------:R-:W-:Y:S03]  /*3b90*/  LDS R14, [R14] ;  /* 0x000000000e0e7984 */ /* 0x000fe60000000800 */
[C---:B0-----:R-:W-:Y:S01]  /*3ba0*/  LOP3.LUT R10, R16.reuse, 0xffff, RZ, 0xc0, !PT ;  /* 0x0000ffff100a7812 */ /* 0x041fe200078ec0ff */
        /* <DEDUP_REMOVED lines=10> */
[----:B------:R-:W-:-:S04]  /*3c50*/  PRMT R5, R2, 0x9910, RZ ;  /* 0x0000991002057816 */ /* 0x000fc800000000ff */
[----:B------:R-:W-:Y:S02]  /*3c60*/  LEA R5, R5, UR12, 0x2 ;  /* 0x0000000c05057c11 */ /* 0x000fe4000f8e10ff */
[----:B0-----:R-:W-:-:S04]  /*3c70*/  IADD3 R12, PT, PT, R14, R11, R12 ;  /* 0x0000000b0e0c7210 */ /* 0x001fc80007ffe00c */
[----:B------:R-:W-:-:S04]  /*3c80*/  SHF.R.U32.HI R13, RZ, 0x1b, R12 ;  /* 0x0000001bff0d7819 */ /* 0x000fc8000001160c */
[----:B------:R-:W-:-:S05]  /*3c90*/  LOP3.LUT R13, R13, R12, RZ, 0x3c, !PT ;  /* 0x0000000c0d0d7212 */ /* 0x000fca00078e3cff */
[----:B------:R-:W-:-:S05]  /*3ca0*/  IMAD R13, R13, 0x5d588b65, RZ ;  /* 0x5d588b650d0d7824 */ /* 0x000fca00078e02ff */
[C---:B------:R-:W-:Y:S01]  /*3cb0*/  LOP3.LUT R2, R13.reuse, R11, RZ, 0x3c, !PT ;  /* 0x0000000b0d027212 */ /* 0x040fe200078e3cff */
[--C-:B------:R-:W-:Y:S01]  /*3cc0*/  IMAD.IADD R13, R13, 0x1, -R6.reuse ;  /* 0x000000010d0d7824 */ /* 0x100fe200078e0a06 */
[----:B------:R-:W-:-:S03]  /*3cd0*/  PRMT R6, R3, 0x7610, R6 ;  /* 0x0000761003067816 */ /* 0x000fc60000000006 */
[----:B------:R-:W-:Y:S04]  /*3ce0*/  STS [R7], R2 ;  /* 0x0000000207007388 */ /* 0x000fe80000000800 */
[----:B------:R-:W0:Y:S02]  /*3cf0*/  LDS R10, [R5] ;  /* 0x00000000050a7984 */ /* 0x000e240000000800 */
[----:B0-----:R-:W-:-:S05]  /*3d00*/  LOP3.LUT R10, R13, R10, RZ, 0x3c, !PT ;  /* 0x0000000a0d0a7212 */ /* 0x001fca00078e3cff */
[----:B------:R0:W-:Y:S04]  /*3d10*/  STS [R5], R10 ;  /* 0x0000000a05007388 */ /* 0x0001e80000000800 */
[----:B------:R0:W-:Y:S02]  /*3d20*/  STS [R4], R13 ;  /* 0x0000000d04007388 */ /* 0x0001e40000000800 */
.L_x_18:
[----:B------:R-:W-:Y:S01]  /*3d30*/  VIADD R6, R6, 0x1 ;  /* 0x0000000106067836 */ /* 0x000fe20000000000 */
[----:B------:R-:W-:-:S04]  /*3d40*/  UIADD3 UR4, UPT, UPT, UR4, 0x4, URZ ;  /* 0x0000000404047890 */ /* 0x000fc8000fffe0ff */
[----:B-1----:R-:W-:Y:S01]  /*3d50*/  PRMT R2, R6, 0x9910, RZ ;  /* 0x0000991006027816 */ /* 0x002fe200000000ff */
[----:B------:R-:W-:-:S04]  /*3d60*/  UISETP.NE.AND UP0, UPT, UR4, 0x15c, UPT ;  /* 0x0000015c0400788c */ /* 0x000fc8000bf05270 */
[----:B------:R-:W-:-:S05]  /*3d70*/  IMAD R3, R2, -0x4549, RZ ;  /* 0xffffbab702037824 */ /* 0x000fca00078e02ff */
[----:B------:R-:W-:-:S04]  /*3d80*/  LEA.HI.SX32 R2, R3, R6, 0x10 ;  /* 0x0000000603027211 */ /* 0x000fc800078f82ff */
[C---:B------:R-:W-:Y:S02]  /*3d90*/  LOP3.LUT R3, R2.reuse, 0xffff, RZ, 0xc0, !PT ;  /* 0x0000ffff02037812 */ /* 0x040fe400078ec0ff */
[----:B0-----:R-:W-:Y:S02]  /*3da0*/  PRMT R4, R2, 0x9910, RZ ;  /* 0x0000991002047816 */ /* 0x001fe400000000ff */
[----:B------:R-:W-:-:S03]  /*3db0*/  SHF.R.U32.HI R2, RZ, 0xf, R3 ;  /* 0x0000000fff027819 */ /* 0x000fc60000011603 */
[----:B------:R-:W-:-:S05]  /*3dc0*/  IMAD.MOV.U32 R3, RZ, RZ, R4 ;  /* 0x000000ffff037224 */ /* 0x000fca00078e0004 */
[----:B------:R-:W-:-:S04]  /*3dd0*/  LEA.HI.SX32 R2, R3, R2, 0x18 ;  /* 0x0000000203027211 */ /* 0x000fc800078fc2ff */
[----:B------:R-:W-:-:S05]  /*3de0*/  PRMT R2, R2, 0x9910, RZ ;  /* 0x0000991002027816 */ /* 0x000fca00000000ff */
[----:B------:R-:W-:-:S04]  /*3df0*/  IMAD R2, R2, 0x15f, RZ ;  /* 0x0000015f02027824 */ /* 0x000fc800078e02ff */
[----:B------:R-:W-:-:S05]  /*3e00*/  IMAD.MOV R2, RZ, RZ, -R2 ;  /* 0x000000ffff027224 */ /* 0x000fca00078e0a02 */
[----:B------:R-:W-:-:S05]  /*3e10*/  PRMT R3, R2, 0x7710, RZ ;  /* 0x0000771002037816 */ /* 0x000fca00000000ff */
[----:B------:R-:W-:-:S04]  /*3e20*/  IMAD.IADD R6, R6, 0x1, R3 ;  /* 0x0000000106067824 */ /* 0x000fc800078e0203 */
[----:B------:R-:W-:-:S05]  /*3e30*/  VIADD R2, R6, 0xac ;  /* 0x000000ac06027836 */ /* 0x000fca0000000000 */
[----:B------:R-:W-:-:S05]  /*3e40*/  PRMT R3, R2, 0x9910, RZ ;  /* 0x0000991002037816 */ /* 0x000fca00000000ff */
[----:B------:R-:W-:-:S05]  /*3e50*/  IMAD R3, R3, -0x4549, RZ ;  /* 0xffffbab703037824 */ /* 0x000fca00078e02ff */
[----:B------:R-:W-:-:S04]  /*3e60*/  LEA.HI.SX32 R3, R3, R2, 0x10 ;  /* 0x0000000203037211 */ /* 0x000fc800078f82ff */
[C---:B------:R-:W-:Y:S02]  /*3e70*/  LOP3.LUT R4, R3.reuse, 0xffff, RZ, 0xc0, !PT ;  /* 0x0000ffff03047812 */ /* 0x040fe400078ec0ff */
[----:B------:R-:W-:Y:S02]  /*3e80*/  PRMT R5, R3, 0x9910, RZ ;  /* 0x0000991003057816 */ /* 0x000fe400000000ff */
[----:B------:R-:W-:-:S03]  /*3e90*/  SHF.R.U32.HI R3, RZ, 0xf, R4 ;  /* 0x0000000fff037819 */ /* 0x000fc60000011604 */
[----:B------:R-:W-:-:S05]  /*3ea0*/  IMAD.MOV.U32 R4, RZ, RZ, R5 ;  /* 0x000000ffff047224 */ /* 0x000fca00078e0005 */
[----:B------:R-:W-:-:S04]  /*3eb0*/  LEA.HI.SX32 R3, R4, R3, 0x18 ;  /* 0x0000000304037211 */ /* 0x000fc800078fc2ff */
[----:B------:R-:W-:Y:S02]  /*3ec0*/  PRMT R4, R3, 0x9910, RZ ;  /* 0x0000991003047816 */ /* 0x000fe400000000ff */
[----:B------:R-:W-:-:S03]  /*3ed0*/  PRMT R3, R6, 0x9910, RZ ;  /* 0x0000991006037816 */ /* 0x000fc600000000ff */
        /* <DEDUP_REMOVED lines=9> */
[C---:B------:R-:W-:Y:S01]  /*3f70*/  @P0 VIADD R5, R3.reuse, 0xffffffff ;  /* 0xffffffff03050836 */ /* 0x040fe20000000000 */
[----:B------:R-:W-:Y:S02]  /*3f80*/  LEA R2, R3, UR12, 0x2 ;  /* 0x0000000c03027c11 */ /* 0x000fe4000f8e10ff */
[----:B------:R-:W-:Y:S02]  /*3f90*/  LEA R4, R4, UR12, 0x2 ;  /* 0x0000000c04047c11 */ /* 0x000fe4000f8e10ff */
[----:B------:R-:W-:Y:S01]  /*3fa0*/  LEA R11, R5, UR12, 0x2 ;  /* 0x0000000c050b7c11 */ /* 0x000fe2000f8e10ff */
[----:B------:R-:W-:Y:S01]  /*3fb0*/  LDS R10, [R2] ;  /* 0x00000000020a7984 */ /* 0x000fe20000000800 */
[----:B------:R-:W-:-:S02]  /*3fc0*/  PRMT R12, R7, 0x9910, RZ ;  /* 0x00009910070c7816 */ /* 0x000fc400000000ff */
[----:B------:R-:W-:Y:S01]  /*3fd0*/  PRMT R15, R6, 0x9910, RZ ;  /* 0x00009910060f7816 */ /* 0x000fe200000000ff */
[----:B------:R-:W-:Y:S02]  /*3fe0*/  LDS R5, [R4] ;  /* 0x0000000004057984 */ /* 0x000fe40000000800 */
[----:B------:R-:W-:Y:S02]  /*3ff0*/  IMAD R12, R12, -0x4549, RZ ;  /* 0xffffbab70c0c7824 */ /* 0x000fe400078e02ff */
[----:B------:R-:W0:Y:S03]  /*4000*/  LDS R11, [R11] ;  /* 0x000000000b0b7984 */ /* 0x000e260000000800 */
[----:B------:R-:W-:-:S04]  /*4010*/  LEA.HI.SX32 R12, R12, R7, 0x10 ;  /* 0x000000070c0c7211 */ /* 0x000fc800078f82ff */
[C---:B------:R-:W-:Y:S02]  /*4020*/  LOP3.LUT R13, R12.reuse, 0xffff, RZ, 0xc0, !PT ;  /* 0x0000ffff0c0d7812 */ /* 0x040fe400078ec0ff */
[----:B------:R-:W-:Y:S02]  /*4030*/  PRMT R14, R12, 0x9910, RZ ;  /* 0x000099100c0e7816 */ /* 0x000fe400000000ff */
[----:B------:R-:W-:-:S03]  /*4040*/  SHF.R.U32.HI R12, RZ, 0xf, R13 ;  /* 0x0000000fff0c7819 */ /* 0x000fc6000001160d */
[----:B------:R-:W-:Y:S02]  /*4050*/  IMAD.MOV.U32 R13, RZ, RZ, R14 ;  /* 0x000000ffff0d7224 */ /* 0x000fe400078e000e */
[----:B------:R-:W-:-:S03]  /*4060*/  IMAD.MOV.U32 R14, RZ, RZ, R15 ;  /* 0x000000ffff0e7224 */ /* 0x000fc600078e000f */
[----:B------:R-:W-:Y:S01]  /*4070*/  LEA.HI.SX32 R12, R13, R12, 0x18 ;  /* 0x0000000c0d0c7211 */ /* 0x000fe200078fc2ff */
[----:B------:R-:W-:-:S03]  /*4080*/  IMAD R13, R14, -0x4549, RZ ;  /* 0xffffbab70e0d7824 */ /* 0x000fc600078e02ff */
[----:B------:R-:W-:Y:S02]  /*4090*/  PRMT R14, R12, 0x9910, RZ ;  /* 0x000099100c0e7816 */ /* 0x000fe400000000ff */
[----:B------:R-:W-:-:S03]  /*40a0*/  LEA.HI.SX32 R12, R13, R6, 0x10 ;  /* 0x000000060d0c7211 */ /* 0x000fc600078f82ff */
[----:B------:R-:W-:Y:S01]  /*40b0*/  IMAD.MOV.U32 R13, RZ, RZ, R14 ;  /* 0x000000ffff0d7224 */ /* 0x000fe200078e000e */
[C---:B------:R-:W-:Y:S02]  /*40c0*/  LOP3.LUT R14, R12.reuse, 0xffff, RZ, 0xc0, !PT ;  /* 0x0000ffff0c0e7812 */ /* 0x040fe400078ec0ff */
[----:B------:R-:W-:Y:S01]  /*40d0*/  PRMT R15, R12, 0x9910, RZ ;  /* 0x000099100c0f7816 */ /* 0x000fe200000000ff */
[----:B------:R-:W-:Y:S01]  /*40e0*/  IMAD R12, R13, 0x15f, RZ ;  /* 0x0000015f0d0c7824 */ /* 0x000fe200078e02ff */
[----:B------:R-:W-:-:S03]  /*40f0*/  SHF.R.U32.HI R13, RZ, 0xf, R14 ;  /* 0x0000000fff0d7819 */ /* 0x000fc6000001160e */
[----:B------:R-:W-:Y:S02]  /*4100*/  IMAD.MOV.U32 R14, RZ, RZ, R15 ;  /* 0x000000ffff0e7224 */ /* 0x000fe400078e000f */
[----:B------:R-:W-:Y:S01]  /*4110*/  IMAD.MOV R12, RZ, RZ, -R12 ;  /* 0x000000ffff0c7224 */ /* 0x000fe200078e0a0c */
[----:B0-----:R-:W-:Y:S02]  /*4120*/  IADD3 R10, PT, PT, R11, R5, R10 ;  /* 0x000000050b0a7210 */ /* 0x001fe40007ffe00a */
[----:B------:R-:W-:Y:S02]  /*4130*/  LEA.HI.SX32 R13, R14, R13, 0x18 ;  /* 0x0000000d0e0d7211 */ /* 0x000fe400078fc2ff */
[----:B------:R-:W-:Y:S02]  /*4140*/  SHF.R.U32.HI R11, RZ, 0x1b, R10 ;  /* 0x0000001bff0b7819 */ /* 0x000fe4000001160a */
[----:B------:R-:W-:Y:S02]  /*4150*/  PRMT R12, R12, 0x7710, RZ ;  /* 0x000077100c0c7816 */ /* 0x000fe400000000ff */
[----:B------:R-:W-:-:S02]  /*4160*/  LOP3.LUT R11, R11, R10, RZ, 0x3c, !PT ;  /* 0x0000000a0b0b7212 */ /* 0x000fc400078e3cff */
[----:B------:R-:W-:Y:S01]  /*4170*/  PRMT R13, R13, 0x9910, RZ ;  /* 0x000099100d0d7816 */ /* 0x000fe200000000ff */
[----:B------:R-:W-:Y:S02]  /*4180*/  IMAD.IADD R7, R7, 0x1, R12 ;  /* 0x0000000107077824 */ /* 0x000fe400078e020c */
[----:B------:R-:W-:Y:S02]  /*4190*/  IMAD R14, R11, 0x5d588b65, RZ ;  /* 0x5d588b650b0e7824 */ /* 0x000fe400078e02ff */
[----:B------:R-:W-:Y:S01]  /*41a0*/  IMAD.MOV.U32 R10, RZ, RZ, R13 ;  /* 0x000000ffff0a7224 */ /* 0x000fe200078e000d */
[----:B------:R-:W-:Y:S02]  /*41b0*/  PRMT R12, R7, 0x9910, RZ ;  /* 0x00009910070c7816 */ /* 0x000fe400000000ff */
[----:B------:R-:W-:Y:S01]  /*41c0*/  LOP3.LUT R13, R14, R5, RZ, 0x3c, !PT ;  /* 0x000000050e0d7212 */ /* 0x000fe200078e3cff */
[----:B------:R-:W-:Y:S01]  /*41d0*/  IMAD R7, R10, 0x15f, RZ ;  /* 0x0000015f0a077824 */ /* 0x000fe200078e02ff */
[----:B------:R-:W-:Y:S01]  /*41e0*/  LEA R12, R12, UR12, 0x2 ;  /* 0x0000000c0c0c7c11 */ /* 0x000fe2000f8e10ff */
[----:B------:R-:W-:-:S02]  /*41f0*/  IMAD.MOV.U32 R10, RZ, RZ, RZ ;  /* 0x000000ffff0a7224 */ /* 0x000fc400078e00ff */
[----:B------:R-:W-:Y:S01]  /*4200*/  IMAD.MOV R5, RZ, RZ, -R7 ;  /* 0x000000ffff057224 */ /* 0x000fe200078e0a07 */
[----:B------:R0:W-:Y:S04]  /*4210*/  STS [R4], R13 ;  /* 0x0000000d04007388 */ /* 0x0001e80000000800 */
[----:B------:R-:W1:Y:S01]  /*4220*/  LDS R16, [R12] ;  /* 0x000000000c107984 */ /* 0x000e620000000800 */
[----:B------:R-:W-:-:S05]  /*4230*/  PRMT R5, R5, 0x7710, RZ ;  /* 0x0000771005057816 */ /* 0x000fca00000000ff */
[----:B------:R-:W-:-:S05]  /*4240*/  IMAD.IADD R6, R6, 0x1, R5 ;  /* 0x0000000106067824 */ /* 0x000fca00078e0205 */
[----:B------:R-:W-:Y:S01]  /*4250*/  PRMT R5, R6, 0x9910, RZ ;  /* 0x0000991006057816 */ /* 0x000fe200000000ff */
[----:B------:R-:W-:-:S04]  /*4260*/  IMAD.MOV.U32 R6, RZ, RZ, RZ ;  /* 0x000000ffff067224 */ /* 0x000fc800078e00ff */
[C---:B------:R-:W-:Y:S02]  /*4270*/  VIADD R11, R5.reuse, 0x15e ;  /* 0x0000015e050b7836 */ /* 0x040fe40000000000 */
[----:B------:R-:W-:Y:S02]  /*4280*/  VIADD R7, R5, 0xac ;  /* 0x000000ac05077836 */ /* 0x000fe40000000000 */
[----:B------:R-:W-:-:S04]  /*4290*/  IMAD.HI R10, R11, -0x4549a9ef, R10 ;  /* 0xbab656110b0a7827 */ /* 0x000fc800078e020a */
[----:B0-----:R-:W-:Y:S01]  /*42a0*/  IMAD.HI R4, R7, -0x4549a9ef, R6 ;  /* 0xbab6561107047827 */ /* 0x001fe200078e0206 */
[----:B------:R-:W-:-:S04]  /*42b0*/  SHF.R.U32.HI R15, RZ, 0x1f, R10 ;  /* 0x0000001fff0f7819 */ /* 0x000fc8000001160a */
[----:B------:R-:W-:Y:S02]  /*42c0*/  SHF.R.U32.HI R13, RZ, 0x1f, R4 ;  /* 0x0000001fff0d7819 */ /* 0x000fe40000011604 */
[----:B------:R-:W-:Y:S02]  /*42d0*/  LEA.HI.SX32 R15, R10, R15, 0x18 ;  /* 0x0000000f0a0f7211 */ /* 0x000fe400078fc2ff */
[----:B------:R-:W-:Y:S01]  /*42e0*/  LEA.HI.SX32 R6, R4, R13, 0x18 ;  /* 0x0000000d04067211 */ /* 0x000fe200078fc2ff */
[----:B------:R-:W-:Y:S01]  /*42f0*/  IMAD.IADD R13, R14, 0x1, -R3 ;  /* 0x000000010e0d7824 */ /* 0x000fe200078e0a03 */
[----:B------:R-:W-:Y:S01]  /*4300*/  LEA R4, R5, UR12, 0x2 ;  /* 0x0000000c05047c11 */ /* 0x000fe2000f8e10ff */
[----:B------:R-:W-:Y:S02]  /*4310*/  IMAD R15, R15, -0x15f, R11 ;  /* 0xfffffea10f0f7824 */ /* 0x000fe400078e020b */
[----:B------:R-:W-:Y:S01]  /*4320*/  IMAD R6, R6, -0x15f, R7 ;  /* 0xfffffea106067824 */ /* 0x000fe200078e0207 */
[----:B-1----:R-:W-:Y:S01]  /*4330*/  LOP3.LUT R3, R13, R16, RZ, 0x3c, !PT ;  /* 0x000000100d037212 */ /* 0x002fe200078e3cff */
[----:B------:R-:W-:Y:S01]  /*4340*/  IMAD.MOV.U32 R14, RZ, RZ, RZ ;  /* 0x000000ffff0e7224 */ /* 0x000fe200078e00ff */
[----:B------:R-:W-:Y:S01]  /*4350*/  LEA R17, R15, UR12, 0x2 ;  /* 0x0000000c0f117c11 */ /* 0x000fe2000f8e10ff */
[----:B------:R-:W-:Y:S01]  /*4360*/  VIADD R15, R5, 0x1 ;  /* 0x00000001050f7836 */ /* 0x000fe20000000000 */
[----:B------:R-:W-:Y:S01]  /*4370*/  LEA R10, R6, UR12, 0x2 ;  /* 0x0000000c060a7c11 */ /* 0x000fe2000f8e10ff */
[----:B------:R0:W-:Y:S02]  /*4380*/  STS [R12], R3 ;  /* 0x000000030c007388 */ /* 0x0001e40000000800 */
[----:B------:R-:W-:-:S02]  /*4390*/  IMAD.HI R6, R15, -0x4549a9ef, R14 ;  /* 0xbab656110f067827 */ /* 0x000fc400078e020e */
[----:B------:R1:W-:Y:S03]  /*43a0*/  STS [R2], R13 ;  /* 0x0000000d02007388 */ /* 0x0003e60000000800 */
[----:B------:R-:W-:Y:S01]  /*43b0*/  SHF.R.U32.HI R7, RZ, 0x1f, R6 ;  /* 0x0000001fff077819 */ /* 0x000fe20000011606 */
[----:B------:R-:W-:Y:S03]  /*43c0*/  LDS R17, [R17] ;  /* 0x0000000011117984 */ /* 0x000fe60000000800 */
[----:B------:R-:W-:Y:S01]  /*43d0*/  LEA.HI.SX32 R14, R6, R7, 0x18 ;  /* 0x00000007060e7211 */ /* 0x000fe200078fc2ff */
[----:B------:R-:W-:Y:S01]  /*43e0*/  LDS R11, [R4] ;  /* 0x00000000040b7984 */ /* 0x000fe20000000800 */
[----:B------:R-:W-:Y:S02]  /*43f0*/  VIADD R7, R5, 0xb3 ;  /* 0x000000b305077836 */ /* 0x000fe40000000000 */
[----:B------:R-:W-:Y:S01]  /*4400*/  IMAD.MOV.U32 R6, RZ, RZ, RZ ;  /* 0x000000ffff067224 */ /* 0x000fe200078e00ff */
[----:B------:R-:W2:Y:S01]  /*4410*/  LDS R16, [R10] ;  /* 0x000000000a107984 */ /* 0x000ea20000000800 */
[----:B0-----:R-:W-:-:S02]  /*4420*/  IMAD R3, R14, -0x15f, R15 ;  /* 0xfffffea10e037824 */ /* 0x001fc400078e020f */
[----:B------:R-:W-:-:S03]  /*4430*/  IMAD.HI R12, R7, -0x4549a9ef, R6 ;  /* 0xbab65611070c7827 */ /* 0x000fc600078e0206 */
[C---:B------:R-:W-:Y:S01]  /*4440*/  ISETP.GE.AND P0, PT, R3.reuse, 0x1, PT ;  /* 0x000000010300780c */ /* 0x040fe20003f06270 */
[----:B-1----:R-:W-:Y:S01]  /*4450*/  VIADD R2, R3, 0xac ;  /* 0x000000ac03027836 */ /* 0x002fe20000000000 */
[----:B------:R-:W-:-:S04]  /*4460*/  SHF.R.U32.HI R13, RZ, 0x1f, R12 ;  /* 0x0000001fff0d7819 */ /* 0x000fc8000001160c */
[----:B------:R-:W-:Y:S02]  /*4470*/  LEA.HI.SX32 R13, R12, R13, 0x18 ;  /* 0x0000000d0c0d7211 */ /* 0x000fe400078fc2ff */
[----:B------:R-:W-:Y:S02]  /*4480*/  PRMT R14, R2, 0x9910, RZ ;  /* 0x00009910020e7816 */ /* 0x000fe400000000ff */
[----:B--2---:R-:W-:-:S04]  /*4490*/  IADD3 R11, PT, PT, R17, R16, R11 ;  /* 0x00000010110b7210 */ /* 0x004fc80007ffe00b */
[----:B------:R-:W-:-:S04]  /*44a0*/  SHF.R.U32.HI R6, RZ, 0x1b, R11 ;  /* 0x0000001bff067819 */ /* 0x000fc8000001160b */
[----:B------:R-:W-:Y:S01]  /*44b0*/  LOP3.LUT R6, R6, R11, RZ, 0x3c, !PT ;  /* 0x0000000b06067212 */ /* 0x000fe200078e3cff */
[----:B------:R-:W-:Y:S02]  /*44c0*/  IMAD R11, R13, -0x15f, R7 ;  /* 0xfffffea10d0b7824 */ /* 0x000fe400078e0207 */
[----:B------:R-:W-:Y:S02]  /*44d0*/  IMAD R13, R14, -0x4549, RZ ;  /* 0xffffbab70e0d7824 */ /* 0x000fe400078e02ff */
[----:B------:R-:W-:Y:S01]  /*44e0*/  IMAD R12, R6, 0x5d588b65, RZ ;  /* 0x5d588b65060c7824 */ /* 0x000fe200078e02ff */
[----:B------:R-:W-:Y:S02]  /*44f0*/  LEA R11, R11, UR12, 0x2 ;  /* 0x0000000c0b0b7c11 */ /* 0x000fe4000f8e10ff */
[----:B------:R-:W-:Y:S02]  /*4500*/  LEA.HI.SX32 R13, R13, R2, 0x10 ;  /* 0x000000020d0d7211 */ /* 0x000fe400078f82ff */
[----:B------:R-:W-:-:S02]  /*4510*/  LOP3.LUT R7, R12, R16, RZ, 0x3c, !PT ;  /* 0x000000100c077212 */ /* 0x000fc400078e3cff */
[C---:B------:R-:W-:Y:S02]  /*4520*/  LOP3.LUT R6, R13.reuse, 0xffff, RZ, 0xc0, !PT ;  /* 0x0000ffff0d067812 */ /* 0x040fe400078ec0ff */
[----:B------:R-:W-:Y:S01]  /*4530*/  PRMT R13, R13, 0x9910, RZ ;  /* 0x000099100d0d7816 */ /* 0x000fe200000000ff */
[----:B------:R0:W-:Y:S01]  /*4540*/  STS [R10], R7 ;  /* 0x000000070a007388 */ /* 0x0001e20000000800 */
[----:B------:R-:W-:-:S03]  /*4550*/  SHF.R.U32.HI R6, RZ, 0xf, R6 ;  /* 0x0000000fff067819 */ /* 0x000fc60000011606 */
[----:B------:R-:W1:Y:S01]  /*4560*/  LDS R14, [R11] ;  /* 0x000000000b0e7984 */ /* 0x000e620000000800 */
[----:B------:R-:W-:Y:S01]  /*4570*/  LEA.HI.SX32 R6, R13, R6, 0x18 ;  /* 0x000000060d067211 */ /* 0x000fe200078fc2ff */
[----:B------:R-:W-:Y:S02]  /*4580*/  IMAD.IADD R13, R12, 0x1, -R5 ;  /* 0x000000010c0d7824 */ /* 0x000fe400078e0a05 */
[----:B------:R-:W-:Y:S01]  /*4590*/  VIADD R5, R3, 0xb3 ;  /* 0x000000b303057836 */ /* 0x000fe20000000000 */
[----:B------:R-:W-:-:S04]  /*45a0*/  PRMT R6, R6, 0x9910, RZ ;  /* 0x0000991006067816 */ /* 0x000fc800000000ff */
[----:B------:R-:W-:Y:S01]  /*45b0*/  PRMT R15, R5, 0x9910, RZ ;  /* 0x00009910050f7816 */ /* 0x000fe200000000ff */
[----:B------:R-:W-:-:S04]  /*45c0*/  IMAD R6, R6, 0x15f, RZ ;  /* 0x0000015f06067824 */ /* 0x000fc800078e02ff */
[----:B------:R-:W-:-:S05]  /*45d0*/  IMAD.MOV R6, RZ, RZ, -R6 ;  /* 0x000000ffff067224 */ /* 0x000fca00078e0a06 */
[----:B0-----:R-:W-:Y:S01]  /*45e0*/  PRMT R7, R6, 0x7710, RZ ;  /* 0x0000771006077816 */ /* 0x001fe200000000ff */
[----:B------:R-:W-:-:S04]  /*45f0*/  VIADD R6, R3, 0x1 ;  /* 0x0000000103067836 */ /* 0x000fc80000000000 */
[----:B------:R-:W-:Y:S01]  /*4600*/  IMAD.IADD R7, R2, 0x1, R7 ;  /* 0x0000000102077824 */ /* 0x000fe200078e0207 */
[----:B------:R-:W-:Y:S02]  /*4610*/  PRMT R10, R6, 0x9910, RZ ;  /* 0x00009910060a7816 */ /* 0x000fe400000000ff */
[----:B------:R-:W-:Y:S02]  /*4620*/  LEA R2, R3, UR12, 0x2 ;  /* 0x0000000c03027c11 */ /* 0x000fe4000f8e10ff */
[----:B------:R-:W-:Y:S01]  /*4630*/  PRMT R7, R7, 0x9910, RZ ;  /* 0x0000991007077816 */ /* 0x000fe200000000ff */
[----:B------:R-:W-:Y:S02]  /*4640*/  IMAD R17, R10, -0x4549, RZ ;  /* 0xffffbab70a117824 */ /* 0x000fe400078e02ff */
[C---:B------:R-:W-:Y:S01]  /*4650*/  VIADD R12, R2.reuse, 0x578 ;  /* 0x00000578020c7836 */ /* 0x040fe20000000000 */
[----:B------:R-:W-:Y:S01]  /*4660*/  LEA R7, R7, UR12, 0x2 ;  /* 0x0000000c07077c11 */ /* 0x000fe2000f8e10ff */
[----:B------:R-:W-:Y:S01]  /*4670*/  @P0 VIADD R12, R2, 0xfffffffc ;  /* 0xfffffffc020c0836 */ /* 0x000fe20000000000 */
[----:B------:R-:W-:-:S04]  /*4680*/  LEA.HI.SX32 R17, R17, R6, 0x10 ;  /* 0x0000000611117211 */ /* 0x000fc800078f82ff */
[----:B------:R-:W-:Y:S02]  /*4690*/  PRMT R16, R17, 0x9910, RZ ;  /* 0x0000991011107816 */ /* 0x000fe400000000ff */
[----:B-1----:R-:W-:-:S05]  /*46a0*/  LOP3.LUT R14, R13, R14, RZ, 0x3c, !PT ;  /* 0x0000000e0d0e7212 */ /* 0x002fca00078e3cff */
[----:B------:R0:W-:Y:S04]  /*46b0*/  STS [R11], R14 ;  /* 0x0000000e0b007388 */ /* 0x0001e80000000800 */
[----:B------:R1:W-:Y:S04]  /*46c0*/  STS [R4], R13 ;  /* 0x0000000d04007388 */ /* 0x0003e80000000800 */
[----:B------:R-:W-:Y:S01]  /*46d0*/  LDS R12, [R12] ;  /* 0x000000000c0c7984 */ /* 0x000fe20000000800 */
[----:B0-----:R-:W-:Y:S01]  /*46e0*/  IMAD R14, R15, -0x4549, RZ ;  /* 0xffffbab70f0e7824 */ /* 0x001fe200078e02ff */
[----:B------:R-:W-:-:S02]  /*46f0*/  LOP3.LUT R15, R17, 0xffff, RZ, 0xc0, !PT ;  /* 0x0000ffff110f7812 */ /* 0x000fc400078ec0ff */
[----:B------:R-:W-:Y:S02]  /*4700*/  LDS R11, [R2] ;  /* 0x00000000020b7984 */ /* 0x000fe40000000800 */
[----:B------:R-:W-:Y:S02]  /*4710*/  LEA.HI.SX32 R14, R14, R5, 0x10 ;  /* 0x000000050e0e7211 */ /* 0x000fe400078f82ff */
[----:B------:R-:W0:Y:S01]  /*4720*/  LDS R10, [R7] ;  /* 0x00000000070a7984 */ /* 0x000e220000000800 */
[----:B------:R-:W-:Y:S02]  /*4730*/  SHF.R.U32.HI R15, RZ, 0xf, R15 ;  /* 0x0000000fff0f7819 */ /* 0x000fe4000001160f */
[----:B-1----:R-:W-:Y:S02]  /*4740*/  LOP3.LUT R4, R14, 0xffff, RZ, 0xc0, !PT ;  /* 0x0000ffff0e047812 */ /* 0x002fe400078ec0ff */
[----:B------:R-:W-:Y:S02]  /*4750*/  LEA.HI.SX32 R15, R16, R15, 0x18 ;  /* 0x0000000f100f7211 */ /* 0x000fe400078fc2ff */
[----:B------:R-:W-:-:S02]  /*4760*/  PRMT R13, R14, 0x9910, RZ ;  /* 0x000099100e0d7816 */ /* 0x000fc400000000ff */
[----:B------:R-:W-:Y:S02]  /*4770*/  SHF.R.U32.HI R4, RZ, 0xf, R4 ;  /* 0x0000000fff047819 */ /* 0x000fe40000011604 */
        /* <DEDUP_REMOVED lines=12> */
[----:B------:R-:W-:Y:S01]  /*4840*/  VIADD R4, R6, 0xac ;  /* 0x000000ac06047836 */ /* 0x000fe20000000000 */
[----:B0-----:R-:W-:Y:S02]  /*4850*/  IADD3 R11, PT, PT, R12, R10, R11 ;  /* 0x0000000a0c0b7210 */ /* 0x001fe40007ffe00b */
[----:B------:R-:W-:Y:S02]  /*4860*/  PRMT R5, R14, 0x9910, RZ ;  /* 0x000099100e057816 */ /* 0x000fe400000000ff */
[----:B------:R-:W-:Y:S02]  /*4870*/  SHF.R.U32.HI R12, RZ, 0x1b, R11 ;  /* 0x0000001bff0c7819 */ /* 0x000fe4000001160b */
[----:B------:R-:W-:-:S02]  /*4880*/  PRMT R13, R4, 0x9910, RZ ;  /* 0x00009910040d7816 */ /* 0x000fc400000000ff */
[----:B------:R-:W-:-:S03]  /*4890*/  LOP3.LUT R11, R12, R11, RZ, 0x3c, !PT ;  /* 0x0000000b0c0b7212 */ /* 0x000fc600078e3cff */
[----:B------:R-:W-:Y:S02]  /*48a0*/  IMAD.MOV.U32 R12, RZ, RZ, R13 ;  /* 0x000000ffff0c7224 */ /* 0x000fe400078e000d */
        /* <DEDUP_REMOVED lines=14> */
[----:B0-----:R-:W-:Y:S02]  /*4990*/  VIADD R12, R5, 0x15e ;  /* 0x0000015e050c7836 */ /* 0x001fe40000000000 */
[----:B------:R-:W-:Y:S02]  /*49a0*/  IMAD.MOV R7, RZ, RZ, -R13 ;  /* 0x000000ffff077224 */ /* 0x000fe400078e0a0d */
        /* <DEDUP_REMOVED lines=11> */
[----:B------:R-:W-:-:S03]  /*4a60*/  LEA R14, R12, UR12, 0x2 ;  /* 0x0000000c0c0e7c11 */ /* 0x000fc6000f8e10ff */
[----:B------:R0:W-:Y:S04]  /*4a70*/  STS [R10], R15 ;  /* 0x0000000f0a007388 */ /* 0x0001e80000000800 */
[----:B------:R1:W-:Y:S04]  /*4a80*/  STS [R2], R13 ;  /* 0x0000000d02007388 */ /* 0x0003e80000000800 */
[----:B------:R-:W-:Y:S01]  /*4a90*/  LDS R14, [R14] ;  /* 0x000000000e0e7984 */ /* 0x000fe20000000800 */
[----:B0-----:R-:W-:-:S03]  /*4aa0*/  IMAD R15, R16, -0x4549, RZ ;  /* 0xffffbab7100f7824 */ /* 0x001fc600078e02ff */
[----:B------:R-:W-:Y:S02]  /*4ab0*/  LDS R12, [R3] ;  /* 0x00000000030c7984 */ /* 0x000fe40000000800 */
[----:B------:R-:W-:Y:S02]  /*4ac0*/  LEA.HI.SX32 R15, R15, R4, 0x10 ;  /* 0x000000040f0f7211 */ /* 0x000fe400078f82ff */
[----:B------:R-:W0:Y:S02]  /*4ad0*/  LDS R11, [R7] ;  /* 0x00000000070b7984 */ /* 0x000e240000000800 */
[C---:B------:R-:W-:Y:S02]  /*4ae0*/  LOP3.LUT R10, R15.reuse, 0xffff, RZ, 0xc0, !PT ;  /* 0x0000ffff0f0a7812 */ /* 0x040fe400078ec0ff */
[----:B------:R-:W-:Y:S02]  /*4af0*/  PRMT R15, R15, 0x9910, RZ ;  /* 0x000099100f0f7816 */ /* 0x000fe400000000ff */
[----:B------:R-:W-:-:S04]  /*4b00*/  SHF.R.U32.HI R10, RZ, 0xf, R10 ;  /* 0x0000000fff0a7819 */ /* 0x000fc8000001160a */
[----:B------:R-:W-:-:S04]  /*4b10*/  LEA.HI.SX32 R10, R15, R10, 0x18 ;  /* 0x0000000a0f0a7211 */ /* 0x000fc800078fc2ff */
[----:B-1----:R-:W-:-:S05]  /*4b20*/  PRMT R2, R10, 0x9910, RZ ;  /* 0x000099100a027816 */ /* 0x002fca00000000ff */
[----:B------:R-:W-:-:S04]  /*4b30*/  IMAD R2, R2, 0x15f, RZ ;  /* 0x0000015f02027824 */ /* 0x000fc800078e02ff */
[----:B------:R-:W-:-:S05]  /*4b40*/  IMAD.MOV R2, RZ, RZ, -R2 ;  /* 0x000000ffff027224 */ /* 0x000fca00078e0a02 */
[----:B------:R-:W-:-:S05]  /*4b50*/  PRMT R15, R2, 0x7710, RZ ;  /* 0x00007710020f7816 */ /* 0x000fca00000000ff */
[----:B------:R-:W-:-:S05]  /*4b60*/  IMAD.IADD R15, R4, 0x1, R15 ;  /* 0x00000001040f7824 */ /* 0x000fca00078e020f */
[----:B------:R-:W-:Y:S02]  /*4b70*/  PRMT R10, R15, 0x9910, RZ ;  /* 0x000099100f0a7816 */ /* 0x000fe400000000ff */
[----:B0-----:R-:W-:Y:S02]  /*4b80*/  IADD3 R12, PT, PT, R14, R11, R12 ;  /* 0x0000000b0e0c7210 */ /* 0x001fe40007ffe00c */
[----:B------:R-:W-:Y:S02]  /*4b90*/  LEA R10, R10, UR12, 0x2 ;  /* 0x0000000c0a0a7c11 */ /* 0x000fe4000f8e10ff */
[----:B------:R-:W-:-:S04]  /*4ba0*/  SHF.R.U32.HI R13, RZ, 0x1b, R12 ;  /* 0x0000001bff0d7819 */ /* 0x000fc8000001160c */
[----:B------:R-:W-:-:S05]  /*4bb0*/  LOP3.LUT R13, R13, R12, RZ, 0x3c, !PT ;  /* 0x0000000c0d0d7212 */ /* 0x000fca00078e3cff */
[----:B------:R-:W-:-:S05]  /*4bc0*/  IMAD R2, R13, 0x5d588b65, RZ ;  /* 0x5d588b650d027824 */ /* 0x000fca00078e02ff */
[C---:B------:R-:W-:Y:S01]  /*4bd0*/  LOP3.LUT R4, R2.reuse, R11, RZ, 0x3c, !PT ;  /* 0x0000000b02047212 */ /* 0x040fe200078e3cff */
[----:B------:R-:W-:-:S04]  /*4be0*/  IMAD.IADD R2, R2, 0x1, -R5 ;  /* 0x0000000102027824 */ /* 0x000fc800078e0a05 */
[----:B------:R-:W-:Y:S04]  /*4bf0*/  STS [R7], R4 ;  /* 0x0000000407007388 */ /* 0x000fe80000000800 */
[----:B------:R-:W0:Y:S02]  /*4c00*/  LDS R11, [R10] ;  /* 0x000000000a0b7984 */ /* 0x000e240000000800 */
[----:B0-----:R-:W-:-:S05]  /*4c10*/  LOP3.LUT R11, R2, R11, RZ, 0x3c, !PT ;  /* 0x0000000b020b7212 */ /* 0x001fca00078e3cff */
[----:B------:R1:W-:Y:S04]  /*4c20*/  STS [R10], R11 ;  /* 0x0000000b0a007388 */ /* 0x0003e80000000800 */
[----:B------:R1:W-:Y:S01]  /*4c30*/  STS [R3], R2 ;  /* 0x0000000203007388 */ /* 0x0003e20000000800 */
[----:B------:R-:W-:Y:S05]  /*4c40*/  BRA.U UP0, `(.L_x_18) ;  /* 0xfffffff100387547 */ /* 0x000fea000b83ffff */
[----:B-1----:R-:W0:Y:S02]  /*4c50*/  LDS R2, [UR7+0xaf4] ;  /* 0x000af407ff027984 */ /* 0x002e240008000800 */
[----:B0-----:R-:W-:-:S13]  /*4c60*/  ISETP.NE.AND P0, PT, R2, RZ, PT ;  /* 0x000000ff0200720c */ /* 0x001fda0003f05270 */
[----:B------:R-:W0:Y:S02]  /*4c70*/  @!P0 LDC R2, c[0x3][0xd0] ;  /* 0x00c03400ff028b82 */ /* 0x000e240000000800 */
[----:B0-----:R1:W-:Y:S02]  /*4c80*/  @!P0 STS [UR7+0xaf4], R2 ;  /* 0x000af402ff008988 */ /* 0x0013e40008000807 */
.L_x_9:
[----:B------:R-:W-:Y:S05]  /*4c90*/  BSYNC.RECONVERGENT B0 ;  /* 0x0000000000007941 */ /* 0x000fea0003800200 */
.L_x_8:
[----:B------:R-:W-:Y:S01]  /*4ca0*/  BAR.SYNC.DEFER_BLOCKING 0x0 ;  /* 0x0000000000007b1d */ /* 0x000fe20000010000 */
[----:B------:R-:W-:-:S13]  /*4cb0*/  ISETP.NE.AND P0, PT, R8, RZ, PT ;  /* 0x000000ff0800720c */ /* 0x000fda0003f05270 */
[----:B------:R-:W-:Y:S05]  /*4cc0*/  @!P0 BRA `(.L_x_19) ;  /* 0x0000001000788947 */ /* 0x000fea0003800000 */
[----:B------:R-:W-:Y:S01]  /*4cd0*/  ULEA UR4, UR13, UR22, 0x18 ;  /* 0x000000160d047291 */ /* 0x000fe2000f8ec0ff */
[----:B------:R-:W2:Y:S05]  /*4ce0*/  LDCU.U8 UR23, c[0x3][0xd4] ;  /* 0x00c01a80ff1777ac */ /* 0x000eaa0008000000 */
[----:B-1----:R-:W-:Y:S01]  /*4cf0*/  LEA R2, R0, UR4, 0x2 ;  /* 0x0000000400027c11 */ /* 0x002fe2000f8e10ff */
[----:B------:R-:W-:-:S06]  /*4d00*/  UMOV UR4, URZ ;  /* 0x000000ff00047c82 */ /* 0x000fcc0008000000 */
.L_x_34:
[----:B-1----:R1:W-:Y:S01]  /*4d10*/  STS [R2], RZ ;  /* 0x000000ff02007388 */ /* 0x0023e20000000800 */
[----:B--2---:R-:W-:Y:S02]  /*4d20*/  UISETP.NE.AND UP0, UPT, UR23, URZ, UPT ;  /* 0x000000ff1700728c */ /* 0x004fe4000bf05270 */
[----:B------:R-:W-:-:S06]  /*4d30*/  UIADD3 UR4, UPT, UPT, UR4, 0x1, URZ ;  /* 0x0000000104047890 */ /* 0x000fcc000fffe0ff */
[----:B------:R-:W-:Y:S01]  /*4d40*/  ISETP.NE.AND P0, PT, R8, UR4, PT ;  /* 0x0000000408007c0c */ /* 0x000fe2000bf05270 */
[----:B-1-34-:R-:W-:-:S12]  /*4d50*/  BRA.U !UP0, `(.L_x_20) ;  /* 0x0000001108447547 */ /* 0x01afd8000b800000 */
[----:B------:R-:W1:Y:S01]  /*4d60*/  LDC R3, c[0x3][0x8] ;  /* 0x00c00200ff037b82 */ /* 0x000e620000000800 */
[----:B0-----:R-:W-:Y:S01]  /*4d70*/  IMAD.U32 R4, RZ, RZ, UR23 ;  /* 0x00000017ff047e24 */ /* 0x001fe2000f8e00ff */
[----:B------:R-:W0:Y:S01]  /*4d80*/  LDCU UR24, c[0x3][0xcc] ;  /* 0x00c01980ff1877ac */ /* 0x000e220008000800 */
[----:B------:R-:W2:Y:S01]  /*4d90*/  LDCU.64 UR20, c[0x3][URZ] ;  /* 0x00c00000ff1477ac */ /* 0x000ea20008000a00 */
[----:B------:R-:W-:Y:S01]  /*4da0*/  UMOV UR5, URZ ;  /* 0x000000ff00057c82 */ /* 0x000fe20008000000 */
[----:B------:R-:W-:-:S05]  /*4db0*/  UMOV UR6, URZ ;  /* 0x000000ff00067c82 */ /* 0x000fca0008000000 */
.L_x_33:
[C---:B---3--:R-:W-:Y:S02]  /*4dc0*/  VIADD R5, R4.reuse, 0xffffff9f ;  /* 0xffffff9f04057836 */ /* 0x048fe40000000000 */
[----:B------:R-:W-:-:S03]  /*4dd0*/  VIADD R10, R4, 0x9 ;  /* 0x00000009040a7836 */ /* 0x000fc60000000000 */
[----:B------:R-:W-:-:S04]  /*4de0*/  LOP3.LUT R5, R5, 0xff, RZ, 0xc0, !PT ;  /* 0x000000ff05057812 */ /* 0x000fc800078ec0ff */
[----:B------:R-:W-:-:S13]  /*4df0*/  ISETP.GE.U32.AND P1, PT, R5, 0x6, PT ;  /* 0x000000060500780c */ /* 0x000fda0003f26070 */
[----:B------:R-:W-:Y:S01]  /*4e00*/  @P1 IMAD.MOV R10, RZ, RZ, R4 ;  /* 0x000000ffff0a1224 */ /* 0x000fe200078e0204 */
[----:B------:R-:W-:-:S04]  /*4e10*/  ISETP.NE.AND P1, PT, R0, RZ, PT ;  /* 0x000000ff0000720c */ /* 0x000fc80003f25270 */
[----:B------:R-:W-:-:S04]  /*4e20*/  LOP3.LUT R4, R10, 0x1, RZ, 0xc0, !PT ;  /* 0x000000010a047812 */ /* 0x000fc800078ec0ff */
[----:B------:R-:W-:-:S13]  /*4e30*/  ISETP.NE.U32.AND P2, PT, R4, 0x1, PT ;  /* 0x000000010400780c */ /* 0x000fda0003f45070 */
[----:B------:R-:W-:Y:S05]  /*4e40*/  @P2 BRA `(.L_x_21) ;  /* 0x0000000000302947 */ /* 0x000fea0003800000 */
[----:B------:R-:W-:Y:S02]  /*4e50*/  VIADD R5, R0, UR6 ;  /* 0x0000000600057c36 */ /* 0x000fe40008000000 */
[----:B------:R-:W-:-:S04]  /*4e60*/  IMAD.MOV.U32 R4, RZ, RZ, RZ ;  /* 0x000000ffff047224 */ /* 0x000fc800078e00ff */
[----:B------:R-:W-:-:S05]  /*4e70*/  IMAD.HI R4, R5, -0x4549a9ef, R4 ;  /* 0xbab6561105047827 */ /* 0x000fca00078e0204 */
[----:B------:R-:W-:-:S04]  /*4e80*/  SHF.R.U32.HI R7, RZ, 0x1f, R4 ;  /* 0x0000001fff077819 */ /* 0x000fc80000011604 */
[----:B------:R-:W-:Y:S02]  /*4e90*/  LEA.HI.SX32 R7, R4, R7, 0x18 ;  /* 0x0000000704077211 */ /* 0x000fe400078fc2ff */
[----:B------:R-:W-:Y:S03]  /*4ea0*/  LDS R4, [R2] ;  /* 0x0000000002047984 */ /* 0x000fe60000000800 */
[----:B------:R-:W-:-:S05]  /*4eb0*/  IMAD R7, R7, -0x15f, R5 ;  /* 0xfffffea107077824 */ /* 0x000fca00078e0205 */
[----:B------:R-:W-:-:S06]  /*4ec0*/  LEA R7, R7, UR12, 0x2 ;  /* 0x0000000c07077c11 */ /* 0x000fcc000f8e10ff */
[----:B------:R-:W3:Y:S02]  /*4ed0*/  LDS R7, [R7] ;  /* 0x0000000007077984 */ /* 0x000ee40000000800 */
[----:B---3--:R-:W-:-:S05]  /*4ee0*/  LOP3.LUT R5, R4, R7, RZ, 0x3c, !PT ;  /* 0x0000000704057212 */ /* 0x008fca00078e3cff */
[----:B------:R3:W-:Y:S01]  /*4ef0*/  STS [R2], R5 ;  /* 0x0000000502007388 */ /* 0x0007e20000000800 */
[----:B------:R-:W-:Y:S06]  /*4f00*/  BAR.SYNC.DEFER_BLOCKING 0x0 ;  /* 0x0000000000007b1d */ /* 0x000fec0000010000 */
.L_x_21:
[----:B------:R-:W-:Y:S04]  /*4f10*/  BSSY.RECONVERGENT B0, `(.L_x_22) ;  /* 0x000001d000007945 */ /* 0x000fe80003800200 */
[----:B------:R-:W-:Y:S05]  /*4f20*/  @P1 BRA `(.L_x_23) ;  /* 0x00000000006c1947 */ /* 0x000fea0003800000 */
[----:B------:R-:W-:Y:S01]  /*4f30*/  UIADD3 UR9, UPT, UPT, UR6, 0x1, URZ ;  /* 0x0000000106097890 */ /* 0x000fe2000fffe0ff */
[----:B------:R-:W-:Y:S01]  /*4f40*/  UMOV UR8, URZ ;  /* 0x000000ff00087c82 */ /* 0x000fe20008000000 */
[----:B--2---:R-:W-:Y:S02]  /*4f50*/  UIADD3 UR11, UPT, UPT, UR6, UR20, URZ ;  /* 0x00000014060b7290 */ /* 0x004fe4000fffe0ff */
[----:B------:R-:W-:Y:S01]  /*4f60*/  UIMAD.WIDE UR14, UR9, -0x4549a9ef, UR8 ;  /* 0xbab65611090e78a5 */ /* 0x000fe2000f8e0208 */
[----:B------:R-:W-:Y:S02]  /*4f70*/  UMOV UR10, URZ ;  /* 0x000000ff000a7c82 */ /* 0x000fe40008000000 */
[----:B------:R-:W-:Y:S02]  /*4f80*/  UIMAD.WIDE UR16, UR11, -0x4549a9ef, UR10 ;  /* 0xbab656110b1078a5 */ /* 0x000fe4000f8e020a */
[----:B------:R-:W-:Y:S02]  /*4f90*/  USHF.R.U32.HI UR7, URZ, 0x1f, UR15 ;  /* 0x0000001fff077899 */ /* 0x000fe4000801160f */
[----:B------:R-:W-:-:S02]  /*4fa0*/  USHF.R.U32.HI UR8, URZ, 0x1f, UR17 ;  /* 0x0000001fff087899 */ /* 0x000fc40008011611 */
[----:B------:R-:W-:Y:S02]  /*4fb0*/  ULEA.HI.SX32 UR7, UR15, UR7, 0x18 ;  /* 0x000000070f077291 */ /* 0x000fe4000f8fc2ff */
[----:B------:R-:W-:Y:S02]  /*4fc0*/  ULEA.HI.SX32 UR8, UR17, UR8, 0x18 ;  /* 0x0000000811087291 */ /* 0x000fe4000f8fc2ff */
[----:B------:R-:W-:Y:S02]  /*4fd0*/  UIMAD UR7, UR7, -0x15f, UR9 ;  /* 0xfffffea1070778a4 */ /* 0x000fe4000f8e0209 */
[----:B------:R-:W-:Y:S02]  /*4fe0*/  ULEA UR9, UR6, UR12, 0x2 ;  /* 0x0000000c06097291 */ /* 0x000fe4000f8e10ff */
[----:B------:R-:W-:Y:S02]  /*4ff0*/  UIMAD UR8, UR8, -0x15f, UR11 ;  /* 0xfffffea1080878a4 */ /* 0x000fe4000f8e020b */
[----:B------:R-:W-:-:S02]  /*5000*/  ULEA UR7, UR7, UR12, 0x2 ;  /* 0x0000000c07077291 */ /* 0x000fc4000f8e10ff */
[----:B------:R-:W-:-:S03]  /*5010*/  ULEA UR8, UR8, UR12, 0x2 ;  /* 0x0000000c08087291 */ /* 0x000fc6000f8e10ff */
[----:B------:R-:W-:Y:S04]  /*5020*/  LDS R4, [UR9] ;  /* 0x00000009ff047984 */ /* 0x000fe80008000800 */
[----:B---3--:R-:W0:Y:S04]  /*5030*/  LDS R5, [UR7] ;  /* 0x00000007ff057984 */ /* 0x008e280008000800 */
[----:B------:R-:W1:Y:S01]  /*5040*/  LDS R6, [UR8] ;  /* 0x00000008ff067984 */ /* 0x000e620008000800 */
[----:B0-----:R-:W-:Y:S02]  /*5050*/  LOP3.LUT R4, R5, UR24, R4, 0x78, !PT ;  /* 0x0000001805047c12 */ /* 0x001fe4000f8e7804 */
[----:B-1----:R-:W-:-:S02]  /*5060*/  SHF.R.U32.HI R6, RZ, R3, R6 ;  /* 0x00000003ff067219 */ /* 0x002fc40000011606 */
[----:B------:R-:W-:-:S04]  /*5070*/  SHF.L.U32 R5, R4, UR21, RZ ;  /* 0x0000001504057c19 */ /* 0x000fc800080006ff */
[----:B------:R-:W-:-:S05]  /*5080*/  LOP3.LUT R5, R4, R6, R5, 0x96, !PT ;  /* 0x0000000604057212 */ /* 0x000fca00078e9605 */
[----:B------:R-:W-:-:S05]  /*5090*/  IMAD.SHL.U32 R4, R5, 0x4, RZ ;  /* 0x0000000405047824 */ /* 0x000fca00078e00ff */
[----:B------:R-:W-:-:S04]  /*50a0*/  LOP3.LUT R6, R4, 0x3c, RZ, 0xc0, !PT ;  /* 0x0000003c04067812 */ /* 0x000fc800078ec0ff */
[----:B------:R-:W0:Y:S02]  /*50b0*/  LDC R4, c[0x3][R6+0xc] ;  /* 0x00c0030006047b82 */ /* 0x000e240000000800 */
[----:B0-----:R-:W-:-:S05]  /*50c0*/  LOP3.LUT R4, R5, R4, RZ, 0x3c, !PT ;  /* 0x0000000405047212 */ /* 0x001fca00078e3cff */
[----:B------:R4:W-:Y:S02]  /*50d0*/  STS [UR9], R4 ;  /* 0x00000004ff007988 */ /* 0x0009e40008000809 */
.L_x_23:
[----:B0-2---:R-:W-:Y:S05]  /*50e0*/  BSYNC.RECONVERGENT B0 ;  /* 0x0000000000007941 */ /* 0x005fea0003800200 */
.L_x_22:
[----:B------:R-:W-:Y:S01]  /*50f0*/  UIADD3 UR7, UPT, UPT, UR6, 0x1, URZ ;  /* 0x0000000106077890 */ /* 0x000fe2000fffe0ff */
[----:B------:R-:W-:Y:S01]  /*5100*/  BAR.SYNC.DEFER_BLOCKING 0x0 ;  /* 0x0000000000007b1d */ /* 0x000fe20000010000 */
[----:B------:R-:W-:-:S05]  /*5110*/  LOP3.LUT P2, RZ, R10, 0x2, RZ, 0xc0, !PT ;  /* 0x000000020aff7812 */ /* 0x000fca000784c0ff */
[----:B------:R-:W-:Y:S02]  /*5120*/  UMOV UR6, URZ ;  /* 0x000000ff00067c82 */ /* 0x000fe40008000000 */
[----:B------:R-:W-:-:S04]  /*5130*/  UIMAD.WIDE UR8, UR7, -0x4549a9ef, UR6 ;  /* 0xbab65611070878a5 */ /* 0x000fc8000f8e0206 */
[----:B------:R-:W-:-:S04]  /*5140*/  USHF.R.U32.HI UR6, URZ, 0x1f, UR9 ;  /* 0x0000001fff067899 */ /* 0x000fc80008011609 */
[----:B------:R-:W-:-:S04]  /*5150*/  ULEA.HI.SX32 UR6, UR9, UR6, 0x18 ;  /* 0x0000000609067291 */ /* 0x000fc8000f8fc2ff */
[----:B------:R-:W-:Y:S01]  /*5160*/  UIMAD UR11, UR6, -0x15f, UR7 ;  /* 0xfffffea1060b78a4 */ /* 0x000fe2000f8e0207 */
[----:B------:R-:W-:Y:S11]  /*5170*/  @!P2 BRA `(.L_x_24) ;  /* 0x000000000030a947 */ /* 0x000ff60003800000 */
[----:B---3--:R-:W-:Y:S02]  /*5180*/  VIADD R5, R0, UR11 ;  /* 0x0000000b00057c36 */ /* 0x008fe40008000000 */
[----:B----4-:R-:W-:-:S04]  /*5190*/  IMAD.MOV.U32 R4, RZ, RZ, RZ ;  /* 0x000000ffff047224 */ /* 0x010fc800078e00ff */
[----:B------:R-:W-:-:S05]  /*51a0*/  IMAD.HI R4, R5, -0x4549a9ef, R4 ;  /* 0xbab6561105047827 */ /* 0x000fca00078e0204 */
[----:B------:R-:W-:-:S04]  /*51b0*/  SHF.R.U32.HI R7, RZ, 0x1f, R4 ;  /* 0x0000001fff077819 */ /* 0x000fc80000011604 */
[----:B------:R-:W-:Y:S02]  /*51c0*/  LEA.HI.SX32 R7, R4, R7, 0x18 ;  /* 0x0000000704077211 */ /* 0x000fe400078fc2ff */
[----:B------:R-:W-:Y:S03]  /*51d0*/  LDS R4, [R2] ;  /* 0x0000000002047984 */ /* 0x000fe60000000800 */
[----:B------:R-:W-:-:S05]  /*51e0*/  IMAD R7, R7, -0x15f, R5 ;  /* 0xfffffea107077824 */ /* 0x000fca00078e0205 */
[----:B------:R-:W-:-:S06]  /*51f0*/  LEA R7, R7, UR12, 0x2 ;  /* 0x0000000c07077c11 */ /* 0x000fcc000f8e10ff */
[----:B------:R-:W0:Y:S02]  /*5200*/  LDS R7, [R7] ;  /* 0x0000000007077984 */ /* 0x000e240000000800 */
[----:B0-----:R-:W-:-:S05]  /*5210*/  LOP3.LUT R5, R4, R7, RZ, 0x3c, !PT ;  /* 0x0000000704057212 */ /* 0x001fca00078e3cff */
[----:B------:R0:W-:Y:S01]  /*5220*/  STS [R2], R5 ;  /* 0x0000000502007388 */ /* 0x0001e20000000800 */
[----:B------:R-:W-:Y:S06]  /*5230*/  BAR.SYNC.DEFER_BLOCKING 0x0 ;  /* 0x0000000000007b1d */ /* 0x000fec0000010000 */
.L_x_24:
[----:B------:R-:W-:Y:S04]  /*5240*/  BSSY.RECONVERGENT B0, `(.L_x_25) ;  /* 0x0000026000007945 */ /* 0x000fe80003800200 */
[----:B------:R-:W-:Y:S05]  /*5250*/  @P1 BRA `(.L_x_26) ;  /* 0x0000000000901947 */ /* 0x000fea0003800000 */
[----:B------:R-:W-:-:S04]  /*5260*/  UIADD3 UR10, UPT, UPT, UR11, 0x1, URZ ;  /* 0x000000010b0a7890 */ /* 0x000fc8000fffe0ff */
[----:B------:R-:W-:-:S04]  /*5270*/  UPRMT UR6, UR10, 0x9910, URZ ;  /* 0x000099100a067896 */ /* 0x000fc800080000ff */
[----:B------:R-:W-:-:S04]  /*5280*/  UIMAD UR6, UR6, -0x4549, URZ ;  /* 0xffffbab7060678a4 */ /* 0x000fc8000f8e02ff */
[----:B------:R-:W-:-:S04]  /*5290*/  ULEA.HI.SX32 UR6, UR6, UR10, 0x10 ;  /* 0x0000000a06067291 */ /* 0x000fc8000f8f82ff */
[----:B------:R-:W-:Y:S02]  /*52a0*/  UPRMT UR7, UR6, 0x9910, URZ ;  /* 0x0000991006077896 */ /* 0x000fe400080000ff */
[----:B------:R-:W-:-:S04]  /*52b0*/  ULOP3.LUT UR6, UR6, 0xffff, URZ, 0xc0, !UPT ;  /* 0x0000ffff06067892 */ /* 0x000fc8000f8ec0ff */
[----:B------:R-:W-:-:S04]  /*52c0*/  USHF.R.U32.HI UR6, URZ, 0xf, UR6 ;  /* 0x0000000fff067899 */ /* 0x000fc80008011606 */
[----:B------:R-:W-:Y:S02]  /*52d0*/  ULEA.HI.SX32 UR6, UR7, UR6, 0x18 ;  /* 0x0000000607067291 */ /* 0x000fe4000f8fc2ff */
[----:B------:R-:W-:Y:S02]  /*52e0*/  UIADD3 UR7, UPT, UPT, UR11, UR20, URZ ;  /* 0x000000140b077290 */ /* 0x000fe4000fffe0ff */
[----:B------:R-:W-:-:S04]  /*52f0*/  UPRMT UR6, UR6, 0x9910, URZ ;  /* 0x0000991006067896 */ /* 0x000fc800080000ff */
[----:B------:R-:W-:-:S04]  /*5300*/  UIMAD UR6, UR6, 0x15f, URZ ;  /* 0x0000015f060678a4 */ /* 0x000fc8000f8e02ff */
[----:B------:R-:W-:-:S03]  /*5310*/  UIADD3 UR14, UPT, UPT, URZ, -UR6, URZ ;  /* 0x80000006ff0e7290 */ /* 0x000fc6000fffe0ff */
[----:B------:R-:W-:Y:S02]  /*5320*/  UMOV UR6, URZ ;  /* 0x000000ff00067c82 */ /* 0x000fe40008000000 */
[----:B------:R-:W-:Y:S02]  /*5330*/  UIMAD.WIDE UR8, UR7, -0x4549a9ef, UR6 ;  /* 0xbab65611070878a5 */ /* 0x000fe4000f8e0206 */
[----:B------:R-:W-:Y:S02]  /*5340*/  UPRMT UR6, UR14, 0x7710, URZ ;  /* 0x000077100e067896 */ /* 0x000fe400080000ff */
[----:B------:R-:W-:Y:S02]  /*5350*/  ULEA UR8, UR11, UR12, 0x2 ;  /* 0x0000000c0b087291 */ /* 0x000fe4000f8e10ff */
[----:B------:R-:W-:Y:S02]  /*5360*/  UIADD3 UR10, UPT, UPT, UR10, UR6, URZ ;  /* 0x000000060a0a7290 */ /* 0x000fe4000fffe0ff */
[----:B------:R-:W-:-:S02]  /*5370*/  USHF.R.U32.HI UR6, URZ, 0x1f, UR9 ;  /* 0x0000001fff067899 */ /* 0x000fc40008011609 */
[----:B------:R-:W-:Y:S02]  /*5380*/  UPRMT UR10, UR10, 0x9910, URZ ;  /* 0x000099100a0a7896 */ /* 0x000fe400080000ff */
[----:B------:R-:W-:Y:S01]  /*5390*/  ULEA.HI.SX32 UR6, UR9, UR6, 0x18 ;  /* 0x0000000609067291 */ /* 0x000fe2000f8fc2ff */
[----:B----4-:R-:W-:Y:S03]  /*53a0*/  LDS R4, [UR8] ;  /* 0x00000008ff047984 */ /* 0x010fe60008000800 */
[----:B------:R-:W-:-:S03]  /*53b0*/  UIMAD UR7, UR6, -0x15f, UR7 ;  /* 0xfffffea1060778a4 */ /* 0x000fc6000f8e0207 */
[----:B------:R-:W-:Y:S01]  /*53c0*/  UMOV UR6, UR10 ;  /* 0x0000000a00067c82 */ /* 0x000fe20008000000 */
[----:B------:R-:W-:Y:S02]  /*53d0*/  ULEA UR7, UR7, UR12, 0x2 ;  /* 0x0000000c07077291 */ /* 0x000fe4000f8e10ff */
[----:B------:R-:W-:-:S07]  /*53e0*/  ULEA UR6, UR6, UR12, 0x2 ;  /* 0x0000000c06067291 */ /* 0x000fce000f8e10ff */
[----:B------:R-:W1:Y:S04]  /*53f0*/  LDS R6, [UR7] ;  /* 0x00000007ff067984 */ /* 0x000e680008000800 */
[----:B0--3--:R-:W0:Y:S01]  /*5400*/  LDS R5, [UR6] ;  /* 0x00000006ff057984 */ /* 0x009e220008000800 */
[----:B-1----:R-:W-:Y:S02]  /*5410*/  SHF.R.U32.HI R6, RZ, R3, R6 ;  /* 0x00000003ff067219 */ /* 0x002fe40000011606 */
[----:B0-----:R-:W-:-:S04]  /*5420*/  LOP3.LUT R4, R5, UR24, R4, 0x78, !PT ;  /* 0x0000001805047c12 */ /* 0x001fc8000f8e7804 */
[----:B------:R-:W-:-:S04]  /*5430*/  SHF.L.U32 R5, R4, UR21, RZ ;  /* 0x0000001504057c19 */ /* 0x000fc800080006ff */
[----:B------:R-:W-:-:S05]  /*5440*/  LOP3.LUT R5, R4, R6, R5, 0x96, !PT ;  /* 0x0000000604057212 */ /* 0x000fca00078e9605 */
[----:B------:R-:W-:-:S05]  /*5450*/  IMAD.SHL.U32 R4, R5, 0x4, RZ ;  /* 0x0000000405047824 */ /* 0x000fca00078e00ff */
[----:B------:R-:W-:-:S04]  /*5460*/  LOP3.LUT R6, R4, 0x3c, RZ, 0xc0, !PT ;  /* 0x0000003c04067812 */ /* 0x000fc800078ec0ff */
[----:B------:R-:W0:Y:S02]  /*5470*/  LDC R4, c[0x3][R6+0xc] ;  /* 0x00c0030006047b82 */ /* 0x000e240000000800 */
[----:B0-----:R-:W-:-:S05]  /*5480*/  LOP3.LUT R4, R5, R4, RZ, 0x3c, !PT ;  /* 0x0000000405047212 */ /* 0x001fca00078e3cff */
[----:B------:R2:W-:Y:S02]  /*5490*/  STS [UR8], R4 ;  /* 0x00000004ff007988 */ /* 0x0005e40008000808 */
.L_x_26:
[----:B------:R-:W-:Y:S05]  /*54a0*/  BSYNC.RECONVERGENT B0 ;  /* 0x0000000000007941 */ /* 0x000fea0003800200 */
.L_x_25:
[----:B------:R-:W-:Y:S01]  /*54b0*/  UIADD3 UR11, UPT, UPT, UR11, 0x1, URZ ;  /* 0x000000010b0b7890 */ /* 0x000fe2000fffe0ff */
[----:B------:R-:W-:Y:S01]  /*54c0*/  BAR.SYNC.DEFER_BLOCKING 0x0 ;  /* 0x0000000000007b1d */ /* 0x000fe20000010000 */
[----:B------:R-:W-:Y:S02]  /*54d0*/  LOP3.LUT P2, RZ, R10, 0x4, RZ, 0xc0, !PT ;  /* 0x000000040aff7812 */ /* 0x000fe4000784c0ff */
[----:B------:R-:W-:-:S04]  /*54e0*/  UPRMT UR6, UR11, 0x9910, URZ ;  /* 0x000099100b067896 */ /* 0x000fc800080000ff */
[----:B------:R-:W-:-:S04]  /*54f0*/  UIMAD UR6, UR6, -0x4549, URZ ;  /* 0xffffbab7060678a4 */ /* 0x000fc8000f8e02ff */
[----:B------:R-:W-:-:S04]  /*5500*/  ULEA.HI.SX32 UR6, UR6, UR11, 0x10 ;  /* 0x0000000b06067291 */ /* 0x000fc8000f8f82ff */
[----:B------:R-:W-:Y:S02]  /*5510*/  UPRMT UR7, UR6, 0x9910, URZ ;  /* 0x0000991006077896 */ /* 0x000fe400080000ff */
[----:B------:R-:W-:-:S04]  /*5520*/  ULOP3.LUT UR6, UR6, 0xffff, URZ, 0xc0, !UPT ;  /* 0x0000ffff06067892 */ /* 0x000fc8000f8ec0ff */
[----:B------:R-:W-:-:S04]  /*5530*/  USHF.R.U32.HI UR6, URZ, 0xf, UR6 ;  /* 0x0000000fff067899 */ /* 0x000fc80008011606 */
[----:B------:R-:W-:-:S04]  /*5540*/  ULEA.HI.SX32 UR6, UR7, UR6, 0x18 ;  /* 0x0000000607067291 */ /* 0x000fc8000f8fc2ff */
[----:B------:R-:W-:-:S04]  /*5550*/  UPRMT UR6, UR6, 0x9910, URZ ;  /* 0x0000991006067896 */ /* 0x000fc800080000ff */
[----:B------:R-:W-:-:S04]  /*5560*/  UIMAD UR6, UR6, 0x15f, URZ ;  /* 0x0000015f060678a4 */ /* 0x000fc8000f8e02ff */
[----:B------:R-:W-:-:S04]  /*5570*/  UIADD3 UR6, UPT, UPT, URZ, -UR6, URZ ;  /* 0x80000006ff067290 */ /* 0x000fc8000fffe0ff */
[----:B------:R-:W-:-:S04]  /*5580*/  UPRMT UR6, UR6, 0x7710, URZ ;  /* 0x0000771006067896 */ /* 0x000fc800080000ff */
[----:B------:R-:W-:-:S04]  /*5590*/  UIADD3 UR14, UPT, UPT, UR11, UR6, URZ ;  /* 0x000000060b0e7290 */ /* 0x000fc8000fffe0ff */
[----:B------:R-:W-:Y:S01]  /*55a0*/  UPRMT UR11, UR14, 0x9910, URZ ;  /* 0x000099100e0b7896 */ /* 0x000fe200080000ff */
[----:B------:R-:W-:Y:S11]  /*55b0*/  @!P2 BRA `(.L_x_27) ;  /* 0x000000000030a947 */ /* 0x000ff60003800000 */
[----:B0--3--:R-:W-:Y:S02]  /*55c0*/  VIADD R5, R0, UR11 ;  /* 0x0000000b00057c36 */ /* 0x009fe40008000000 */
[----:B--2-4-:R-:W-:-:S04]  /*55d0*/  IMAD.MOV.U32 R4, RZ, RZ, RZ ;  /* 0x000000ffff047224 */ /* 0x014fc800078e00ff */
        /* <DEDUP_REMOVED lines=10> */
.L_x_27:
        /* <DEDUP_REMOVED lines=22> */
[----:B--2-4-:R-:W-:Y:S03]  /*57e0*/  LDS R4, [UR8] ;  /* 0x00000008ff047984 */ /* 0x014fe60008000800 */
        /* <DEDUP_REMOVED lines=15> */
.L_x_29:
[----:B------:R-:W-:Y:S05]  /*58e0*/  BSYNC.RECONVERGENT B0 ;  /* 0x0000000000007941 */ /* 0x000fea0003800200 */
.L_x_28:
        /* <DEDUP_REMOVED lines=29> */
.L_x_30:
        /* <DEDUP_REMOVED lines=22> */
[----:B0-2-4-:R-:W-:Y:S03]  /*5c20*/  LDS R4, [UR8] ;  /* 0x00000008ff047984 */ /* 0x015fe60008000800 */
[----:B------:R-:W-:-:S03]  /*5c30*/  UIMAD UR7, UR6, -0x15f, UR7 ;  /* 0xfffffea1060778a4 */ /* 0x000fc6000f8e0207 */
[----:B------:R-:W-:Y:S01]  /*5c40*/  UMOV UR6, UR10 ;  /* 0x0000000a00067c82 */ /* 0x000fe20008000000 */
[----:B------:R-:W-:Y:S02]  /*5c50*/  ULEA UR7, UR7, UR12, 0x2 ;  /* 0x0000000c07077291 */ /* 0x000fe4000f8e10ff */
[----:B------:R-:W-:-:S07]  /*5c60*/  ULEA UR6, UR6, UR12, 0x2 ;  /* 0x0000000c06067291 */ /* 0x000fce000f8e10ff */
[----:B------:R-:W1:Y:S04]  /*5c70*/  LDS R6, [UR7] ;  /* 0x00000007ff067984 */ /* 0x000e680008000800 */
[----:B---3--:R-:W0:Y:S01]  /*5c80*/  LDS R5, [UR6] ;  /* 0x00000006ff057984 */ /* 0x008e220008000800 */
        /* <DEDUP_REMOVED lines=9> */
.L_x_32:
[----:B------:R-:W-:Y:S05]  /*5d20*/  BSYNC.RECONVERGENT B0 ;  /* 0x0000000000007941 */ /* 0x000fea0003800200 */
.L_x_31:
[----:B------:R-:W-:Y:S01]  /*5d30*/  UIADD3 UR14, UPT, UPT, UR14, 0x1, URZ ;  /* 0x000000010e0e7890 */ /* 0x000fe2000fffe0ff */
[----:B------:R-:W-:Y:S03]  /*5d40*/  BAR.SYNC.DEFER_BLOCKING 0x0 ;  /* 0x0000000000007b1d */ /* 0x000fe60000010000 */
[----:B------:R-:W-:-:S04]  /*5d50*/  UPRMT UR6, UR14, 0x9910, URZ ;  /* 0x000099100e067896 */ /* 0x000fc800080000ff */
[----:B------:R-:W-:-:S04]  /*5d60*/  UIMAD UR6, UR6, -0x4549, URZ ;  /* 0xffffbab7060678a4 */ /* 0x000fc8000f8e02ff */
[----:B------:R-:W-:-:S04]  /*5d70*/  ULEA.HI.SX32 UR6, UR6, UR14, 0x10 ;  /* 0x0000000e06067291 */ /* 0x000fc8000f8f82ff */
[----:B------:R-:W-:Y:S02]  /*5d80*/  UPRMT UR7, UR6, 0x9910, URZ ;  /* 0x0000991006077896 */ /* 0x000fe400080000ff */
[----:B------:R-:W-:-:S04]  /*5d90*/  ULOP3.LUT UR6, UR6, 0xffff, URZ, 0xc0, !UPT ;  /* 0x0000ffff06067892 */ /* 0x000fc8000f8ec0ff */
[----:B------:R-:W-:-:S04]  /*5da0*/  USHF.R.U32.HI UR6, URZ, 0xf, UR6 ;  /* 0x0000000fff067899 */ /* 0x000fc80008011606 */
[----:B------:R-:W-:Y:S01]  /*5db0*/  ULEA.HI.SX32 UR6, UR7, UR6, 0x18 ;  /* 0x0000000607067291 */ /* 0x000fe2000f8fc2ff */
[----:B------:R-:W5:Y:S03]  /*5dc0*/  LDCU.U8 UR7, c[0x3][UR5+0xd5] ;  /* 0x00c01aa0050777ac */ /* 0x000f660008000000 */
[----:B------:R-:W-:Y:S02]  /*5dd0*/  UPRMT UR6, UR6, 0x9910, URZ ;  /* 0x0000991006067896 */ /* 0x000fe400080000ff */
[----:B------:R-:W-:Y:S02]  /*5de0*/  UIADD3 UR5, UPT, UPT, UR5, 0x1, URZ ;  /* 0x0000000105057890 */ /* 0x000fe4000fffe0ff */
[----:B------:R-:W-:-:S04]  /*5df0*/  UIMAD UR6, UR6, 0x15f, URZ ;  /* 0x0000015f060678a4 */ /* 0x000fc8000f8e02ff */
[----:B------:R-:W-:-:S04]  /*5e00*/  UIADD3 UR6, UPT, UPT, URZ, -UR6, URZ ;  /* 0x80000006ff067290 */ /* 0x000fc8000fffe0ff */
[----:B------:R-:W-:Y:S02]  /*5e10*/  UPRMT UR6, UR6, 0x7710, URZ ;  /* 0x0000771006067896 */ /* 0x000fe400080000ff */
[----:B-----5:R-:W-:Y:S02]  /*5e20*/  UISETP.NE.AND UP0, UPT, UR7, URZ, UPT ;  /* 0x000000ff0700728c */ /* 0x020fe4000bf05270 */
[----:B0-2-4-:R-:W-:Y:S01]  /*5e30*/  IMAD.U32 R4, RZ, RZ, UR7 ;  /* 0x00000007ff047e24 */ /* 0x015fe2000f8e00ff */
[----:B------:R-:W-:-:S04]  /*5e40*/  UIADD3 UR6, UPT, UPT, UR14, UR6, URZ ;  /* 0x000000060e067290 */ /* 0x000fc8000fffe0ff */
[----:B------:R-:W-:Y:S02]  /*5e50*/  UPRMT UR6, UR6, 0x9910, URZ ;  /* 0x0000991006067896 */ /* 0x000fe400080000ff */
[----:B------:R-:W-:Y:S10]  /*5e60*/  BRA.U UP0, `(.L_x_33) ;  /* 0xffffffed00d47547 */ /* 0x000ff4000b83ffff */
.L_x_20:
[----:B------:R-:W-:Y:S06]  /*5e70*/  BAR.SYNC.DEFER_BLOCKING 0x0 ;  /* 0x0000000000007b1d */ /* 0x000fec0000010000 */
[----:B0-----:R-:W0:Y:S04]  /*5e80*/  LDS R4, [R2] ;  /* 0x0000000002047984 */ /* 0x001e280000000800 */
[----:B0-----:R4:W-:Y:S01]  /*5e90*/  STS [R9], R4 ;  /* 0x0000000409007388 */ /* 0x0019e20000000800 */
[----:B------:R-:W-:Y:S05]  /*5ea0*/  @P0 BRA `(.L_x_34) ;  /* 0xffffffec00980947 */ /* 0x000fea000383ffff */
.L_x_19:
[----:B------:R-:W-:Y:S08]  /*5eb0*/  BAR.SYNC.DEFER_BLOCKING 0x0 ;  /* 0x0000000000007b1d */ /* 0x000ff00000010000 */
[----:B-1-3--:R-:W1:Y:S01]  /*5ec0*/  LDC.64 R2, c[0x0][0x380] ;  /* 0x0000e000ff027b82 */ /* 0x00ae620000000a00 */
[----:B0---4-:R-:W0:Y:S01]  /*5ed0*/  LDS R9, [R9] ;  /* 0x0000000009097984 */ /* 0x011e220000000800 */
[----:B-1----:R-:W-:-:S04]  /*5ee0*/  IMAD.WIDE.U32 R2, R8, 0x57c, R2 ;  /* 0x0000057c08027825 */ /* 0x002fc800078e0002 */
[----:B------:R-:W-:-:S05]  /*5ef0*/  IMAD.WIDE.U32 R2, R0, 0x4, R2 ;  /* 0x0000000400027825 */ /* 0x000fca00078e0002 */
[----:B0-----:R-:W-:Y:S01]  /*5f00*/  STG.E desc[UR18][R2.64], R9 ;  /* 0x0000000902007986 */ /* 0x001fe2000c101912 */
[----:B------:R-:W-:Y:S05]  /*5f10*/  EXIT ;  /* 0x000000000000794d */ /* 0x000fea0003800000 */
.L_x_35:
        /* <DEDUP_REMOVED lines=14> */
.L_x_63:


//--------------------- .text._Z28mtgp32_jump_long_seed_kernelP22mtgp32_kernel_status_tj --------------------------
	.section	.text._Z28mtgp32_jump_long_seed_kernelP22mtgp32_kernel_status_tj,"ax",@progbits
	.align	128
        .global         _Z28mtgp32_jump_long_seed_kernelP22mtgp32_kernel_status_tj
        .type           _Z28mtgp32_jump_long_seed_kernelP22mtgp32_kernel_status_tj,@function
        .size           _Z28mtgp32_jump_long_seed_kernelP22mtgp32_kernel_status_tj,(.L_x_64 - _Z28mtgp32_jump_long_seed_kernelP22mtgp32_kernel_status_tj)
        .other          _Z28mtgp32_jump_long_seed_kernelP22mtgp32_kernel_status_tj,@"STO_CUDA_ENTRY STV_DEFAULT"
_Z28mtgp32_jump_long_seed_kernelP22mtgp32_kernel_status_tj:
.text._Z28mtgp32_jump_long_seed_kernelP22mtgp32_kernel_status_tj:
[----:B------:R-:W-:Y:S01]  /*0000*/  LDC R1, c[0x0][0x37c] ;  /* 0x0000df00ff017b82 */ /* 0x000fe20000000800 */
[----:B------:R-:W0:Y:S07]  /*0010*/  LDCU UR4, c[0x3][0x2c] ;  /* 0x00c00580ff0477ac */ /* 0x000e2e0008000800 */
[----:B------:R-:W1:Y:S01]  /*0020*/  LDC R6, c[0x3][0x1c] ;  /* 0x00c00700ff067b82 */ /* 0x000e620000000800 */
[----:B------:R-:W2:Y:S01]  /*0030*/  S2R R0, SR_TID.X ;  /* 0x0000000000007919 */ /* 0x000ea20000002100 */
[----:B------:R-:W-:Y:S01]  /*0040*/  BSSY.RECONVERGENT B0, `(.L_x_36) ;  /* 0x000013a000007945 */ /* 0x000fe20003800200 */
[----:B------:R-:W-:Y:S01]  /*0050*/  UMOV UR22, 0x400 ;  /* 0x0000040000167882 */ /* 0x000fe20000000000 */
[----:B------:R-:W3:Y:S01]  /*0060*/  S2R R2, SR_CTAID.X ;  /* 0x0000000000027919 */ /* 0x000ee20000002500 */
[----:B------:R-:W-:-:S03]  /*0070*/  UIADD3 UR12, UPT, UPT, UR22, 0x57c, URZ ;  /* 0x0000057c160c7890 */ /* 0x000fc6000fffe0ff */
[----:B------:R-:W4:Y:S01]  /*0080*/  S2UR UR13, SR_CgaCtaId ;  /* 0x00000000000d79c3 */ /* 0x000f220000008800 */
[----:B0-----:R-:W-:-:S06]  /*0090*/  USHF.L.U32 UR4, UR4, 0x10, URZ ;  /* 0x0000001004047899 */ /* 0x001fcc00080006ff */
[----:B-1----:R-:W-:-:S04]  /*00a0*/  LOP3.LUT R6, R6, UR4, RZ, 0x3c, !PT ;  /* 0x0000000406067c12 */ /* 0x002fc8000f8e3cff */
[----:B------:R-:W-:Y:S01]  /*00b0*/  LEA.HI R3, R6, R6, RZ, 0x10 ;  /* 0x0000000606037211 */ /* 0x000fe200078f80ff */
[----:B----4-:R-:W-:-:S04]  /*00c0*/  ULEA UR12, UR13, UR12, 0x18 ;  /* 0x0000000c0d0c7291 */ /* 0x010fc8000f8ec0ff */
[----:B------:R-:W-:Y:S01]  /*00d0*/  IMAD R4, R3, 0x100, R3 ;  /* 0x0000010003047824 */ /* 0x000fe200078e0203 */
[----:B--2---:R-:W-:-:S03]  /*00e0*/  ISETP.NE.AND P0, PT, R0, RZ, PT ;  /* 0x000000ff0000720c */ /* 0x004fc60003f05270 */
[----:B------:R-:W-:Y:S01]  /*00f0*/  IMAD.U32 R4, R4, 0x10000, RZ ;  /* 0x0001000004047824 */ /* 0x000fe200078e00ff */
[----:B------:R-:W-:-:S04]  /*0100*/  LEA R3, R0, UR12, 0x2 ;  /* 0x0000000c00037c11 */ /* 0x000fc8000f8e10ff */
[----:B------:R-:W-:-:S05]  /*0110*/  LOP3.LUT R4, R4, 0xff000000, RZ, 0xc0, !PT ;  /* 0xff00000004047812 */ /* 0x000fca00078ec0ff */
[----:B------:R0:W-:Y:S01]  /*0120*/  STS [R3], R4 ;  /* 0x0000000403007388 */ /* 0x0001e20000000800 */
[----:B------:R-:W-:Y:S06]  /*0130*/  BAR.SYNC.DEFER_BLOCKING 0x0 ;  /* 0x0000000000007b1d */ /* 0x000fec0000010000 */
[----:B---3--:R-:W-:Y:S05]  /*0140*/  @P0 BRA `(.L_x_37) ;  /* 0x0000001000a40947 */ /* 0x008fea0003800000 */
[----:B0-----:R-:W0:Y:S01]  /*0150*/  LDC R4, c[0x0][0x388] ;  /* 0x0000e200ff047b82 */ /* 0x001e220000000800 */
[----:B------:R-:W-:Y:S01]  /*0160*/  ULEA UR4, UR13, UR22, 0x18 ;  /* 0x000000160d047291 */ /* 0x000fe2000f8ec0ff */
[----:B------:R-:W-:Y:S01]  /*0170*/  IMAD.MOV.U32 R5, RZ, RZ, 0x6c078965 ;  /* 0x6c078965ff057424 */ /* 0x000fe200078e00ff */
[----:B------:R-:W-:-:S07]  /*0180*/  UMOV UR5, 0x3c ;  /* 0x0000003c00057882 */ /* 0x000fce0000000000 */
[----:B------:R-:W1:Y:S04]  /*0190*/  LDS R10, [UR4+0x584] ;  /* 0x00058404ff0a7984 */ /* 0x000e680008000800 */
[----:B------:R-:W2:Y:S04]  /*01a0*/  LDS R9, [UR4+0x588] ;  /* 0x00058804ff097984 */ /* 0x000ea80008000800 */
[----:B------:R-:W3:Y:S04]  /*01b0*/  LDS R12, [UR4+0x58c] ;  /* 0x00058c04ff0c7984 */ /* 0x000ee80008000800 */
[----:B------:R-:W4:Y:S01]  /*01c0*/  LDS R11, [UR4+0x590] ;  /* 0x00059004ff0b7984 */ /* 0x000f220008000800 */
[----:B0-----:R-:W-:-:S03]  /*01d0*/  SHF.R.U32.HI R7, RZ, 0x1e, R4 ;  /* 0x0000001eff077819 */ /* 0x001fc60000011604 */
[----:B------:R-:W0:Y:S01]  /*01e0*/  LDS R14, [UR4+0x594] ;  /* 0x00059404ff0e7984 */ /* 0x000e220008000800 */
[----:B------:R-:W-:-:S03]  /*01f0*/  LOP3.LUT R8, R7, R4, RZ, 0x3c, !PT ;  /* 0x0000000407087212 */ /* 0x000fc600078e3cff */
[----:B------:R-:W5:Y:S02]  /*0200*/  LDS R13, [UR4+0x598] ;  /* 0x00059804ff0d7984 */ /* 0x000f640008000800 */
[-C--:B------:R-:W-:Y:S02]  /*0210*/  IMAD R8, R8, R5.reuse, 0x2 ;  /* 0x0000000208087424 */ /* 0x080fe400078e0205 */
[----:B------:R-:W5:Y:S02]  /*0220*/  LDS R16, [UR4+0x59c] ;  /* 0x00059c04ff107984 */ /* 0x000f640008000800 */
[----:B------:R-:W-:Y:S02]  /*0230*/  VIADD R7, R8, 0xffffffff ;  /* 0xffffffff08077836 */ /* 0x000fe40000000000 */
[----:B------:R-:W5:Y:S03]  /*0240*/  LDS R15, [UR4+0x5a0] ;  /* 0x0005a004ff0f7984 */ /* 0x000f660008000800 */
[----:B------:R-:W-:Y:S01]  /*0250*/  LOP3.LUT R6, R7, R6, RZ, 0x3c, !PT ;  /* 0x0000000607067212 */ /* 0x000fe200078e3cff */
[----:B------:R-:W5:Y:S03]  /*0260*/  LDS R18, [UR4+0x5a4] ;  /* 0x0005a404ff127984 */ /* 0x000f660008000800 */
[----:B------:R-:W-:Y:S01]  /*0270*/  SHF.R.U32.HI R7, RZ, 0x1e, R6 ;  /* 0x0000001eff077819 */ /* 0x000fe20000011606 */
[----:B------:R-:W5:Y:S03]  /*0280*/  LDS R17, [UR4+0x5a8] ;  /* 0x0005a804ff117984 */ /* 0x000f660008000800 */
[----:B------:R-:W-:Y:S01]  /*0290*/  LOP3.LUT R8, R7, R6, RZ, 0x3c, !PT ;  /* 0x0000000607087212 */ /* 0x000fe200078e3cff */
[----:B------:R-:W5:Y:S04]  /*02a0*/  LDS R21, [UR4+0x5ac] ;  /* 0x0005ac04ff157984 */ /* 0x000f680008000800 */
[----:B------:R-:W-:Y:S01]  /*02b0*/  IMAD R7, R8, R5, 0x2 ;  /* 0x0000000208077424 */ /* 0x000fe200078e0205 */
[----:B------:R-:W5:Y:S04]  /*02c0*/  LDS R19, [UR4+0x5b0] ;  /* 0x0005b004ff137984 */ /* 0x000f680008000800 */
[----:B-1----:R-:W-:Y:S01]  /*02d0*/  LOP3.LUT R7, R7, R10, RZ, 0x3c, !PT ;  /* 0x0000000a07077212 */ /* 0x002fe200078e3cff */
[----:B------:R-:W1:Y:S03]  /*02e0*/  LDS R27, [UR4+0x5b4] ;  /* 0x0005b404ff1b7984 */ /* 0x000e660008000800 */
[----:B------:R-:W-:Y:S01]  /*02f0*/  SHF.R.U32.HI R8, RZ, 0x1e, R7 ;  /* 0x0000001eff087819 */ /* 0x000fe20000011607 */
[----:B------:R2:W-:Y:S03]  /*0300*/  STS [UR4+0x57c], R4 ;  /* 0x00057c04ff007988 */ /* 0x0005e60008000804 */
[----:B------:R-:W-:Y:S01]  /*0310*/  LOP3.LUT R8, R8, R7, RZ, 0x3c, !PT ;  /* 0x0000000708087212 */ /* 0x000fe200078e3cff */
[----:B------:R0:W-:Y:S04]  /*0320*/  STS [UR4+0x580], R6 ;  /* 0x00058006ff007988 */ /* 0x0001e80008000804 */
[----:B------:R-:W-:Y:S01]  /*0330*/  IMAD R8, R8, R5, 0x4 ;  /* 0x0000000408087424 */ /* 0x000fe200078e0205 */
[----:B------:R0:W-:Y:S01]  /*0340*/  STS [UR4+0x584], R7 ;  /* 0x00058407ff007988 */ /* 0x0001e20008000804 */
[----:B--2---:R-:W-:-:S02]  /*0350*/  IMAD.MOV.U32 R4, RZ, RZ, 0x10 ;  /* 0x00000010ff047424 */ /* 0x004fc400078e00ff */
[----:B------:R-:W-:-:S05]  /*0360*/  VIADD R8, R8, 0xffffffff ;  /* 0xffffffff08087836 */ /* 0x000fca0000000000 */
[----:B------:R-:W-:-:S04]  /*0370*/  LOP3.LUT R8, R8, R9, RZ, 0x3c, !PT ;  /* 0x0000000908087212 */ /* 0x000fc800078e3cff */
[----:B------:R-:W-:Y:S01]  /*0380*/  SHF.R.U32.HI R9, RZ, 0x1e, R8 ;  /* 0x0000001eff097819 */ /* 0x000fe20000011608 */
[----:B------:R2:W-:Y:S03]  /*0390*/  STS [UR4+0x588], R8 ;  /* 0x00058808ff007988 */ /* 0x0005e60008000804 */
[----:B------:R-:W-:-:S05]  /*03a0*/  LOP3.LUT R10, R9, R8, RZ, 0x3c, !PT ;  /* 0x00000008090a7212 */ /* 0x000fca00078e3cff */
[----:B------:R-:W-:-:S05]  /*03b0*/  IMAD R9, R10, R5, 0x4 ;  /* 0x000000040a097424 */ /* 0x000fca00078e0205 */
[----:B---3--:R-:W-:-:S04]  /*03c0*/  LOP3.LUT R9, R9, R12, RZ, 0x3c, !PT ;  /* 0x0000000c09097212 */ /* 0x008fc800078e3cff */
[----:B------:R-:W-:Y:S01]  /*03d0*/  SHF.R.U32.HI R10, RZ, 0x1e, R9 ;  /* 0x0000001eff0a7819 */ /* 0x000fe20000011609 */
[----:B------:R2:W-:Y:S03]  /*03e0*/  STS [UR4+0x58c], R9 ;  /* 0x00058c09ff007988 */ /* 0x0005e60008000804 */
[----:B------:R-:W-:-:S05]  /*03f0*/  LOP3.LUT R10, R10, R9, RZ, 0x3c, !PT ;  /* 0x000000090a0a7212 */ /* 0x000fca00078e3cff */
[----:B------:R-:W-:-:S04]  /*0400*/  IMAD R10, R10, R5, 0x6 ;  /* 0x000000060a0a7424 */ /* 0x000fc800078e0205 */
[----:B------:R-:W-:-:S05]  /*0410*/  VIADD R10, R10, 0xffffffff ;  /* 0xffffffff0a0a7836 */ /* 0x000fca0000000000 */
[----:B----4-:R-:W-:-:S04]  /*0420*/  LOP3.LUT R10, R10, R11, RZ, 0x3c, !PT ;  /* 0x0000000b0a0a7212 */ /* 0x010fc800078e3cff */
[----:B------:R-:W-:Y:S01]  /*0430*/  SHF.R.U32.HI R11, RZ, 0x1e, R10 ;  /* 0x0000001eff0b7819 */ /* 0x000fe2000001160a */
[----:B------:R2:W-:Y:S03]  /*0440*/  STS [UR4+0x590], R10 ;  /* 0x0005900aff007988 */ /* 0x0005e60008000804 */
[----:B------:R-:W-:-:S05]  /*0450*/  LOP3.LUT R12, R11, R10, RZ, 0x3c, !PT ;  /* 0x0000000a0b0c7212 */ /* 0x000fca00078e3cff */
[----:B------:R-:W-:-:S05]  /*0460*/  IMAD R11, R12, R5, 0x6 ;  /* 0x000000060c0b7424 */ /* 0x000fca00078e0205 */
[----:B0-----:R-:W-:-:S04]  /*0470*/  LOP3.LUT R11, R11, R14, RZ, 0x3c, !PT ;  /* 0x0000000e0b0b7212 */ /* 0x001fc800078e3cff */
[----:B------:R-:W-:Y:S01]  /*0480*/  SHF.R.U32.HI R12, RZ, 0x1e, R11 ;  /* 0x0000001eff0c7819 */ /* 0x000fe2000001160b */
[----:B------:R2:W-:Y:S03]  /*0490*/  STS [UR4+0x594], R11 ;  /* 0x0005940bff007988 */ /* 0x0005e60008000804 */
[----:B------:R-:W-:-:S05]  /*04a0*/  LOP3.LUT R12, R12, R11, RZ, 0x3c, !PT ;  /* 0x0000000b0c0c7212 */ /* 0x000fca00078e3cff */
[----:B------:R-:W-:-:S04]  /*04b0*/  IMAD R12, R12, R5, 0x8 ;  /* 0x000000080c0c7424 */ /* 0x000fc800078e0205 */
[----:B------:R-:W-:-:S05]  /*04c0*/  VIADD R12, R12, 0xffffffff ;  /* 0xffffffff0c0c7836 */ /* 0x000fca0000000000 */
[----:B-----5:R-:W-:-:S04]  /*04d0*/  LOP3.LUT R12, R12, R13, RZ, 0x3c, !PT ;  /* 0x0000000d0c0c7212 */ /* 0x020fc800078e3cff */
[----:B------:R-:W-:Y:S01]  /*04e0*/  SHF.R.U32.HI R13, RZ, 0x1e, R12 ;  /* 0x0000001eff0d7819 */ /* 0x000fe2000001160c */
[----:B------:R2:W-:Y:S03]  /*04f0*/  STS [UR4+0x598], R12 ;  /* 0x0005980cff007988 */ /* 0x0005e60008000804 */
[----:B------:R-:W-:-:S05]  /*0500*/  LOP3.LUT R14, R13, R12, RZ, 0x3c, !PT ;  /* 0x0000000c0d0e7212 */ /* 0x000fca00078e3cff */
[----:B------:R-:W-:-:S05]  /*0510*/  IMAD R13, R14, R5, 0x8 ;  /* 0x000000080e0d7424 */ /* 0x000fca00078e0205 */
[----:B------:R-:W-:-:S04]  /*0520*/  LOP3.LUT R13, R13, R16, RZ, 0x3c, !PT ;  /* 0x000000100d0d7212 */ /* 0x000fc800078e3cff */
[----:B------:R-:W-:Y:S01]  /*0530*/  SHF.R.U32.HI R14, RZ, 0x1e, R13 ;  /* 0x0000001eff0e7819 */ /* 0x000fe2000001160d */
[----:B------:R2:W-:Y:S03]  /*0540*/  STS [UR4+0x59c], R13 ;  /* 0x00059c0dff007988 */ /* 0x0005e60008000804 */
[----:B------:R-:W-:-:S05]  /*0550*/  LOP3.LUT R14, R14, R13, RZ, 0x3c, !PT ;  /* 0x0000000d0e0e7212 */ /* 0x000fca00078e3cff */
[----:B------:R-:W-:-:S04]  /*0560*/  IMAD R14, R14, R5, 0xa ;  /* 0x0000000a0e0e7424 */ /* 0x000fc800078e0205 */
[----:B------:R-:W-:-:S05]  /*0570*/  VIADD R14, R14, 0xffffffff ;  /* 0xffffffff0e0e7836 */ /* 0x000fca0000000000 */
[----:B------:R-:W-:-:S04]  /*0580*/  LOP3.LUT R14, R14, R15, RZ, 0x3c, !PT ;  /* 0x0000000f0e0e7212 */ /* 0x000fc800078e3cff */
        /* <DEDUP_REMOVED lines=26> */
[----:B-1----:R-:W-:-:S05]  /*0730*/  LOP3.LUT R27, R20, R27, RZ, 0x3c, !PT ;  /* 0x0000001b141b7212 */ /* 0x002fca00078e3cff */
[----:B------:R2:W-:Y:S01]  /*0740*/  STS [UR4+0x5b4], R27 ;  /* 0x0005b41bff007988 */ /* 0x0005e20008000804 */
[----:B------:R-:W-:-:S12]  /*0750*/  UIADD3 UR4, UPT, UPT, UR12, 0x40, URZ ;  /* 0x000000400c047890 */ /* 0x000fd8000fffe0ff */
.L_x_38:
[----:B--2---:R-:W0:Y:S01]  /*0760*/  LDS R8, [UR4+-0x4] ;  /* 0xfffffc04ff087984 */ /* 0x004e220008000800 */
[----:B------:R-:W-:Y:S01]  /*0770*/  SHF.R.U32.HI R6, RZ, 0x1e, R27 ;  /* 0x0000001eff067819 */ /* 0x000fe2000001161b */
[----:B------:R-:W-:Y:S02]  /*0780*/  UIADD3 UR5, UPT, UPT, UR5, 0x70, URZ ;  /* 0x0000007005057890 */ /* 0x000fe4000fffe0ff */
[----:B------:R-:W1:Y:S01]  /*0790*/  LDS R10, [UR4] ;  /* 0x00000004ff0a7984 */ /* 0x000e620008000800 */
[----:B---3--:R-:W-:Y:S01]  /*07a0*/  LOP3.LUT R27, R6, R27, RZ, 0x3c, !PT ;  /* 0x0000001b061b7212 */ /* 0x008fe200078e3cff */
[----:B------:R-:W-:Y:S02]  /*07b0*/  UISETP.NE.AND UP0, UPT, UR5, 0x57c, UPT ;  /* 0x0000057c0500788c */ /* 0x000fe4000bf05270 */
[----:B------:R-:W2:Y:S02]  /*07c0*/  LDS R7, [UR4+0x4] ;  /* 0x00000404ff077984 */ /* 0x000ea40008000800 */
[----:B------:R-:W-:-:S02]  /*07d0*/  IMAD R27, R27, 0x6c078965, R4 ;  /* 0x6c0789651b1b7824 */ /* 0x000fc400078e0204 */
[----:B------:R-:W3:Y:S02]  /*07e0*/  LDS R25, [UR4+0x8] ;  /* 0x00000804ff197984 */ /* 0x000ee40008000800 */
[----:B------:R-:W-:Y:S02]  /*07f0*/  VIADD R19, R27, 0xffffffff ;  /* 0xffffffff1b137836 */ /* 0x000fe40000000000 */
[----:B------:R-:W4:Y:S04]  /*0800*/  LDS R9, [UR4+0xc] ;  /* 0x00000c04ff097984 */ /* 0x000f280008000800 */
[----:B------:R-:W5:Y:S04]  /*0810*/  LDS R23, [UR4+0x10] ;  /* 0x00001004ff177984 */ /* 0x000f680008000800 */
[----:B------:R-:W5:Y:S04]  /*0820*/  LDS R11, [UR4+0x14] ;  /* 0x00001404ff0b7984 */ /* 0x000f680008000800 */
[----:B------:R-:W-:Y:S04]  /*0830*/  LDS R13, [UR4+0x1c] ;  /* 0x00001c04ff0d7984 */ /* 0x000fe80008000800 */
[----:B------:R-:W-:Y:S04]  /*0840*/  LDS R12, [UR4+0x20] ;  /* 0x00002004ff0c7984 */ /* 0x000fe80008000800 */
[----:B------:R-:W-:Y:S01]  /*0850*/  LDS R17, [UR4+0x24] ;  /* 0x00002404ff117984 */ /* 0x000fe20008000800 */
[----:B0-----:R-:W-:-:S03]  /*0860*/  LOP3.LUT R19, R19, R8, RZ, 0x3c, !PT ;  /* 0x0000000813137212 */ /* 0x001fc600078e3cff */
[----:B------:R-:W-:Y:S01]  /*0870*/  LDS R15, [UR4+0x30] ;  /* 0x00003004ff0f7984 */ /* 0x000fe20008000800 */
[----:B------:R-:W-:-:S03]  /*0880*/  SHF.R.U32.HI R6, RZ, 0x1e, R19 ;  /* 0x0000001eff067819 */ /* 0x000fc60000011613 */
[----:B------:R-:W-:Y:S01]  /*0890*/  LDS R14, [UR4+0x34] ;  /* 0x00003404ff0e7984 */ /* 0x000fe20008000800 */
[----:B------:R-:W-:-:S03]  /*08a0*/  LOP3.LUT R5, R6, R19, RZ, 0x3c, !PT ;  /* 0x0000001306057212 */ /* 0x000fc600078e3cff */
[----:B------:R-:W-:Y:S02]  /*08b0*/  STS [UR4+-0x4], R19 ;  /* 0xfffffc13ff007988 */ /* 0x000fe40008000804 */
[----:B------:R-:W-:-:S05]  /*08c0*/  IMAD R5, R5, 0x6c078965, R4 ;  /* 0x6c07896505057824 */ /* 0x000fca00078e0204 */
[----:B-1----:R-:W-:Y:S01]  /*08d0*/  LOP3.LUT R21, R5, R10, RZ, 0x3c, !PT ;  /* 0x0000000a05157212 */ /* 0x002fe200078e3cff */
[----:B------:R-:W-:-:S03]  /*08e0*/  VIADD R5, R4, 0x2 ;  /* 0x0000000204057836 */ /* 0x000fc60000000000 */
[----:B------:R-:W-:Y:S01]  /*08f0*/  SHF.R.U32.HI R6, RZ, 0x1e, R21 ;  /* 0x0000001eff067819 */ /* 0x000fe20000011615 */
[----:B------:R-:W-:Y:S03]  /*0900*/  STS [UR4], R21 ;  /* 0x00000015ff007988 */ /* 0x000fe60008000804 */
[----:B------:R-:W-:Y:S02]  /*0910*/  LOP3.LUT R6, R6, R21, RZ, 0x3c, !PT ;  /* 0x0000001506067212 */ /* 0x000fe400078e3cff */
[----:B------:R-:W-:Y:S03]  /*0920*/  LDS R21, [UR4+0x58] ;  /* 0x00005804ff157984 */ /* 0x000fe60008000800 */
[----:B------:R-:W-:-:S04]  /*0930*/  IMAD R6, R6, 0x6c078965, R5 ;  /* 0x6c07896506067824 */ /* 0x000fc800078e0205 */
[----:B------:R-:W-:-:S05]  /*0940*/  VIADD R6, R6, 0xffffffff ;  /* 0xffffffff06067836 */ /* 0x000fca0000000000 */
[----:B--2---:R-:W-:-:S04]  /*0950*/  LOP3.LUT R26, R6, R7, RZ, 0x3c, !PT ;  /* 0x00000007061a7212 */ /* 0x004fc800078e3cff */
[----:B------:R-:W-:Y:S01]  /*0960*/  SHF.R.U32.HI R7, RZ, 0x1e, R26 ;  /* 0x0000001eff077819 */ /* 0x000fe2000001161a */
[----:B------:R-:W-:Y:S03]  /*0970*/  STS [UR4+0x4], R26 ;  /* 0x0000041aff007988 */ /* 0x000fe60008000804 */
[----:B------:R-:W-:Y:S02]  /*0980*/  LOP3.LUT R6, R7, R26, RZ, 0x3c, !PT ;  /* 0x0000001a07067212 */ /* 0x000fe400078e3cff */
[----:B------:R-:W-:Y:S03]  /*0990*/  LDS R26, [UR4+0x5c] ;  /* 0x00005c04ff1a7984 */ /* 0x000fe60008000800 */
[----:B------:R-:W-:Y:S02]  /*09a0*/  IMAD R6, R6, 0x6c078965, R5 ;  /* 0x6c07896506067824 */ /* 0x000fe400078e0205 */
[----:B------:R-:W-:-:S03]  /*09b0*/  VIADD R5, R4, 0x4 ;  /* 0x0000000404057836 */ /* 0x000fc60000000000 */
[----:B---3--:R-:W-:-:S04]  /*09c0*/  LOP3.LUT R25, R6, R25, RZ, 0x3c, !PT ;  /* 0x0000001906197212 */ /* 0x008fc800078e3cff */
[----:B------:R-:W-:Y:S01]  /*09d0*/  SHF.R.U32.HI R6, RZ, 0x1e, R25 ;  /* 0x0000001eff067819 */ /* 0x000fe20000011619 */
[----:B------:R-:W-:Y:S03]  /*09e0*/  STS [UR4+0x8], R25 ;  /* 0x00000819ff007988 */ /* 0x000fe60008000804 */
[----:B------:R-:W-:-:S05]  /*09f0*/  LOP3.LUT R6, R6, R25, RZ, 0x3c, !PT ;  /* 0x0000001906067212 */ /* 0x000fca00078e3cff */
[----:B------:R-:W-:-:S04]  /*0a00*/  IMAD R6, R6, 0x6c078965, R5 ;  /* 0x6c07896506067824 */ /* 0x000fc800078e0205 */
[----:B------:R-:W-:-:S05]  /*0a10*/  VIADD R6, R6, 0xffffffff ;  /* 0xffffffff06067836 */ /* 0x000fca0000000000 */
[----:B----4-:R-:W-:Y:S02]  /*0a20*/  LOP3.LUT R24, R6, R9, RZ, 0x3c, !PT ;  /* 0x0000000906187212 */ /* 0x010fe400078e3cff */
[----:B------:R-:W0:Y:S02]  /*0a30*/  LDS R9, [UR4+0x18] ;  /* 0x00001804ff097984 */ /* 0x000e240008000800 */
[----:B------:R-:W-:Y:S02]  /*0a40*/  SHF.R.U32.HI R7, RZ, 0x1e, R24 ;  /* 0x0000001eff077819 */ /* 0x000fe40000011618 */
[----:B------:R-:W-:Y:S02]  /*0a50*/  STS [UR4+0xc], R24 ;  /* 0x00000c18ff007988 */ /* 0x000fe40008000804 */
[----:B------:R-:W-:Y:S02]  /*0a60*/  LOP3.LUT R6, R7, R24, RZ, 0x3c, !PT ;  /* 0x0000001807067212 */ /* 0x000fe400078e3cff */
[----:B------:R-:W-:Y:S03]  /*0a70*/  LDS R24, [UR4+0x64] ;  /* 0x00006404ff187984 */ /* 0x000fe60008000800 */
[----:B------:R-:W-:-:S02]  /*0a80*/  IMAD R6, R6, 0x6c078965, R5 ;  /* 0x6c07896506067824 */ /* 0x000fc400078e0205 */
[----:B------:R-:W-:-:S03]  /*0a90*/  VIADD R5, R4, 0x6 ;  /* 0x0000000604057836 */ /* 0x000fc60000000000 */
[----:B-----5:R-:W-:-:S04]  /*0aa0*/  LOP3.LUT R23, R6, R23, RZ, 0x3c, !PT ;  /* 0x0000001706177212 */ /* 0x020fc800078e3cff */
[----:B------:R-:W-:Y:S01]  /*0ab0*/  SHF.R.U32.HI R6, RZ, 0x1e, R23 ;  /* 0x0000001eff067819 */ /* 0x000fe20000011617 */
[----:B------:R1:W-:Y:S03]  /*0ac0*/  STS [UR4+0x10], R23 ;  /* 0x00001017ff007988 */ /* 0x0003e60008000804 */
[----:B------:R-:W-:-:S05]  /*0ad0*/  LOP3.LUT R6, R6, R23, RZ, 0x3c, !PT ;  /* 0x0000001706067212 */ /* 0x000fca00078e3cff */
[----:B------:R-:W-:Y:S02]  /*0ae0*/  IMAD R6, R6, 0x6c078965, R5 ;  /* 0x6c07896506067824 */ /* 0x000fe400078e0205 */
[----:B-1----:R-:W-:Y:S02]  /*0af0*/  VIADD R23, R4, 0x1a ;  /* 0x0000001a04177836 */ /* 0x002fe40000000000 */
[----:B------:R-:W-:-:S05]  /*0b00*/  VIADD R6, R6, 0xffffffff ;  /* 0xffffffff06067836 */ /* 0x000fca0000000000 */
[----:B------:R-:W-:-:S04]  /*0b10*/  LOP3.LUT R18, R6, R11, RZ, 0x3c, !PT ;  /* 0x0000000b06127212 */ /* 0x000fc800078e3cff */
[----:B------:R-:W-:Y:S01]  /*0b20*/  SHF.R.U32.HI R7, RZ, 0x1e, R18 ;  /* 0x0000001eff077819 */ /* 0x000fe20000011612 */
[----:B------:R-:W-:Y:S03]  /*0b30*/  STS [UR4+0x14], R18 ;  /* 0x00001412ff007988 */ /* 0x000fe60008000804 */
[----:B------:R-:W-:-:S05]  /*0b40*/  LOP3.LUT R6, R7, R18, RZ, 0x3c, !PT ;  /* 0x0000001207067212 */ /* 0x000fca00078e3cff */
[----:B------:R-:W-:Y:S02]  /*0b50*/  IMAD R6, R6, 0x6c078965, R5 ;  /* 0x6c07896506067824 */ /* 0x000fe400078e0205 */
[----:B------:R-:W-:-:S03]  /*0b60*/  VIADD R5, R4, 0x8 ;  /* 0x0000000804057836 */ /* 0x000fc60000000000 */
[----:B0-----:R-:W-:Y:S02]  /*0b70*/  LOP3.LUT R8, R6, R9, RZ, 0x3c, !PT ;  /* 0x0000000906087212 */ /* 0x001fe400078e3cff */
[----:B------:R-:W0:Y:S02]  /*0b80*/  LDS R9, [UR4+0x28] ;  /* 0x00002804ff097984 */ /* 0x000e240008000800 */
[----:B------:R-:W-:Y:S02]  /*0b90*/  SHF.R.U32.HI R7, RZ, 0x1e, R8 ;  /* 0x0000001eff077819 */ /* 0x000fe40000011608 */
[----:B------:R-:W-:Y:S02]  /*0ba0*/  STS [UR4+0x18], R8 ;  /* 0x00001808ff007988 */ /* 0x000fe40008000804 */
[----:B------:R-:W-:-:S05]  /*0bb0*/  LOP3.LUT R6, R7, R8, RZ, 0x3c, !PT ;  /* 0x0000000807067212 */ /* 0x000fca00078e3cff */
[----:B------:R-:W-:-:S04]  /*0bc0*/  IMAD R6, R6, 0x6c078965, R5 ;  /* 0x6c07896506067824 */ /* 0x000fc800078e0205 */
[----:B------:R-:W-:-:S05]  /*0bd0*/  VIADD R6, R6, 0xffffffff ;  /* 0xffffffff06067836 */ /* 0x000fca0000000000 */
[----:B------:R-:W-:Y:S02]  /*0be0*/  LOP3.LUT R6, R6, R13, RZ, 0x3c, !PT ;  /* 0x0000000d06067212 */ /* 0x000fe400078e3cff */
[----:B------:R-:W1:Y:S02]  /*0bf0*/  LDS R13, [UR4+0x2c] ;  /* 0x00002c04ff0d7984 */ /* 0x000e640008000800 */
[----:B------:R-:W-:Y:S02]  /*0c00*/  SHF.R.U32.HI R7, RZ, 0x1e, R6 ;  /* 0x0000001eff077819 */ /* 0x000fe40000011606 */
[----:B------:R-:W-:Y:S02]  /*0c10*/  STS [UR4+0x1c], R6 ;  /* 0x00001c06ff007988 */ /* 0x000fe40008000804 */
[----:B------:R-:W-:Y:S01]  /*0c20*/  LOP3.LUT R10, R7, R6, RZ, 0x3c, !PT ;  /* 0x00000006070a7212 */ /* 0x000fe200078e3cff */
[----:B------:R-:W-:-:S04]  /*0c30*/  VIADD R7, R4, 0xa ;  /* 0x0000000a04077836 */ /* 0x000fc80000000000 */
[----:B------:R-:W-:-:S05]  /*0c40*/  IMAD R5, R10, 0x6c078965, R5 ;  /* 0x6c0789650a057824 */ /* 0x000fca00078e0205 */
[----:B------:R-:W-:Y:S02]  /*0c50*/  LOP3.LUT R5, R5, R12, RZ, 0x3c, !PT ;  /* 0x0000000c05057212 */ /* 0x000fe400078e3cff */
[----:B------:R-:W-:Y:S02]  /*0c60*/  LDS R12, [UR4+0x3c] ;  /* 0x00003c04ff0c7984 */ /* 0x000fe40008000800 */
[----:B------:R-:W-:Y:S02]  /*0c70*/  SHF.R.U32.HI R10, RZ, 0x1e, R5 ;  /* 0x0000001eff0a7819 */ /* 0x000fe40000011605 */
[----:B------:R-:W-:Y:S02]  /*0c80*/  STS [UR4+0x20], R5 ;  /* 0x00002005ff007988 */ /* 0x000fe40008000804 */
[----:B------:R-:W-:-:S05]  /*0c90*/  LOP3.LUT R10, R10, R5, RZ, 0x3c, !PT ;  /* 0x000000050a0a7212 */ /* 0x000fca00078e3cff */
[----:B------:R-:W-:-:S04]  /*0ca0*/  IMAD R10, R10, 0x6c078965, R7 ;  /* 0x6c0789650a0a7824 */ /* 0x000fc800078e0207 */
[----:B------:R-:W-:-:S05]  /*0cb0*/  VIADD R10, R10, 0xffffffff ;  /* 0xffffffff0a0a7836 */ /* 0x000fca0000000000 */
[----:B------:R-:W-:-:S04]  /*0cc0*/  LOP3.LUT R17, R10, R17, RZ, 0x3c, !PT ;  /* 0x000000110a117212 */ /* 0x000fc800078e3cff */
[----:B------:R-:W-:Y:S01]  /*0cd0*/  SHF.R.U32.HI R10, RZ, 0x1e, R17 ;  /* 0x0000001eff0a7819 */ /* 0x000fe20000011611 */
[----:B------:R-:W-:Y:S03]  /*0ce0*/  STS [UR4+0x24], R17 ;  /* 0x00002411ff007988 */ /* 0x000fe60008000804 */
[----:B------:R-:W-:-:S05]  /*0cf0*/  LOP3.LUT R10, R10, R17, RZ, 0x3c, !PT ;  /* 0x000000110a0a7212 */ /* 0x000fca00078e3cff */
[----:B------:R-:W-:Y:S02]  /*0d00*/  IMAD R10, R10, 0x6c078965, R7 ;  /* 0x6c0789650a0a7824 */ /* 0x000fe400078e0207 */
[----:B------:R-:W-:-:S03]  /*0d10*/  VIADD R7, R4, 0xc ;  /* 0x0000000c04077836 */ /* 0x000fc60000000000 */
[----:B0-----:R-:W-:-:S04]  /*0d20*/  LOP3.LUT R16, R10, R9, RZ, 0x3c, !PT ;  /* 0x000000090a107212 */ /* 0x001fc800078e3cff */
[----:B------:R-:W-:Y:S01]  /*0d30*/  SHF.R.U32.HI R9, RZ, 0x1e, R16 ;  /* 0x0000001eff097819 */ /* 0x000fe20000011610 */
[----:B------:R-:W-:Y:S03]  /*0d40*/  STS [UR4+0x28], R16 ;  /* 0x00002810ff007988 */ /* 0x000fe60008000804 */
[----:B------:R-:W-:Y:S02]  /*0d50*/  LOP3.LUT R10, R9, R16, RZ, 0x3c, !PT ;  /* 0x00000010090a7212 */ /* 0x000fe400078e3cff */
[----:B------:R-:W0:Y:S03]  /*0d60*/  LDS R9, [UR4+0x38] ;  /* 0x00003804ff097984 */ /* 0x000e260008000800 */
[----:B------:R-:W-:-:S04]  /*0d70*/  IMAD R10, R10, 0x6c078965, R7 ;  /* 0x6c0789650a0a7824 */ /* 0x000fc800078e0207 */
[----:B------:R-:W-:-:S05]  /*0d80*/  VIADD R10, R10, 0xffffffff ;  /* 0xffffffff0a0a7836 */ /* 0x000fca0000000000 */
[----:B-1----:R-:W-:-:S04]  /*0d90*/  LOP3.LUT R13, R10, R13, RZ, 0x3c, !PT ;  /* 0x0000000d0a0d7212 */ /* 0x002fc800078e3cff */
[----:B------:R-:W-:Y:S01]  /*0da0*/  SHF.R.U32.HI R10, RZ, 0x1e, R13 ;  /* 0x0000001eff0a7819 */ /* 0x000fe2000001160d */
[----:B------:R-:W-:Y:S03]  /*0db0*/  STS [UR4+0x2c], R13 ;  /* 0x00002c0dff007988 */ /* 0x000fe60008000804 */
[----:B------:R-:W-:-:S05]  /*0dc0*/  LOP3.LUT R10, R10, R13, RZ, 0x3c, !PT ;  /* 0x0000000d0a0a7212 */ /* 0x000fca00078e3cff */
[----:B------:R-:W-:Y:S02]  /*0dd0*/  IMAD R10, R10, 0x6c078965, R7 ;  /* 0x6c0789650a0a7824 */ /* 0x000fe400078e0207 */
[----:B------:R-:W-:-:S03]  /*0de0*/  VIADD R7, R4, 0xe ;  /* 0x0000000e04077836 */ /* 0x000fc60000000000 */
[----:B------:R-:W-:-:S04]  /*0df0*/  LOP3.LUT R15, R10, R15, RZ, 0x3c, !PT ;  /* 0x0000000f0a0f7212 */ /* 0x000fc800078e3cff */
[----:B------:R-:W-:Y:S01]  /*0e00*/  SHF.R.U32.HI R10, RZ, 0x1e, R15 ;  /* 0x0000001eff0a7819 */ /* 0x000fe2000001160f */
[----:B------:R-:W-:Y:S03]  /*0e10*/  STS [UR4+0x30], R15 ;  /* 0x0000300fff007988 */ /* 0x000fe60008000804 */
[----:B------:R-:W-:-:S05]  /*0e20*/  LOP3.LUT R10, R10, R15, RZ, 0x3c, !PT ;  /* 0x0000000f0a0a7212 */ /* 0x000fca00078e3cff */
[----:B------:R-:W-:-:S04]  /*0e30*/  IMAD R10, R10, 0x6c078965, R7 ;  /* 0x6c0789650a0a7824 */ /* 0x000fc800078e0207 */
[----:B------:R-:W-:-:S05]  /*0e40*/  VIADD R11, R10, 0xffffffff ;  /* 0xffffffff0a0b7836 */ /* 0x000fca0000000000 */
[----:B------:R-:W-:-:S04]  /*0e50*/  LOP3.LUT R14, R11, R14, RZ, 0x3c, !PT ;  /* 0x0000000e0b0e7212 */ /* 0x000fc800078e3cff */
[----:B------:R-:W-:Y:S01]  /*0e60*/  SHF.R.U32.HI R11, RZ, 0x1e, R14 ;  /* 0x0000001eff0b7819 */ /* 0x000fe2000001160e */
[----:B------:R-:W-:Y:S03]  /*0e70*/  STS [UR4+0x34], R14 ;  /* 0x0000340eff007988 */ /* 0x000fe60008000804 */
[----:B------:R-:W-:Y:S02]  /*0e80*/  LOP3.LUT R10, R11, R14, RZ, 0x3c, !PT ;  /* 0x0000000e0b0a7212 */ /* 0x000fe400078e3cff */
[----:B------:R-:W1:Y:S03]  /*0e90*/  LDS R11, [UR4+0x40] ;  /* 0x00004004ff0b7984 */ /* 0x000e660008000800 */
[----:B------:R-:W-:Y:S02]  /*0ea0*/  IMAD R10, R10, 0x6c078965, R7 ;  /* 0x6c0789650a0a7824 */ /* 0x000fe400078e0207 */
[----:B------:R-:W-:-:S03]  /*0eb0*/  VIADD R7, R4, 0x10 ;  /* 0x0000001004077836 */ /* 0x000fc60000000000 */
[----:B0-----:R-:W-:-:S04]  /*0ec0*/  LOP3.LUT R9, R10, R9, RZ, 0x3c, !PT ;  /* 0x000000090a097212 */ /* 0x001fc800078e3cff */
[----:B------:R-:W-:Y:S01]  /*0ed0*/  SHF.R.U32.HI R10, RZ, 0x1e, R9 ;  /* 0x0000001eff0a7819 */ /* 0x000fe20000011609 */
[----:B------:R-:W-:Y:S03]  /*0ee0*/  STS [UR4+0x38], R9 ;  /* 0x00003809ff007988 */ /* 0x000fe60008000804 */
[----:B------:R-:W-:-:S05]  /*0ef0*/  LOP3.LUT R10, R10, R9, RZ, 0x3c, !PT ;  /* 0x000000090a0a7212 */ /* 0x000fca00078e3cff */
[----:B------:R-:W-:-:S04]  /*0f00*/  IMAD R10, R10, 0x6c078965, R7 ;  /* 0x6c0789650a0a7824 */ /* 0x000fc800078e0207 */
[----:B------:R-:W-:Y:S02]  /*0f10*/  VIADD R27, R10, 0xffffffff ;  /* 0xffffffff0a1b7836 */ /* 0x000fe40000000000 */
[----:B------:R-:W0:Y:S03]  /*0f20*/  LDS R10, [UR4+0x44] ;  /* 0x00004404ff0a7984 */ /* 0x000e260008000800 */
[----:B------:R-:W-:-:S04]  /*0f30*/  LOP3.LUT R12, R27, R12, RZ, 0x3c, !PT ;  /* 0x0000000c1b0c7212 */ /* 0x000fc800078e3cff */
[----:B------:R-:W-:Y:S01]  /*0f40*/  SHF.R.U32.HI R27, RZ, 0x1e, R12 ;  /* 0x0000001eff1b7819 */ /* 0x000fe2000001160c */
[----:B------:R-:W-:Y:S03]  /*0f50*/  STS [UR4+0x3c], R12 ;  /* 0x00003c0cff007988 */ /* 0x000fe60008000804 */
[----:B------:R-:W-:-:S05]  /*0f60*/  LOP3.LUT R20, R27, R12, RZ, 0x3c, !PT ;  /* 0x0000000c1b147212 */ /* 0x000fca00078e3cff */
[----:B------:R-:W-:-:S05]  /*0f70*/  IMAD R20, R20, 0x6c078965, R7 ;  /* 0x6c07896514147824 */ /* 0x000fca00078e0207 */
[----:B-1----:R-:W-:-:S04]  /*0f80*/  LOP3.LUT R11, R20, R11, RZ, 0x3c, !PT ;  /* 0x0000000b140b7212 */ /* 0x002fc800078e3cff */
[----:B------:R-:W-:Y:S01]  /*0f90*/  SHF.R.U32.HI R20, RZ, 0x1e, R11 ;  /* 0x0000001eff147819 */ /* 0x000fe2000001160b */
[----:B------:R-:W-:Y:S03]  /*0fa0*/  STS [UR4+0x40], R11 ;  /* 0x0000400bff007988 */ /* 0x000fe60008000804 */
[----:B------:R-:W-:Y:S01]  /*0fb0*/  LOP3.LUT R7, R20, R11, RZ, 0x3c, !PT ;  /* 0x0000000b14077212 */ /* 0x000fe200078e3cff */
[----:B------:R-:W-:-:S04]  /*0fc0*/  VIADD R20, R4, 0x12 ;  /* 0x0000001204147836 */ /* 0x000fc80000000000 */
[----:B------:R-:W-:Y:S02]  /*0fd0*/  IMAD R22, R7, 0x6c078965, R20 ;  /* 0x6c07896507167824 */ /* 0x000fe400078e0214 */
[----:B------:R-:W1:Y:S02]  /*0fe0*/  LDS R7, [UR4+0x48] ;  /* 0x00004804ff077984 */ /* 0x000e640008000800 */
[----:B------:R-:W-:-:S05]  /*0ff0*/  VIADD R27, R22, 0xffffffff ;  /* 0xffffffff161b7836 */ /* 0x000fca0000000000 */
[----:B0-----:R-:W-:-:S04]  /*1000*/  LOP3.LUT R10, R27, R10, RZ, 0x3c, !PT ;  /* 0x0000000a1b0a7212 */ /* 0x001fc800078e3cff */
[----:B------:R-:W-:Y:S01]  /*1010*/  SHF.R.U32.HI R27, RZ, 0x1e, R10 ;  /* 0x0000001eff1b7819 */ /* 0x000fe2000001160a */
[----:B------:R-:W-:Y:S03]  /*1020*/  STS [UR4+0x44], R10 ;  /* 0x0000440aff007988 */ /* 0x000fe60008000804 */
[----:B------:R-:W-:-:S05]  /*1030*/  LOP3.LUT R27, R27, R10, RZ, 0x3c, !PT ;  /* 0x0000000a1b1b7212 */ /* 0x000fca00078e3cff */
[----:B------:R-:W-:Y:S02]  /*1040*/  IMAD R22, R27, 0x6c078965, R20 ;  /* 0x6c0789651b167824 */ /* 0x000fe400078e0214 */
[----:B------:R-:W0:Y:S03]  /*1050*/  LDS R20, [UR4+0x4c] ;  /* 0x00004c04ff147984 */ /* 0x000e260008000800 */
[----:B-1----:R-:W-:-:S04]  /*1060*/  LOP3.LUT R7, R22, R7, RZ, 0x3c, !PT ;  /* 0x0000000716077212 */ /* 0x002fc800078e3cff */
[----:B------:R-:W-:Y:S01]  /*1070*/  SHF.R.U32.HI R22, RZ, 0x1e, R7 ;  /* 0x0000001eff167819 */ /* 0x000fe20000011607 */
[----:B------:R-:W-:Y:S03]  /*1080*/  STS [UR4+0x48], R7 ;  /* 0x00004807ff007988 */ /* 0x000fe60008000804 */
[----:B------:R-:W-:Y:S01]  /*1090*/  LOP3.LUT R27, R22, R7, RZ, 0x3c, !PT ;  /* 0x00000007161b7212 */ /* 0x000fe200078e3cff */
[----:B------:R-:W-:-:S04]  /*10a0*/  VIADD R22, R4, 0x14 ;  /* 0x0000001404167836 */ /* 0x000fc80000000000 */
[----:B------:R-:W-:-:S04]  /*10b0*/  IMAD R27, R27, 0x6c078965, R22 ;  /* 0x6c0789651b1b7824 */ /* 0x000fc800078e0216 */
[----:B------:R-:W-:-:S05]  /*10c0*/  VIADD R27, R27, 0xffffffff ;  /* 0xffffffff1b1b7836 */ /* 0x000fca0000000000 */
[----:B0-----:R-:W-:-:S04]  /*10d0*/  LOP3.LUT R20, R27, R20, RZ, 0x3c, !PT ;  /* 0x000000141b147212 */ /* 0x001fc800078e3cff */
[----:B------:R-:W-:Y:S01]  /*10e0*/  SHF.R.U32.HI R27, RZ, 0x1e, R20 ;  /* 0x0000001eff1b7819 */ /* 0x000fe20000011614 */
[----:B------:R-:W-:Y:S03]  /*10f0*/  STS [UR4+0x4c], R20 ;  /* 0x00004c14ff007988 */ /* 0x000fe60008000804 */
[----:B------:R-:W-:-:S05]  /*1100*/  LOP3.LUT R27, R27, R20, RZ, 0x3c, !PT ;  /* 0x000000141b1b7212 */ /* 0x000fca00078e3cff */
[----:B------:R-:W-:Y:S02]  /*1110*/  IMAD R27, R27, 0x6c078965, R22 ;  /* 0x6c0789651b1b7824 */ /* 0x000fe400078e0216 */
[----:B------:R-:W0:Y:S03]  /*1120*/  LDS R22, [UR4+0x50] ;  /* 0x00005004ff167984 */ /* 0x000e260008000800 */
[----:B0-----:R-:W-:Y:S01]  /*1130*/  LOP3.LUT R19, R27, R22, RZ, 0x3c, !PT ;  /* 0x000000161b137212 */ /* 0x001fe200078e3cff */
[----:B------:R-:W-:Y:S01]  /*1140*/  VIADD R27, R4, 0x16 ;  /* 0x00000016041b7836 */ /* 0x000fe20000000000 */
[----:B------:R-:W0:Y:S02]  /*1150*/  LDS R22, [UR4+0x54] ;  /* 0x00005404ff167984 */ /* 0x000e240008000800 */
[----:B------:R-:W-:Y:S02]  /*1160*/  SHF.R.U32.HI R28, RZ, 0x1e, R19 ;  /* 0x0000001eff1c7819 */ /* 0x000fe40000011613 */
[----:B------:R-:W-:Y:S02]  /*1170*/  STS [UR4+0x50], R19 ;  /* 0x00005013ff007988 */ /* 0x000fe40008000804 */
[----:B------:R-:W-:-:S05]  /*1180*/  LOP3.LUT R28, R28, R19, RZ, 0x3c, !PT ;  /* 0x000000131c1c7212 */ /* 0x000fca00078e3cff */
[----:B------:R-:W-:-:S04]  /*1190*/  IMAD R28, R28, 0x6c078965, R27 ;  /* 0x6c0789651c1c7824 */ /* 0x000fc800078e021b */
[----:B------:R-:W-:-:S05]  /*11a0*/  VIADD R29, R28, 0xffffffff ;  /* 0xffffffff1c1d7836 */ /* 0x000fca0000000000 */
[----:B0-----:R-:W-:-:S04]  /*11b0*/  LOP3.LUT R22, R29, R22, RZ, 0x3c, !PT ;  /* 0x000000161d167212 */ /* 0x001fc800078e3cff */
[----:B------:R-:W-:Y:S01]  /*11c0*/  SHF.R.U32.HI R29, RZ, 0x1e, R22 ;  /* 0x0000001eff1d7819 */ /* 0x000fe20000011616 */
[----:B------:R-:W-:Y:S03]  /*11d0*/  STS [UR4+0x54], R22 ;  /* 0x00005416ff007988 */ /* 0x000fe60008000804 */
[----:B------:R-:W-:-:S05]  /*11e0*/  LOP3.LUT R28, R29, R22, RZ, 0x3c, !PT ;  /* 0x000000161d1c7212 */ /* 0x000fca00078e3cff */
[----:B------:R-:W-:Y:S02]  /*11f0*/  IMAD R28, R28, 0x6c078965, R27 ;  /* 0x6c0789651c1c7824 */ /* 0x000fe400078e021b */
[C---:B------:R-:W-:Y:S02]  /*1200*/  VIADD R27, R4.reuse, 0x18 ;  /* 0x00000018041b7836 */ /* 0x040fe40000000000 */
[----:B------:R-:W-:Y:S01]  /*1210*/  VIADD R4, R4, 0x1c ;  /* 0x0000001c04047836 */ /* 0x000fe20000000000 */
[----:B------:R-:W-:-:S04]  /*1220*/  LOP3.LUT R21, R28, R21, RZ, 0x3c, !PT ;  /* 0x000000151c157212 */ /* 0x000fc800078e3cff */
        /* <DEDUP_REMOVED lines=10> */
[----:B------:R-:W-:Y:S02]  /*12d0*/  IMAD R25, R29, 0x6c078965, R27 ;  /* 0x6c0789651d197824 */ /* 0x000fe400078e021b */
[----:B------:R-:W1:Y:S03]  /*12e0*/  LDS R27, [UR4+0x68] ;  /* 0x00006804ff1b7984 */ /* 0x000e660008000800 */
[----:B0-----:R-:W-:-:S04]  /*12f0*/  LOP3.LUT R25, R25, R28, RZ, 0x3c, !PT ;  /* 0x0000001c19197212 */ /* 0x001fc800078e3cff */
[----:B------:R-:W-:Y:S01]  /*1300*/  SHF.R.U32.HI R28, RZ, 0x1e, R25 ;  /* 0x0000001eff1c7819 */ /* 0x000fe20000011619 */
[----:B------:R3:W-:Y:S03]  /*1310*/  STS [UR4+0x60], R25 ;  /* 0x00006019ff007988 */ /* 0x0007e60008000804 */
[----:B------:R-:W-:-:S05]  /*1320*/  LOP3.LUT R28, R28, R25, RZ, 0x3c, !PT ;  /* 0x000000191c1c7212 */ /* 0x000fca00078e3cff */
[----:B------:R-:W-:-:S04]  /*1330*/  IMAD R28, R28, 0x6c078965, R23 ;  /* 0x6c0789651c1c7824 */ /* 0x000fc800078e0217 */
[----:B------:R-:W-:-:S05]  /*1340*/  VIADD R29, R28, 0xffffffff ;  /* 0xffffffff1c1d7836 */ /* 0x000fca0000000000 */
[----:B------:R-:W-:-:S04]  /*1350*/  LOP3.LUT R24, R29, R24, RZ, 0x3c, !PT ;  /* 0x000000181d187212 */ /* 0x000fc800078e3cff */
[----:B------:R-:W-:Y:S01]  /*1360*/  SHF.R.U32.HI R29, RZ, 0x1e, R24 ;  /* 0x0000001eff1d7819 */ /* 0x000fe20000011618 */
[----:B------:R3:W-:Y:S03]  /*1370*/  STS [UR4+0x64], R24 ;  /* 0x00006418ff007988 */ /* 0x0007e60008000804 */
[----:B------:R-:W-:-:S05]  /*1380*/  LOP3.LUT R8, R29, R24, RZ, 0x3c, !PT ;  /* 0x000000181d087212 */ /* 0x000fca00078e3cff */
[----:B------:R-:W-:-:S05]  /*1390*/  IMAD R8, R8, 0x6c078965, R23 ;  /* 0x6c07896508087824 */ /* 0x000fca00078e0217 */
[----:B-1----:R-:W-:-:S05]  /*13a0*/  LOP3.LUT R27, R8, R27, RZ, 0x3c, !PT ;  /* 0x0000001b081b7212 */ /* 0x002fca00078e3cff */
[----:B------:R3:W-:Y:S01]  /*13b0*/  STS [UR4+0x68], R27 ;  /* 0x0000681bff007988 */ /* 0x0007e20008000804 */
[----:B------:R-:W-:Y:S01]  /*13c0*/  UIADD3 UR4, UPT, UPT, UR4, 0x70, URZ ;  /* 0x0000007004047890 */ /* 0x000fe2000fffe0ff */
[----:B------:R-:W-:Y:S11]  /*13d0*/  BRA.U UP0, `(.L_x_38) ;  /* 0xfffffff100e07547 */ /* 0x000ff6000b83ffff */
.L_x_37:
[----:B------:R-:W-:Y:S05]  /*13e0*/  BSYNC.RECONVERGENT B0 ;  /* 0x0000000000007941 */ /* 0x000fea0003800200 */
.L_x_36:
[----:B------:R-:W-:Y:S01]  /*13f0*/  BAR.SYNC.DEFER_BLOCKING 0x0 ;  /* 0x0000000000007b1d */ /* 0x000fe20000010000 */
[----:B------:R-:W-:-:S05]  /*1400*/  ISETP.NE.AND P0, PT, R2, RZ, PT ;  /* 0x000000ff0200720c */ /* 0x000fca0003f05270 */
[----:B------:R-:W1:Y:S08]  /*1410*/  LDCU.64 UR18, c[0x0][0x358] ;  /* 0x00006b00ff1277ac */ /* 0x000e700008000a00 */
[----:B------:R-:W-:Y:S05]  /*1420*/  @!P0 BRA `(.L_x_39) ;  /* 0x0000001000788947 */ /* 0x000fea0003800000 */
[----:B------:R-:W-:Y:S01]  /*1430*/  ULEA UR4, UR13, UR22, 0x18 ;  /* 0x000000160d047291 */ /* 0x000fe2000f8ec0ff */
[----:B------:R-:W2:Y:S05]  /*1440*/  LDCU.U8 UR23, c[0x3][0xd4] ;  /* 0x00c01a80ff1777ac */ /* 0x000eaa0008000000 */
[----:B0-----:R-:W-:Y:S01]  /*1450*/  LEA R4, R0, UR4, 0x2 ;  /* 0x0000000400047c11 */ /* 0x001fe2000f8e10ff */
[----:B------:R-:W-:-:S06]  /*1460*/  UMOV UR4, URZ ;  /* 0x000000ff00047c82 */ /* 0x000fcc0008000000 */
.L_x_54:
[----:B0-----:R0:W-:Y:S01]  /*1470*/  STS [R4], RZ ;  /* 0x000000ff04007388 */ /* 0x0011e20000000800 */
[----:B--2---:R-:W-:Y:S02]  /*1480*/  UISETP.NE.AND UP0, UPT, UR23, URZ, UPT ;  /* 0x000000ff1700728c */ /* 0x004fe4000bf05270 */
[----:B------:R-:W-:-:S06]  /*1490*/  UIADD3 UR4, UPT, UPT, UR4, 0x1, URZ ;  /* 0x0000000104047890 */ /* 0x000fcc000fffe0ff */
[----:B------:R-:W-:Y:S01]  /*14a0*/  ISETP.NE.AND P0, PT, R2, UR4, PT ;  /* 0x0000000402007c0c */ /* 0x000fe2000bf05270 */
[----:B0---45:R-:W-:-:S12]  /*14b0*/  BRA.U !UP0, `(.L_x_40) ;  /* 0x0000001108447547 */ /* 0x031fd8000b800000 */
[----:B------:R-:W0:Y:S01]  /*14c0*/  LDC R5, c[0x3][0x8] ;  /* 0x00c00200ff057b82 */ /* 0x000e220000000800 */
[----:B------:R-:W-:Y:S01]  /*14d0*/  IMAD.U32 R6, RZ, RZ, UR23 ;  /* 0x00000017ff067e24 */ /* 0x000fe2000f8e00ff */
[----:B------:R-:W2:Y:S01]  /*14e0*/  LDCU UR24, c[0x3][0xcc] ;  /* 0x00c01980ff1877ac */ /* 0x000ea20008000800 */
[----:B------:R-:W4:Y:S01]  /*14f0*/  LDCU.64 UR20, c[0x3][URZ] ;  /* 0x00c00000ff1477ac */ /* 0x000f220008000a00 */
[----:B------:R-:W-:Y:S01]  /*1500*/  UMOV UR5, URZ ;  /* 0x000000ff00057c82 */ /* 0x000fe20008000000 */
[----:B------:R-:W-:-:S05]  /*1510*/  UMOV UR6, URZ ;  /* 0x000000ff00067c82 */ /* 0x000fca0008000000 */
.L_x_53:
[C---:B----45:R-:W-:Y:S02]  /*1520*/  VIADD R7, R6.reuse, 0xffffff9f ;  /* 0xffffff9f06077836 */ /* 0x070fe40000000000 */
        /* <DEDUP_REMOVED lines=16> */
[----:B------:R-:W5:Y:S02]  /*1630*/  LDS R9, [R9] ;  /* 0x0000000009097984 */ /* 0x000f640000000800 */
[----:B-----5:R-:W-:-:S05]  /*1640*/  LOP3.LUT R7, R6, R9, RZ, 0x3c, !PT ;  /* 0x0000000906077212 */ /* 0x020fca00078e3cff */
[----:B------:R5:W-:Y:S01]  /*1650*/  STS [R4], R7 ;  /* 0x0000000704007388 */ /* 0x000be20000000800 */
[----:B------:R-:W-:Y:S06]  /*1660*/  BAR.SYNC.DEFER_BLOCKING 0x0 ;  /* 0x0000000000007b1d */ /* 0x000fec0000010000 */
.L_x_41:
[----:B------:R-:W-:Y:S04]  /*1670*/  BSSY.RECONVERGENT B0, `(.L_x_42) ;  /* 0x000001d000007945 */ /* 0x000fe80003800200 */
[----:B------:R-:W-:Y:S05]  /*1680*/  @P1 BRA `(.L_x_43) ;  /* 0x00000000006c1947 */ /* 0x000fea0003800000 */
[----:B------:R-:W-:Y:S01]  /*1690*/  UIADD3 UR9, UPT, UPT, UR6, 0x1, URZ ;  /* 0x0000000106097890 */ /* 0x000fe2000fffe0ff */
[----:B------:R-:W-:Y:S01]  /*16a0*/  UMOV UR8, URZ ;  /* 0x000000ff00087c82 */ /* 0x000fe20008000000 */
[----:B----4-:R-:W-:Y:S02]  /*16b0*/  UIADD3 UR11, UPT, UPT, UR6, UR20, URZ ;  /* 0x00000014060b7290 */ /* 0x010fe4000fffe0ff */
        /* <DEDUP_REMOVED lines=13> */
[----:B-----5:R-:W2:Y:S04]  /*1790*/  LDS R7, [UR7] ;  /* 0x00000007ff077984 */ /* 0x020ea80008000800 */
[----:B------:R-:W0:Y:S01]  /*17a0*/  LDS R8, [UR8] ;  /* 0x00000008ff087984 */ /* 0x000e220008000800 */
[----:B--2---:R-:W-:Y:S02]  /*17b0*/  LOP3.LUT R6, R7, UR24, R6, 0x78, !PT ;  /* 0x0000001807067c12 */ /* 0x004fe4000f8e7806 */
[----:B0-----:R-:W-:-:S02]  /*17c0*/  SHF.R.U32.HI R8, RZ, R5, R8 ;  /* 0x00000005ff087219 */ /* 0x001fc40000011608 */
[----:B------:R-:W-:-:S04]  /*17d0*/  SHF.L.U32 R7, R6, UR21, RZ ;  /* 0x0000001506077c19 */ /* 0x000fc800080006ff */
[----:B------:R-:W-:-:S05]  /*17e0*/  LOP3.LUT R7, R6, R8, R7, 0x96, !PT ;  /* 0x0000000806077212 */ /* 0x000fca00078e9607 */
[----:B------:R-:W-:-:S05]  /*17f0*/  IMAD.SHL.U32 R6, R7, 0x4, RZ ;  /* 0x0000000407067824 */ /* 0x000fca00078e00ff */
[----:B------:R-:W-:-:S04]  /*1800*/  LOP3.LUT R8, R6, 0x3c, RZ, 0xc0, !PT ;  /* 0x0000003c06087812 */ /* 0x000fc800078ec0ff */
[----:B------:R-:W0:Y:S02]  /*1810*/  LDC R6, c[0x3][R8+0xc] ;  /* 0x00c0030008067b82 */ /* 0x000e240000000800 */
[----:B0-----:R-:W-:-:S05]  /*1820*/  LOP3.LUT R6, R7, R6, RZ, 0x3c, !PT ;  /* 0x0000000607067212 */ /* 0x001fca00078e3cff */
[----:B------:R0:W-:Y:S02]  /*1830*/  STS [UR9], R6 ;  /* 0x00000006ff007988 */ /* 0x0001e40008000809 */
.L_x_43:
[----:B-12-4-:R-:W-:Y:S05]  /*1840*/  BSYNC.RECONVERGENT B0 ;  /* 0x0000000000007941 */ /* 0x016fea0003800200 */
.L_x_42:
        /* <DEDUP_REMOVED lines=9> */
[----:B-----5:R-:W-:Y:S02]  /*18e0*/  VIADD R7, R0, UR11 ;  /* 0x0000000b00077c36 */ /* 0x020fe40008000000 */
[----:B0-----:R-:W-:-:S04]  /*18f0*/  IMAD.MOV.U32 R6, RZ, RZ, RZ ;  /* 0x000000ffff067224 */ /* 0x001fc800078e00ff */
        /* <DEDUP_REMOVED lines=10> */
.L_x_44:
        /* <DEDUP_REMOVED lines=22> */
[----:B0-----:R-:W-:Y:S03]  /*1b00*/  LDS R6, [UR8] ;  /* 0x00000008ff067984 */ /* 0x001fe60008000800 */
[----:B------:R-:W-:-:S03]  /*1b10*/  UIMAD UR7, UR6, -0x15f, UR7 ;  /* 0xfffffea1060778a4 */ /* 0x000fc6000f8e0207 */
[----:B------:R-:W-:Y:S01]  /*1b20*/  UMOV UR6, UR10 ;  /* 0x0000000a00067c82 */ /* 0x000fe20008000000 */
[----:B------:R-:W-:Y:S02]  /*1b30*/  ULEA UR7, UR7, UR12, 0x2 ;  /* 0x0000000c07077291 */ /* 0x000fe4000f8e10ff */
[----:B------:R-:W-:-:S07]  /*1b40*/  ULEA UR6, UR6, UR12, 0x2 ;  /* 0x0000000c06067291 */ /* 0x000fce000f8e10ff */
[----:B------:R-:W0:Y:S04]  /*1b50*/  LDS R8, [UR7] ;  /* 0x00000007ff087984 */ /* 0x000e280008000800 */
[----:B-1---5:R-:W1:Y:S01]  /*1b60*/  LDS R7, [UR6] ;  /* 0x00000006ff077984 */ /* 0x022e620008000800 */
[----:B0-----:R-:W-:Y:S02]  /*1b70*/  SHF.R.U32.HI R8, RZ, R5, R8 ;  /* 0x00000005ff087219 */ /* 0x001fe40000011608 */
[----:B-1----:R-:W-:-:S04]  /*1b80*/  LOP3.LUT R6, R7, UR24, R6, 0x78, !PT ;  /* 0x0000001807067c12 */ /* 0x002fc8000f8e7806 */
[----:B------:R-:W-:-:S04]  /*1b90*/  SHF.L.U32 R7, R6, UR21, RZ ;  /* 0x0000001506077c19 */ /* 0x000fc800080006ff */
[----:B------:R-:W-:-:S05]  /*1ba0*/  LOP3.LUT R7, R6, R8, R7, 0x96, !PT ;  /* 0x0000000806077212 */ /* 0x000fca00078e9607 */
[----:B------:R-:W-:-:S05]  /*1bb0*/  IMAD.SHL.U32 R6, R7, 0x4, RZ ;  /* 0x0000000407067824 */ /* 0x000fca00078e00ff */
[----:B------:R-:W-:-:S04]  /*1bc0*/  LOP3.LUT R8, R6, 0x3c, RZ, 0xc0, !PT ;  /* 0x0000003c06087812 */ /* 0x000fc800078ec0ff */
[----:B------:R-:W0:Y:S02]  /*1bd0*/  LDC R6, c[0x3][R8+0xc] ;  /* 0x00c0030008067b82 */ /* 0x000e240000000800 */
[----:B0-----:R-:W-:-:S05]  /*1be0*/  LOP3.LUT R6, R7, R6, RZ, 0x3c, !PT ;  /* 0x0000000607067212 */ /* 0x001fca00078e3cff */
[----:B------:R2:W-:Y:S02]  /*1bf0*/  STS [UR8], R6 ;  /* 0x00000006ff007988 */ /* 0x0005e40008000808 */
.L_x_46:
[----:B------:R-:W-:Y:S05]  /*1c00*/  BSYNC.RECONVERGENT B0 ;  /* 0x0000000000007941 */ /* 0x000fea0003800200 */
.L_x_45:
        /* <DEDUP_REMOVED lines=17> */
[----:B-1---5:R-:W-:Y:S02]  /*1d20*/  VIADD R7, R0, UR11 ;  /* 0x0000000b00077c36 */ /* 0x022fe40008000000 */
[----:B0-2---:R-:W-:-:S04]  /*1d30*/  IMAD.MOV.U32 R6, RZ, RZ, RZ ;  /* 0x000000ffff067224 */ /* 0x005fc800078e00ff */
        /* <DEDUP_REMOVED lines=10> */
.L_x_47:
        /* <DEDUP_REMOVED lines=22> */
[----:B0-2---:R-:W-:Y:S03]  /*1f40*/  LDS R6, [UR8] ;  /* 0x00000008ff067984 */ /* 0x005fe60008000800 */
[----:B------:R-:W-:-:S03]  /*1f50*/  UIMAD UR7, UR6, -0x15f, UR7 ;  /* 0xfffffea1060778a4 */ /* 0x000fc6000f8e0207 */
[----:B------:R-:W-:Y:S01]  /*1f60*/  UMOV UR6, UR10 ;  /* 0x0000000a00067c82 */ /* 0x000fe20008000000 */
[----:B------:R-:W-:Y:S02]  /*1f70*/  ULEA UR7, UR7, UR12, 0x2 ;  /* 0x0000000c07077291 */ /* 0x000fe4000f8e10ff */
[----:B------:R-:W-:-:S07]  /*1f80*/  ULEA UR6, UR6, UR12, 0x2 ;  /* 0x0000000c06067291 */ /* 0x000fce000f8e10ff */
[----:B------:R-:W0:Y:S04]  /*1f90*/  LDS R8, [UR7] ;  /* 0x00000007ff087984 */ /* 0x000e280008000800 */
[----:B-1--45:R-:W1:Y:S01]  /*1fa0*/  LDS R7, [UR6] ;  /* 0x00000006ff077984 */ /* 0x032e620008000800 */
        /* <DEDUP_REMOVED lines=9> */
.L_x_49:
[----:B------:R-:W-:Y:S05]  /*2040*/  BSYNC.RECONVERGENT B0 ;  /* 0x0000000000007941 */ /* 0x000fea0003800200 */
.L_x_48:
        /* <DEDUP_REMOVED lines=17> */
[----:B-1--45:R-:W-:Y:S02]  /*2160*/  VIADD R7, R0, UR11 ;  /* 0x0000000b00077c36 */ /* 0x032fe40008000000 */
        /* <DEDUP_REMOVED lines=11> */
.L_x_50:
        /* <DEDUP_REMOVED lines=38> */
.L_x_52:
[----:B------:R-:W-:Y:S05]  /*2480*/  BSYNC.RECONVERGENT B0 ;  /* 0x0000000000007941 */ /* 0x000fea0003800200 */
.L_x_51:
        /* <DEDUP_REMOVED lines=9> */
[----:B------:R-:W1:Y:S03]  /*2520*/  LDCU.U8 UR7, c[0x3][UR5+0xd5] ;  /* 0x00c01aa0050777ac */ /* 0x000e660008000000 */
[----:B------:R-:W-:Y:S02]  /*2530*/  UPRMT UR6, UR6, 0x9910, URZ ;  /* 0x0000991006067896 */ /* 0x000fe400080000ff */
[----:B------:R-:W-:Y:S02]  /*2540*/  UIADD3 UR5, UPT, UPT, UR5, 0x1, URZ ;  /* 0x0000000105057890 */ /* 0x000fe4000fffe0ff */
[----:B------:R-:W-:-:S04]  /*2550*/  UIMAD UR6, UR6, 0x15f, URZ ;  /* 0x0000015f060678a4 */ /* 0x000fc8000f8e02ff */
[----:B------:R-:W-:-:S04]  /*2560*/  UIADD3 UR6, UPT, UPT, URZ, -UR6, URZ ;  /* 0x80000006ff067290 */ /* 0x000fc8000fffe0ff */
[----:B------:R-:W-:Y:S02]  /*2570*/  UPRMT UR6, UR6, 0x7710, URZ ;  /* 0x0000771006067896 */ /* 0x000fe400080000ff */
[----:B-1----:R-:W-:Y:S02]  /*2580*/  UISETP.NE.AND UP0, UPT, UR7, URZ, UPT ;  /* 0x000000ff0700728c */ /* 0x002fe4000bf05270 */
[----:B0-2---:R-:W-:Y:S01]  /*2590*/  IMAD.U32 R6, RZ, RZ, UR7 ;  /* 0x00000007ff067e24 */ /* 0x005fe2000f8e00ff */
[----:B------:R-:W-:-:S04]  /*25a0*/  UIADD3 UR6, UPT, UPT, UR14, UR6, URZ ;  /* 0x000000060e067290 */ /* 0x000fc8000fffe0ff */
[----:B------:R-:W-:Y:S02]  /*25b0*/  UPRMT UR6, UR6, 0x9910, URZ ;  /* 0x0000991006067896 */ /* 0x000fe400080000ff */
[----:B------:R-:W-:Y:S10]  /*25c0*/  BRA.U UP0, `(.L_x_53) ;  /* 0xffffffed00d47547 */ /* 0x000ff4000b83ffff */
.L_x_40:
[----:B------:R-:W-:Y:S06]  /*25d0*/  BAR.SYNC.DEFER_BLOCKING 0x0 ;  /* 0x0000000000007b1d */ /* 0x000fec0000010000 */
[----:B------:R-:W0:Y:S04]  /*25e0*/  LDS R6, [R4] ;  /* 0x0000000004067984 */ /* 0x000e280000000800 */
[----:B0-----:R0:W-:Y:S01]  /*25f0*/  STS [R3], R6 ;  /* 0x0000000603007388 */ /* 0x0011e20000000800 */
[----:B------:R-:W-:Y:S05]  /*2600*/  @P0 BRA `(.L_x_54) ;  /* 0xffffffec00980947 */ /* 0x000fea000383ffff */
.L_x_39:
[----:B------:R-:W-:Y:S08]  /*2610*/  BAR.SYNC.DEFER_BLOCKING 0x0 ;  /* 0x0000000000007b1d */ /* 0x000ff00000010000 */
[----:B0---45:R-:W0:Y:S01]  /*2620*/  LDC.64 R4, c[0x0][0x380] ;  /* 0x0000e000ff047b82 */ /* 0x031e220000000a00 */
[----:B------:R-:W1:Y:S01]  /*2630*/  LDS R3, [R3] ;  /* 0x0000000003037984 */ /* 0x000e620000000800 */
[----:B0-----:R-:W-:-:S04]  /*2640*/  IMAD.WIDE.U32 R4, R2, 0x57c, R4 ;  /* 0x0000057c02047825 */ /* 0x001fc800078e0004 */
[----:B------:R-:W-:-:S05]  /*2650*/  IMAD.WIDE.U32 R4, R0, 0x4, R4 ;  /* 0x0000000400047825 */ /* 0x000fca00078e0004 */
[----:B-1----:R-:W-:Y:S01]  /*2660*/  STG.E desc[UR18][R4.64], R3 ;  /* 0x0000000304007986 */ /* 0x002fe2000c101912 */
[----:B------:R-:W-:Y:S05]  /*2670*/  EXIT ;  /* 0x000000000000794d */ /* 0x000fea0003800000 */
.L_x_55:
        /* <DEDUP_REMOVED lines=16> */
.L_x_64:


//--------------------- .text._Z18mtgp32_jump_kernelP22mtgp32_kernel_status_tPci --------------------------
	.section	.text._Z18mtgp32_jump_kernelP22mtgp32_kernel_status_tPci,"ax",@progbits
	.align	128
        .global         _Z18mtgp32_jump_kernelP22mtgp32_kernel_status_tPci
        .type           _Z18mtgp32_jump_kernelP22mtgp32_kernel_status_tPci,@function
        .size           _Z18mtgp32_jump_kernelP22mtgp32_kernel_status_tPci,(.L_x_65 - _Z18mtgp32_jump_kernelP22mtgp32_kernel_status_tPci)
        .other          _Z18mtgp32_jump_kernelP22mtgp32_kernel_status_tPci,@"STO_CUDA_ENTRY STV_DEFAULT"
_Z18mtgp32_jump_kernelP22mtgp32_kernel_status_tPci:
.text._Z18mtgp32_jump_kernelP22mtgp32_kernel_status_tPci:
[----:B------:R-:W-:Y:S01]  /*0000*/  LDC R1, c[0x0][0x37c] ;  /* 0x0000df00ff017b82 */ /* 0x000fe20000000800 */
[----:B------:R-:W0:Y:S07]  /*0010*/  S2R R5, SR_CTAID.X ;  /* 0x0000000000057919 */ /* 0x000e2e0000002500 */
[----:B------:R-:W0:Y:S01]  /*0020*/  LDC.64 R2, c[0x0][0x380] ;  /* 0x0000e000ff027b82 */ /* 0x000e220000000a00 */
[----:B------:R-:W1:Y:S01]  /*0030*/  LDCU.64 UR8, c[0x0][0x358] ;  /* 0x00006b00ff0877ac */ /* 0x000e620008000a00 */
[----:B------:R-:W2:Y:S06]  /*0040*/  S2R R7, SR_TID.X ;  /* 0x0000000000077919 */ /* 0x000eac0000002100 */
[----:B------:R-:W3:Y:S01]  /*0050*/  S2UR UR5, SR_CgaCtaId ;  /* 0x00000000000579c3 */ /* 0x000ee20000008800 */
[----:B------:R-:W-:Y:S01]  /*0060*/  UMOV UR4, 0x400 ;  /* 0x0000040000047882 */ /* 0x000fe20000000000 */
[----:B------:R-:W4:Y:S06]  /*0070*/  LDCU.64 UR10, c[0x0][0x388] ;  /* 0x00007100ff0a77ac */ /* 0x000f2c0008000a00 */
[----:B------:R-:W5:Y:S01]  /*0080*/  LDC R4, c[0x0][0x390] ;  /* 0x0000e400ff047b82 */ /* 0x000f620000000800 */
[----:B0-----:R-:W-:-:S04]  /*0090*/  IMAD.WIDE.U32 R2, R5, 0x57c, R2 ;  /* 0x0000057c05027825 */ /* 0x001fc800078e0002 */
[----:B--2---:R-:W-:-:S05]  /*00a0*/  IMAD.WIDE.U32 R2, R7, 0x4, R2 ;  /* 0x0000000407027825 */ /* 0x004fca00078e0002 */
[----:B-1----:R-:W2:Y:S01]  /*00b0*/  LDG.E R5, desc[UR8][R2.64] ;  /* 0x0000000802057981 */ /* 0x002ea2000c1e1900 */
[----:B------:R-:W-:Y:S01]  /*00c0*/  UIADD3 UR4, UPT, UPT, UR4, 0x57c, URZ ;  /* 0x0000057c04047890 */ /* 0x000fe2000fffe0ff */
[----:B-----5:R-:W-:-:S03]  /*00d0*/  ISETP.GE.AND P0, PT, R4, 0x1, PT ;  /* 0x000000010400780c */ /* 0x020fc60003f06270 */
[----:B---3--:R-:W-:Y:S01]  /*00e0*/  ULEA UR4, UR5, UR4, 0x18 ;  /* 0x0000000405047291 */ /* 0x008fe2000f8ec0ff */
[----:B------:R-:W-:-:S05]  /*00f0*/  ISETP.NE.OR P0, PT, R7, RZ, !P0 ;  /* 0x000000ff0700720c */ /* 0x000fca0004705670 */
[----:B------:R-:W-:-:S05]  /*0100*/  LEA R0, R7, UR4, 0x2 ;  /* 0x0000000407007c11 */ /* 0x000fca000f8e10ff */
[----:B--2---:R0:W-:Y:S01]  /*0110*/  STS [R0], R5 ;  /* 0x0000000500007388 */ /* 0x0041e20000000800 */
[----:B------:R-:W-:Y:S06]  /*0120*/  BAR.SYNC.DEFER_BLOCKING 0x0 ;  /* 0x0000000000007b1d */ /* 0x000fec0000010000 */
[----:B----4-:R-:W-:Y:S05]  /*0130*/  @P0 BRA `(.L_x_56) ;  /* 0x0000000c00500947 */ /* 0x010fea0003800000 */
[----:B------:R-:W-:-:S07]  /*0140*/  IMAD.MOV.U32 R6, RZ, RZ, RZ ;  /* 0x000000ffff067224 */ /* 0x000fce00078e00ff */
.L_x_59:
[----:B01----:R-:W0:Y:S02]  /*0150*/  LDC.64 R4, c[0x0][0x388] ;  /* 0x0000e200ff047b82 */ /* 0x003e240000000a00 */
[----:B0-----:R-:W2:Y:S06]  /*0160*/  LDG.E.U8 R9, desc[UR8][R4.64] ;  /* 0x0000000804097981 */ /* 0x001eac000c1e1100 */
[----:B------:R-:W0:Y:S01]  /*0170*/  S2UR UR6, SR_CgaCtaId ;  /* 0x00000000000679c3 */ /* 0x000e220000008800 */
[----:B------:R-:W-:Y:S02]  /*0180*/  UMOV UR5, 0x400 ;  /* 0x0000040000057882 */ /* 0x000fe40000000000 */
[----:B0-----:R-:W-:-:S09]  /*0190*/  ULEA UR5, UR6, UR5, 0x18 ;  /* 0x0000000506057291 */ /* 0x001fd2000f8ec0ff */
[----:B------:R-:W-:Y:S01]  /*01a0*/  STS [UR5], RZ ;  /* 0x000000ffff007988 */ /* 0x000fe20008000805 */
[----:B--2---:R-:W-:-:S13]  /*01b0*/  ISETP.NE.AND P0, PT, R9, RZ, PT ;  /* 0x000000ff0900720c */ /* 0x004fda0003f05270 */
[----:B------:R-:W-:Y:S05]  /*01c0*/  @!P0 BRA `(.L_x_57) ;  /* 0x0000000800fc8947 */ /* 0x000fea0003800000 */
[----:B------:R-:W0:Y:S01]  /*01d0*/  LDC R7, c[0x3][0xcc] ;  /* 0x00c03300ff077b82 */ /* 0x000e220000000800 */
[----:B------:R-:W-:Y:S01]  /*01e0*/  PRMT R12, R9, 0x7610, R12 ;  /* 0x00007610090c7816 */ /* 0x000fe2000000000c */
[----:B------:R-:W-:Y:S02]  /*01f0*/  IMAD.MOV.U32 R9, RZ, RZ, RZ ;  /* 0x000000ffff097224 */ /* 0x000fe400078e00ff */
[----:B------:R-:W-:-:S04]  /*0200*/  IMAD.MOV.U32 R11, RZ, RZ, RZ ;  /* 0x000000ffff0b7224 */ /* 0x000fc800078e00ff */
[----:B------:R-:W1:Y:S08]  /*0210*/  LDC R8, c[0x3][0x8] ;  /* 0x00c00200ff087b82 */ /* 0x000e700000000800 */
[----:B------:R-:W2:Y:S02]  /*0220*/  LDC.64 R4, c[0x3][RZ] ;  /* 0x00c00000ff047b82 */ /* 0x000ea40000000a00 */
.L_x_58:
[C---:B------:R-:W-:Y:S01]  /*0230*/  VIADD R10, R12.reuse, 0xffffff9f ;  /* 0xffffff9f0c0a7836 */ /* 0x040fe20000000000 */
[----:B------:R-:W-:Y:S01]  /*0240*/  LEA R14, R11, UR4, 0x2 ;  /* 0x000000040b0e7c11 */ /* 0x000fe2000f8e10ff */
[----:B------:R-:W-:-:S03]  /*0250*/  VIADD R18, R12, 0x9 ;  /* 0x000000090c127836 */ /* 0x000fc60000000000 */
[----:B------:R-:W-:-:S04]  /*0260*/  LOP3.LUT R10, R10, 0xff, RZ, 0xc0, !PT ;  /* 0x000000ff0a0a7812 */ /* 0x000fc800078ec0ff */
[----:B------:R-:W-:-:S13]  /*0270*/  ISETP.GE.U32.AND P0, PT, R10, 0x6, PT ;  /* 0x000000060a00780c */ /* 0x000fda0003f06070 */
[----:B------:R-:W-:Y:S02]  /*0280*/  @P0 IMAD.MOV R18, RZ, RZ, R12 ;  /* 0x000000ffff120224 */ /* 0x000fe400078e020c */
[----:B------:R-:W-:-:S03]  /*0290*/  IMAD.MOV.U32 R12, RZ, RZ, RZ ;  /* 0x000000ffff0c7224 */ /* 0x000fc600078e00ff */
[----:B------:R-:W-:-:S04]  /*02a0*/  LOP3.LUT R10, R18, 0x1, RZ, 0xc0, !PT ;  /* 0x00000001120a7812 */ /* 0x000fc800078ec0ff */
[----:B------:R-:W-:-:S04]  /*02b0*/  ISETP.NE.U32.AND P0, PT, R10, 0x1, PT ;  /* 0x000000010a00780c */ /* 0x000fc80003f05070 */
[----:B------:R-:W-:-:S09]  /*02c0*/  R2P PR, R18, 0xe ;  /* 0x0000000e12007804 */ /* 0x000fd20000000000 */
[----:B------:R-:W3:Y:S01]  /*02d0*/  @!P0 S2R R13, SR_CgaCtaId ;  /* 0x00000000000d8919 */ /* 0x000ee20000008800 */
[----:B------:R-:W-:Y:S01]  /*02e0*/  @!P0 MOV R10, 0x400 ;  /* 0x00000400000a8802 */ /* 0x000fe20000000f00 */
[----:B------:R-:W-:Y:S05]  /*02f0*/  @!P0 WARPSYNC.ALL ;  /* 0x0000000000008948 */ /* 0x000fea0003800000 */
[----:B------:R-:W-:Y:S01]  /*0300*/  @!P0 LDS R15, [R14] ;  /* 0x000000000e0f8984 */ /* 0x000fe20000000800 */
[----:B------:R-:W4:Y:S01]  /*0310*/  @P1 S2R R18, SR_CgaCtaId ;  /* 0x0000000000121919 */ /* 0x000f220000008800 */
[----:B---3--:R-:W-:Y:S01]  /*0320*/  @!P0 LEA R20, R13, R10, 0x18 ;  /* 0x0000000a0d148211 */ /* 0x008fe200078ec0ff */
[----:B------:R-:W-:-:S02]  /*0330*/  VIADD R13, R11, 0x1 ;  /* 0x000000010b0d7836 */ /* 0x000fc40000000000 */
[----:B--2---:R-:W-:Y:S02]  /*0340*/  IMAD.IADD R11, R11, 0x1, R4 ;  /* 0x000000010b0b7824 */ /* 0x004fe400078e0204 */
[----:B------:R-:W2:Y:S01]  /*0350*/  @!P0 LDS R16, [R20] ;  /* 0x0000000014108984 */ /* 0x000ea20000000800 */
[----:B------:R-:W-:Y:S02]  /*0360*/  IMAD.MOV.U32 R10, RZ, RZ, RZ ;  /* 0x000000ffff0a7224 */ /* 0x000fe400078e00ff */
[----:B------:R-:W-:-:S04]  /*0370*/  IMAD.HI R12, R13, -0x4549a9ef, R12 ;  /* 0xbab656110d0c7827 */ /* 0x000fc800078e020c */
[----:B------:R-:W-:Y:S01]  /*0380*/  IMAD.HI R10, R11, -0x4549a9ef, R10 ;  /* 0xbab656110b0a7827 */ /* 0x000fe200078e020a */
[----:B------:R-:W-:-:S04]  /*0390*/  SHF.R.U32.HI R17, RZ, 0x1f, R12 ;  /* 0x0000001fff117819 */ /* 0x000fc8000001160c */
[----:B------:R-:W-:Y:S02]  /*03a0*/  SHF.R.U32.HI R19, RZ, 0x1f, R10 ;  /* 0x0000001fff137819 */ /* 0x000fe4000001160a */
[----:B------:R-:W-:Y:S02]  /*03b0*/  LEA.HI.SX32 R17, R12, R17, 0x18 ;  /* 0x000000110c117211 */ /* 0x000fe400078fc2ff */
[----:B------:R-:W-:-:S03]  /*03c0*/  LEA.HI.SX32 R19, R10, R19, 0x18 ;  /* 0x000000130a137211 */ /* 0x000fc600078fc2ff */
[----:B------:R-:W-:Y:S02]  /*03d0*/  IMAD R13, R17, -0x15f, R13 ;  /* 0xfffffea1110d7824 */ /* 0x000fe400078e020d */
[----:B------:R-:W-:-:S03]  /*03e0*/  IMAD R19, R19, -0x15f, R11 ;  /* 0xfffffea113137824 */ /* 0x000fc600078e020b */
[----:B------:R-:W-:Y:S02]  /*03f0*/  LEA R10, R13, UR4, 0x2 ;  /* 0x000000040d0a7c11 */ /* 0x000fe4000f8e10ff */
[----:B------:R-:W-:Y:S02]  /*0400*/  LEA R19, R19, UR4, 0x2 ;  /* 0x0000000413137c11 */ /* 0x000fe4000f8e10ff */
[----:B--2---:R-:W-:-:S05]  /*0410*/  @!P0 LOP3.LUT R15, R16, R15, RZ, 0x3c, !PT ;  /* 0x0000000f100f8212 */ /* 0x004fca00078e3cff */
[----:B------:R2:W-:Y:S01]  /*0420*/  @!P0 STS [R20], R15 ;  /* 0x0000000f14008388 */ /* 0x0005e20000000800 */
[----:B------:R-:W-:Y:S06]  /*0430*/  @!P0 BAR.SYNC.DEFER_BLOCKING 0x0 ;  /* 0x0000000000008b1d */ /* 0x000fec0000010000 */
[----:B------:R-:W-:Y:S05]  /*0440*/  WARPSYNC.ALL ;  /* 0x0000000000007948 */ /* 0x000fea0003800000 */
[C---:B--2---:R-:W-:Y:S01]  /*0450*/  VIADD R15, R13.reuse, 0x1 ;  /* 0x000000010d0f7836 */ /* 0x044fe20000000000 */
[----:B------:R-:W2:Y:S01]  /*0460*/  @P2 S2R R20, SR_CgaCtaId ;  /* 0x0000000000142919 */ /* 0x000ea20000008800 */
[----:B------:R-:W-:Y:S01]  /*0470*/  IMAD.IADD R13, R13, 0x1, R4 ;  /* 0x000000010d0d7824 */ /* 0x000fe200078e0204 */
[----:B------:R-:W-:Y:S04]  /*0480*/  LDS R12, [R14] ;  /* 0x000000000e0c7984 */ /* 0x000fe80000000800 */
[----:B------:R-:W0:Y:S04]  /*0490*/  LDS R11, [R10] ;  /* 0x000000000a0b7984 */ /* 0x000e280000000800 */
[----:B------:R-:W1:Y:S01]  /*04a0*/  LDS R19, [R19] ;  /* 0x0000000013137984 */ /* 0x000e620000000800 */
[----:B0-----:R-:W-:-:S02]  /*04b0*/  LOP3.LUT R12, R11, R12, R7, 0x78, !PT ;  /* 0x0000000c0b0c7212 */ /* 0x001fc400078e7807 */
[----:B-1----:R-:W-:Y:S02]  /*04c0*/  SHF.R.U32.HI R16, RZ, R8, R19 ;  /* 0x00000008ff107219 */ /* 0x002fe40000011613 */
[----:B------:R-:W-:-:S04]  /*04d0*/  SHF.L.U32 R11, R12, R5, RZ ;  /* 0x000000050c0b7219 */ /* 0x000fc800000006ff */
[----:B------:R-:W-:Y:S02]  /*04e0*/  LOP3.LUT R11, R12, R16, R11, 0x96, !PT ;  /* 0x000000100c0b7212 */ /* 0x000fe400078e960b */
[----:B------:R-:W-:-:S03]  /*04f0*/  PRMT R16, R15, 0x9910, RZ ;  /* 0x000099100f107816 */ /* 0x000fc600000000ff */
[----:B------:R-:W-:Y:S02]  /*0500*/  IMAD.SHL.U32 R12, R11, 0x4, RZ ;  /* 0x000000040b0c7824 */ /* 0x000fe400078e00ff */
[----:B------:R-:W-:-:S03]  /*0510*/  IMAD R16, R16, -0x4549, RZ ;  /* 0xffffbab710107824 */ /* 0x000fc600078e02ff */
[----:B------:R-:W-:Y:S02]  /*0520*/  LOP3.LUT R17, R12, 0x3c, RZ, 0xc0, !PT ;  /* 0x0000003c0c117812 */ /* 0x000fe400078ec0ff */
[----:B------:R-:W-:Y:S02]  /*0530*/  LEA.HI.SX32 R16, R16, R15, 0x10 ;  /* 0x0000000f10107211 */ /* 0x000fe400078f82ff */
[----:B------:R-:W0:Y:S02]  /*0540*/  LDC R12, c[0x3][R17+0xc] ;  /* 0x00c00300110c7b82 */ /* 0x000e240000000800 */
[----:B------:R-:W-:Y:S02]  /*0550*/  PRMT R21, R16, 0x9910, RZ ;  /* 0x0000991010157816 */ /* 0x000fe400000000ff */
[----:B0-----:R-:W-:Y:S02]  /*0560*/  LOP3.LUT R19, R11, R12, RZ, 0x3c, !PT ;  /* 0x0000000c0b137212 */ /* 0x001fe400078e3cff */
[----:B------:R-:W-:-:S02]  /*0570*/  @P1 MOV R11, 0x400 ;  /* 0x00000400000b1802 */ /* 0x000fc40000000f00 */
[----:B------:R-:W-:Y:S01]  /*0580*/  LOP3.LUT R12, R16, 0xffff, RZ, 0xc0, !PT ;  /* 0x0000ffff100c7812 */ /* 0x000fe200078ec0ff */
[----:B------:R0:W-:Y:S01]  /*0590*/  STS [R14], R19 ;  /* 0x000000130e007388 */ /* 0x0001e20000000800 */
[----:B----4-:R-:W-:Y:S02]  /*05a0*/  @P1 LEA R11, R18, R11, 0x18 ;  /* 0x0000000b120b1211 */ /* 0x010fe400078ec0ff */
[----:B------:R-:W-:Y:S01]  /*05b0*/  SHF.R.U32.HI R12, RZ, 0xf, R12 ;  /* 0x0000000fff0c7819 */ /* 0x000fe2000001160c */
[----:B------:R-:W-:Y:S03]  /*05c0*/  BAR.SYNC.DEFER_BLOCKING 0x0 ;  /* 0x0000000000007b1d */ /* 0x000fe60000010000 */
[----:B------:R-:W-:-:S04]  /*05d0*/  LEA.HI.SX32 R12, R21, R12, 0x18 ;  /* 0x0000000c150c7211 */ /* 0x000fc800078fc2ff */
[----:B------:R-:W-:Y:S01]  /*05e0*/  PRMT R12, R12, 0x9910, RZ ;  /* 0x000099100c0c7816 */ /* 0x000fe200000000ff */
[----:B------:R-:W1:Y:S04]  /*05f0*/  @P3 S2R R21, SR_CgaCtaId ;  /* 0x0000000000153919 */ /* 0x000e680000008800 */
[----:B0-----:R-:W-:Y:S02]  /*0600*/  IMAD R14, R12, 0x15f, RZ ;  /* 0x0000015f0c0e7824 */ /* 0x001fe400078e02ff */
[----:B------:R-:W-:Y:S02]  /*0610*/  IMAD.MOV.U32 R12, RZ, RZ, RZ ;  /* 0x000000ffff0c7224 */ /* 0x000fe400078e00ff */
[----:B------:R-:W-:Y:S02]  /*0620*/  IMAD.MOV R14, RZ, RZ, -R14 ;  /* 0x000000ffff0e7224 */ /* 0x000fe400078e0a0e */
[----:B------:R-:W-:-:S03]  /*0630*/  IMAD.HI R12, R13, -0x4549a9ef, R12 ;  /* 0xbab656110d0c7827 */ /* 0x000fc600078e020c */
[----:B------:R-:W-:Y:S02]  /*0640*/  PRMT R14, R14, 0x7710, RZ ;  /* 0x000077100e0e7816 */ /* 0x000fe400000000ff */
[----:B------:R-:W-:Y:S01]  /*0650*/  SHF.R.U32.HI R19, RZ, 0x1f, R12 ;  /* 0x0000001fff137819 */ /* 0x000fe2000001160c */
[----:B------:R-:W-:Y:S02]  /*0660*/  @P1 LDS R16, [R10] ;  /* 0x000000000a101984 */ /* 0x000fe40000000800 */
[----:B------:R-:W-:Y:S01]  /*0670*/  IMAD.IADD R14, R15, 0x1, R14 ;  /* 0x000000010f0e7824 */ /* 0x000fe200078e020e */
[----:B------:R-:W-:Y:S01]  /*0680*/  LEA.HI.SX32 R19, R12, R19, 0x18 ;  /* 0x000000130c137211 */ /* 0x000fe200078fc2ff */
[----:B------:R-:W0:Y:S03]  /*0690*/  @P1 LDS R17, [R11] ;  /* 0x000000000b111984 */ /* 0x000e260000000800 */
[----:B------:R-:W-:Y:S01]  /*06a0*/  PRMT R12, R14, 0x9910, RZ ;  /* 0x000099100e0c7816 */ /* 0x000fe200000000ff */
[----:B------:R-:W-:-:S04]  /*06b0*/  IMAD R19, R19, -0x15f, R13 ;  /* 0xfffffea113137824 */ /* 0x000fc800078e020d */
[----:B------:R-:W-:Y:S01]  /*06c0*/  IMAD.MOV.U32 R13, RZ, RZ, R12 ;  /* 0x000000ffff0d7224 */ /* 0x000fe200078e000c */
[----:B------:R-:W-:-:S04]  /*06d0*/  LEA R19, R19, UR4, 0x2 ;  /* 0x0000000413137c11 */ /* 0x000fc8000f8e10ff */
[----:B------:R-:W-:Y:S02]  /*06e0*/  LEA R12, R13, UR4, 0x2 ;  /* 0x000000040d0c7c11 */ /* 0x000fe4000f8e10ff */
[----:B0-----:R-:W-:-:S05]  /*06f0*/  @P1 LOP3.LUT R16, R17, R16, RZ, 0x3c, !PT ;  /* 0x0000001011101212 */ /* 0x001fca00078e3cff */
[----:B------:R0:W-:Y:S01]  /*0700*/  @P1 STS [R11], R16 ;  /* 0x000000100b001388 */ /* 0x0001e20000000800 */
[----:B------:R-:W-:Y:S01]  /*0710*/  @P1 BAR.SYNC.DEFER_BLOCKING 0x0 ;  /* 0x0000000000001b1d */ /* 0x000fe20000010000 */
[----:B0-----:R-:W-:-:S05]  /*0720*/  VIADD R16, R14, 0x1 ;  /* 0x000000010e107836 */ /* 0x001fca0000000000 */
[----:B------:R-:W-:-:S05]  /*0730*/  PRMT R11, R16, 0x9910, RZ ;  /* 0x00009910100b7816 */ /* 0x000fca00000000ff */
[----:B------:R-:W-:-:S05]  /*0740*/  IMAD R11, R11, -0x4549, RZ ;  /* 0xffffbab70b0b7824 */ /* 0x000fca00078e02ff */
[----:B------:R-:W-:Y:S02]  /*0750*/  LEA.HI.SX32 R14, R11, R16, 0x10 ;  /* 0x000000100b0e7211 */ /* 0x000fe400078f82ff */
[----:B------:R-:W-:Y:S01]  /*0760*/  @P2 MOV R11, 0x400 ;  /* 0x00000400000b2802 */ /* 0x000fe20000000f00 */
[----:B------:R-:W-:Y:S03]  /*0770*/  LDS R18, [R10] ;  /* 0x000000000a127984 */ /* 0x000fe60000000800 */
[----:B--2---:R-:W-:Y:S01]  /*0780*/  @P2 LEA R11, R20, R11, 0x18 ;  /* 0x0000000b140b2211 */ /* 0x004fe200078ec0ff */
[----:B------:R-:W0:Y:S01]  /*0790*/  LDS R15, [R12] ;  /* 0x000000000c0f7984 */ /* 0x000e220000000800 */
[----:B------:R-:W-:-:S03]  /*07a0*/  PRMT R20, R14, 0x9910, RZ ;  /* 0x000099100e147816 */ /* 0x000fc600000000ff */
[----:B------:R-:W2:Y:S01]  /*07b0*/  LDS R19, [R19] ;  /* 0x0000000013137984 */ /* 0x000ea20000000800 */
[----:B0-----:R-:W-:Y:S02]  /*07c0*/  LOP3.LUT R18, R15, R18, R7, 0x78, !PT ;  /* 0x000000120f127212 */ /* 0x001fe400078e7807 */
[----:B--2---:R-:W-:Y:S02]  /*07d0*/  SHF.R.U32.HI R17, RZ, R8, R19 ;  /* 0x00000008ff117219 */ /* 0x004fe40000011613 */
[----:B------:R-:W-:-:S04]  /*07e0*/  SHF.L.U32 R15, R18, R5, RZ ;  /* 0x00000005120f7219 */ /* 0x000fc800000006ff */
[----:B------:R-:W-:-:S05]  /*07f0*/  LOP3.LUT R15, R18, R17, R15, 0x96, !PT ;  /* 0x00000011120f7212 */ /* 0x000fca00078e960f */
[----:B------:R-:W-:-:S05]  /*0800*/  IMAD.SHL.U32 R17, R15, 0x4, RZ ;  /* 0x000000040f117824 */ /* 0x000fca00078e00ff */
[----:B------:R-:W-:-:S04]  /*0810*/  LOP3.LUT R17, R17, 0x3c, RZ, 0xc0, !PT ;  /* 0x0000003c11117812 */ /* 0x000fc800078ec0ff */
[----:B------:R-:W0:Y:S02]  /*0820*/  LDC R18, c[0x3][R17+0xc] ;  /* 0x00c0030011127b82 */ /* 0x000e240000000800 */
[----:B0-----:R-:W-:Y:S02]  /*0830*/  LOP3.LUT R19, R15, R18, RZ, 0x3c, !PT ;  /* 0x000000120f137212 */ /* 0x001fe400078e3cff */
[----:B------:R-:W-:-:S03]  /*0840*/  LOP3.LUT R15, R14, 0xffff, RZ, 0xc0, !PT ;  /* 0x0000ffff0e0f7812 */ /* 0x000fc600078ec0ff */
[----:B------:R0:W-:Y:S01]  /*0850*/  STS [R10], R19 ;  /* 0x000000130a007388 */ /* 0x0001e20000000800 */
[----:B------:R-:W-:Y:S01]  /*0860*/  SHF.R.U32.HI R14, RZ, 0xf, R15 ;  /* 0x0000000fff0e7819 */ /* 0x000fe2000001160f */
[----:B------:R-:W-:Y:S01]  /*0870*/  IMAD.MOV.U32 R15, RZ, RZ, R20 ;  /* 0x000000ffff0f7224 */ /* 0x000fe200078e0014 */
[----:B------:R-:W-:Y:S04]  /*0880*/  BAR.SYNC.DEFER_BLOCKING 0x0 ;  /* 0x0000000000007b1d */ /* 0x000fe80000010000 */
[----:B------:R-:W-:Y:S01]  /*0890*/  LEA.HI.SX32 R14, R15, R14, 0x18 ;  /* 0x0000000e0f0e7211 */ /* 0x000fe200078fc2ff */
[----:B------:R-:W-:-:S03]  /*08a0*/  IMAD.IADD R15, R13, 0x1, R4 ;  /* 0x000000010d0f7824 */ /* 0x000fc600078e0204 */
[----:B------:R-:W-:-:S05]  /*08b0*/  PRMT R14, R14, 0x9910, RZ ;  /* 0x000099100e0e7816 */ /* 0x000fca00000000ff */
        /* <DEDUP_REMOVED lines=14> */
[C---:B------:R-:W-:Y:S01]  /*09a0*/  LEA R10, R15.reuse, UR4, 0x2 ;  /* 0x000000040f0a7c11 */ /* 0x040fe2000f8e10ff */
[----:B------:R-:W-:Y:S01]  /*09b0*/  IMAD.IADD R15, R15, 0x1, R4 ;  /* 0x000000010f0f7824 */ /* 0x000fe200078e0204 */
[----:B0-----:R-:W-:-:S05]  /*09c0*/  @P2 LOP3.LUT R18, R18, R17, RZ, 0x3c, !PT ;  /* 0x0000001112122212 */ /* 0x001fca00078e3cff */
[----:B------:R0:W-:Y:S01]  /*09d0*/  @P2 STS [R11], R18 ;  /* 0x000000120b002388 */ /* 0x0001e20000000800 */
[----:B------:R-:W-:Y:S01]  /*09e0*/  @P2 BAR.SYNC.DEFER_BLOCKING 0x0 ;  /* 0x0000000000002b1d */ /* 0x000fe20000010000 */
[----:B0-----:R-:W-:-:S05]  /*09f0*/  VIADD R11, R13, 0x1 ;  /* 0x000000010d0b7836 */ /* 0x001fca0000000000 */
[----:B------:R-:W-:Y:S01]  /*0a00*/  PRMT R13, R11, 0x9910, RZ ;  /* 0x000099100b0d7816 */ /* 0x000fe200000000ff */
[----:B------:R-:W-:Y:S04]  /*0a10*/  LDS R14, [R12] ;  /* 0x000000000c0e7984 */ /* 0x000fe80000000800 */
[----:B------:R-:W0:Y:S04]  /*0a20*/  LDS R16, [R10] ;  /* 0x000000000a107984 */ /* 0x000e280000000800 */
[----:B------:R-:W2:Y:S01]  /*0a30*/  LDS R19, [R19] ;  /* 0x0000000013137984 */ /* 0x000ea20000000800 */
[----:B0-----:R-:W-:-:S02]  /*0a40*/  LOP3.LUT R14, R16, R14, R7, 0x78, !PT ;  /* 0x0000000e100e7212 */ /* 0x001fc400078e7807 */
[----:B--2---:R-:W-:Y:S02]  /*0a50*/  SHF.R.U32.HI R16, RZ, R8, R19 ;  /* 0x00000008ff107219 */ /* 0x004fe40000011613 */
[----:B------:R-:W-:-:S04]  /*0a60*/  SHF.L.U32 R17, R14, R5, RZ ;  /* 0x000000050e117219 */ /* 0x000fc800000006ff */
[----:B------:R-:W-:-:S05]  /*0a70*/  LOP3.LUT R16, R14, R16, R17, 0x96, !PT ;  /* 0x000000100e107212 */ /* 0x000fca00078e9611 */
[----:B------:R-:W-:-:S05]  /*0a80*/  IMAD.SHL.U32 R14, R16, 0x4, RZ ;  /* 0x00000004100e7824 */ /* 0x000fca00078e00ff */
[----:B------:R-:W-:Y:S01]  /*0a90*/  LOP3.LUT R17, R14, 0x3c, RZ, 0xc0, !PT ;  /* 0x0000003c0e117812 */ /* 0x000fe200078ec0ff */
[----:B------:R-:W-:-:S05]  /*0aa0*/  IMAD R14, R13, -0x4549, RZ ;  /* 0xffffbab70d0e7824 */ /* 0x000fca00078e02ff */
[----:B------:R-:W0:Y:S01]  /*0ab0*/  LDC R17, c[0x3][R17+0xc] ;  /* 0x00c0030011117b82 */ /* 0x000e220000000800 */
[----:B------:R-:W-:-:S04]  /*0ac0*/  LEA.HI.SX32 R13, R14, R11, 0x10 ;  /* 0x0000000b0e0d7211 */ /* 0x000fc800078f82ff */
[C---:B------:R-:W-:Y:S02]  /*0ad0*/  LOP3.LUT R14, R13.reuse, 0xffff, RZ, 0xc0, !PT ;  /* 0x0000ffff0d0e7812 */ /* 0x040fe400078ec0ff */
[----:B------:R-:W-:Y:S02]  /*0ae0*/  PRMT R18, R13, 0x9910, RZ ;  /* 0x000099100d127816 */ /* 0x000fe400000000ff */
[----:B------:R-:W-:Y:S02]  /*0af0*/  SHF.R.U32.HI R14, RZ, 0xf, R14 ;  /* 0x0000000fff0e7819 */ /* 0x000fe4000001160e */
[----:B0-----:R-:W-:Y:S02]  /*0b00*/  LOP3.LUT R19, R16, R17, RZ, 0x3c, !PT ;  /* 0x0000001110137212 */ /* 0x001fe400078e3cff */
[----:B------:R-:W-:-:S03]  /*0b10*/  @P3 MOV R16, 0x400 ;  /* 0x0000040000103802 */ /* 0x000fc60000000f00 */
[----:B------:R0:W-:Y:S01]  /*0b20*/  STS [R12], R19 ;  /* 0x000000130c007388 */ /* 0x0001e20000000800 */
[----:B-1----:R-:W-:Y:S01]  /*0b30*/  @P3 LEA R13, R21, R16, 0x18 ;  /* 0x00000010150d3211 */ /* 0x002fe200078ec0ff */
[----:B------:R-:W-:Y:S01]  /*0b40*/  IMAD.MOV.U32 R21, RZ, RZ, R18 ;  /* 0x000000ffff157224 */ /* 0x000fe200078e0012 */
[----:B------:R-:W-:Y:S04]  /*0b50*/  BAR.SYNC.DEFER_BLOCKING 0x0 ;  /* 0x0000000000007b1d */ /* 0x000fe80000010000 */
[----:B------:R-:W-:-:S04]  /*0b60*/  LEA.HI.SX32 R14, R21, R14, 0x18 ;  /* 0x0000000e150e7211 */ /* 0x000fc800078fc2ff */
[----:B------:R-:W-:-:S05]  /*0b70*/  PRMT R14, R14, 0x9910, RZ ;  /* 0x000099100e0e7816 */ /* 0x000fca00000000ff */
[----:B------:R-:W-:-:S04]  /*0b80*/  IMAD R14, R14, 0x15f, RZ ;  /* 0x0000015f0e0e7824 */ /* 0x000fc800078e02ff */
[----:B------:R-:W-:Y:S02]  /*0b90*/  IMAD.MOV R18, RZ, RZ, -R14 ;  /* 0x000000ffff127224 */ /* 0x000fe400078e0a0e */
[----:B------:R-:W-:-:S04]  /*0ba0*/  IMAD.MOV.U32 R14, RZ, RZ, RZ ;  /* 0x000000ffff0e7224 */ /* 0x000fc800078e00ff */
[----:B0-----:R-:W-:Y:S01]  /*0bb0*/  IMAD.HI R12, R15, -0x4549a9ef, R14 ;  /* 0xbab656110f0c7827 */ /* 0x001fe200078e020e */
[----:B------:R-:W-:Y:S01]  /*0bc0*/  PRMT R14, R18, 0x7710, RZ ;  /* 0x00007710120e7816 */ /* 0x000fe200000000ff */
[----:B------:R-:W-:Y:S03]  /*0bd0*/  @P3 LDS R16, [R10] ;  /* 0x000000000a103984 */ /* 0x000fe60000000800 */
[----:B------:R-:W-:Y:S01]  /*0be0*/  SHF.R.U32.HI R19, RZ, 0x1f, R12 ;  /* 0x0000001fff137819 */ /* 0x000fe2000001160c */
[----:B------:R-:W0:Y:S01]  /*0bf0*/  @P3 LDS R17, [R13] ;  /* 0x000000000d113984 */ /* 0x000e220000000800 */
[----:B------:R-:W-:Y:S02]  /*0c00*/  IMAD.IADD R11, R11, 0x1, R14 ;  /* 0x000000010b0b7824 */ /* 0x000fe400078e020e */
[----:B------:R-:W-:-:S03]  /*0c10*/  LEA.HI.SX32 R19, R12, R19, 0x18 ;  /* 0x000000130c137211 */ /* 0x000fc600078fc2ff */
[----:B------:R-:W-:Y:S02]  /*0c20*/  PRMT R11, R11, 0x9910, RZ ;  /* 0x000099100b0b7816 */ /* 0x000fe400000000ff */
[----:B------:R-:W-:Y:S02]  /*0c30*/  IMAD R19, R19, -0x15f, R15 ;  /* 0xfffffea113137824 */ /* 0x000fe400078e020f */
[----:B------:R-:W-:-:S03]  /*0c40*/  LEA R14, R11, UR4, 0x2 ;  /* 0x000000040b0e7c11 */ /* 0x000fc6000f8e10ff */
[----:B------:R-:W-:Y:S02]  /*0c50*/  LEA R19, R19, UR4, 0x2 ;  /* 0x0000000413137c11 */ /* 0x000fe4000f8e10ff */
[----:B0-----:R-:W-:-:S05]  /*0c60*/  @P3 LOP3.LUT R16, R17, R16, RZ, 0x3c, !PT ;  /* 0x0000001011103212 */ /* 0x001fca00078e3cff */
[----:B------:R-:W-:Y:S01]  /*0c70*/  @P3 STS [R13], R16 ;  /* 0x000000100d003388 */ /* 0x000fe20000000800 */
[----:B------:R-:W-:Y:S06]  /*0c80*/  @P3 BAR.SYNC.DEFER_BLOCKING 0x0 ;  /* 0x0000000000003b1d */ /* 0x000fec0000010000 */
[----:B------:R-:W-:Y:S04]  /*0c90*/  LDS R14, [R14] ;  /* 0x000000000e0e7984 */ /* 0x000fe80000000800 */
[----:B------:R-:W0:Y:S04]  /*0ca0*/  LDS R12, [R10] ;  /* 0x000000000a0c7984 */ /* 0x000e280000000800 */
[----:B------:R-:W1:Y:S01]  /*0cb0*/  LDS R19, [R19] ;  /* 0x0000000013137984 */ /* 0x000e620000000800 */
[----:B0-----:R-:W-:-:S02]  /*0cc0*/  LOP3.LUT R12, R14, R12, R7, 0x78, !PT ;  /* 0x0000000c0e0c7212 */ /* 0x001fc400078e7807 */
[----:B-1----:R-:W-:Y:S02]  /*0cd0*/  SHF.R.U32.HI R17, RZ, R8, R19 ;  /* 0x00000008ff117219 */ /* 0x002fe40000011613 */
[----:B------:R-:W-:-:S04]  /*0ce0*/  SHF.L.U32 R15, R12, R5, RZ ;  /* 0x000000050c0f7219 */ /* 0x000fc800000006ff */
[----:B------:R-:W-:-:S05]  /*0cf0*/  LOP3.LUT R15, R12, R17, R15, 0x96, !PT ;  /* 0x000000110c0f7212 */ /* 0x000fca00078e960f */
[----:B------:R-:W-:-:S05]  /*0d00*/  IMAD.SHL.U32 R12, R15, 0x4, RZ ;  /* 0x000000040f0c7824 */ /* 0x000fca00078e00ff */
[----:B------:R-:W-:Y:S02]  /*0d10*/  LOP3.LUT R17, R12, 0x3c, RZ, 0xc0, !PT ;  /* 0x0000003c0c117812 */ /* 0x000fe400078ec0ff */
[----:B------:R-:W-:Y:S02]  /*0d20*/  IADD3 R12, P0, PT, R9, UR10, RZ ;  /* 0x0000000a090c7c10 */ /* 0x000fe4000ff1e0ff */
[----:B------:R-:W0:Y:S03]  /*0d30*/  LDC R16, c[0x3][R17+0xc] ;  /* 0x00c0030011107b82 */ /* 0x000e260000000800 */
[----:B------:R-:W-:Y:S01]  /*0d40*/  IMAD.X R13, RZ, RZ, UR11, P0 ;  /* 0x0000000bff0d7e24 */ /* 0x000fe200080e06ff */
[----:B0-----:R-:W-:-:S05]  /*0d50*/  LOP3.LUT R15, R15, R16, RZ, 0x3c, !PT ;  /* 0x000000100f0f7212 */ /* 0x001fca00078e3cff */
[----:B------:R3:W-:Y:S01]  /*0d60*/  STS [R10], R15 ;  /* 0x0000000f0a007388 */ /* 0x0007e20000000800 */
[----:B------:R-:W-:Y:S06]  /*0d70*/  BAR.SYNC.DEFER_BLOCKING 0x0 ;  /* 0x0000000000007b1d */ /* 0x000fec0000010000 */
[----:B------:R-:W2:Y:S01]  /*0d80*/  LDG.E.U8 R12, desc[UR8][R12.64+0x1] ;  /* 0x000001080c0c7981 */ /* 0x000ea2000c1e1100 */
[----:B------:R-:W-:Y:S01]  /*0d90*/  VIADD R9, R9, 0x1 ;  /* 0x0000000109097836 */ /* 0x000fe20000000000 */
[----:B--2---:R-:W-:-:S13]  /*0da0*/  ISETP.NE.AND P0, PT, R12, RZ, PT ;  /* 0x000000ff0c00720c */ /* 0x004fda0003f05270 */
[----:B---3--:R-:W-:Y:S05]  /*0db0*/  @P0 BRA `(.L_x_58) ;  /* 0xfffffff4001c0947 */ /* 0x008fea000383ffff */
.L_x_57:
[----:B------:R-:W-:Y:S05]  /*0dc0*/  WARPSYNC.ALL ;  /* 0x0000000000007948 */ /* 0x000fea0003800000 */
[----:B------:R-:W0:Y:S08]  /*0dd0*/  S2UR UR6, SR_CgaCtaId ;  /* 0x00000000000679c3 */ /* 0x000e300000008800 */
[----:B------:R-:W-:Y:S01]  /*0de0*/  BAR.SYNC.DEFER_BLOCKING 0x0 ;  /* 0x0000000000007b1d */ /* 0x000fe20000010000 */
[----:B------:R-:W-:-:S05]  /*0df0*/  VIADD R6, R6, 0x1 ;  /* 0x0000000106067836 */ /* 0x000fca0000000000 */
[----:B------:R-:W-:Y:S02]  /*0e00*/  UMOV UR5, 0x400 ;  /* 0x0000040000057882 */ /* 0x000fe40000000000 */
[----:B0-----:R-:W-:Y:S01]  /*0e10*/  ULEA UR5, UR6, UR5, 0x18 ;  /* 0x0000000506057291 */ /* 0x001fe2000f8ec0ff */
[----:B------:R-:W0:Y:S08]  /*0e20*/  LDCU UR6, c[0x0][0x390] ;  /* 0x00007200ff0677ac */ /* 0x000e300008000800 */
[----:B------:R-:W1:Y:S01]  /*0e30*/  LDS R4, [UR5] ;  /* 0x00000005ff047984 */ /* 0x000e620008000800 */
[----:B0-----:R-:W-:-:S03]  /*0e40*/  ISETP.NE.AND P0, PT, R6, UR6, PT ;  /* 0x0000000606007c0c */ /* 0x001fc6000bf05270 */
[----:B-1----:R1:W-:Y:S01]  /*0e50*/  STS [UR5+0x57c], R4 ;  /* 0x00057c04ff007988 */ /* 0x0023e20008000805 */
[----:B------:R-:W-:Y:S09]  /*0e60*/  BAR.SYNC.DEFER_BLOCKING 0x0 ;  /* 0x0000000000007b1d */ /* 0x000ff20000010000 */
[----:B------:R-:W-:Y:S05]  /*0e70*/  @P0 BRA `(.L_x_59) ;  /* 0xfffffff000b40947 */ /* 0x000fea000383ffff */
.L_x_56:
[----:B------:R-:W-:Y:S05]  /*0e80*/  WARPSYNC.ALL ;  /* 0x0000000000007948 */ /* 0x000fea0003800000 */
[----:B------:R-:W-:Y:S06]  /*0e90*/  BAR.SYNC.DEFER_BLOCKING 0x0 ;  /* 0x0000000000007b1d */ /* 0x000fec0000010000 */
[----:B0-----:R-:W0:Y:S04]  /*0ea0*/  LDS R5, [R0] ;  /* 0x0000000000057984 */ /* 0x001e280000000800 */
[----:B0-----:R-:W-:Y:S01]  /*0eb0*/  STG.E desc[UR8][R2.64], R5 ;  /* 0x0000000502007986 */ /* 0x001fe2000c101908 */
[----:B------:R-:W-:Y:S05]  /*0ec0*/  EXIT ;  /* 0x000000000000794d */ /* 0x000fea0003800000 */
.L_x_60:
        /* <DEDUP_REMOVED lines=11> */
.L_x_65:


//--------------------- .nv.shared._Z20mtgp32_single_kernelP22mtgp32_kernel_status_tPji --------------------------
	.section	.nv.shared._Z20mtgp32_single_kernelP22mtgp32_kernel_status_tPji,"aw",@nobits
	.sectionflags	@""
	.align	4
.nv.shared._Z20mtgp32_single_kernelP22mtgp32_kernel_status_tPji:
	.zero		4096


//--------------------- .nv.shared.reserved.0     --------------------------
	.section	.nv.shared.reserved.0,"aw",@nobits
	.weak		__nv_reservedSMEM_offset_0_alias
	.size		__nv_reservedSMEM_offset_0_alias, 0, 64
	.other		__nv_reservedSMEM_offset_0_alias,@"STO_CUDA_RESERVED_SHARED STV_DEFAULT"
__nv_reservedSMEM_offset_0_alias:
	.zero		0
	.zero		64


//--------------------- .nv.shared._Z20mtgp32_uint32_kernelP22mtgp32_kernel_status_tPji --------------------------
	.section	.nv.shared._Z20mtgp32_uint32_kernelP22mtgp32_kernel_status_tPji,"aw",@nobits
	.sectionflags	@""
	.align	4
.nv.shared._Z20mtgp32_uint32_kernelP22mtgp32_kernel_status_tPji:
	.zero		4096


//--------------------- .nv.shared._Z29mtgp32_jump_long_array_kernelP22mtgp32_kernel_status_tPji --------------------------
	.section	.nv.shared._Z29mtgp32_jump_long_array_kernelP22mtgp32_kernel_status_tPji,"aw",@nobits
	.sectionflags	@""
	.align	4
.nv.shared._Z29mtgp32_jump_long_array_kernelP22mtgp32_kernel_status_tPji:
	.zero		3832


//--------------------- .nv.shared._Z28mtgp32_jump_long_seed_kernelP22mtgp32_kernel_status_tj --------------------------
	.section	.nv.shared._Z28mtgp32_jump_long_seed_kernelP22mtgp32_kernel_status_tj,"aw",@nobits
	.sectionflags	@""
	.align	4
.nv.shared._Z28mtgp32_jump_long_seed_kernelP22mtgp32_kernel_status_tj:
	.zero		3832


//--------------------- .nv.shared._Z18mtgp32_jump_kernelP22mtgp32_kernel_status_tPci --------------------------
	.section	.nv.shared._Z18mtgp32_jump_kernelP22mtgp32_kernel_status_tPci,"aw",@nobits
	.sectionflags	@""
	.align	4
.nv.shared._Z18mtgp32_jump_kernelP22mtgp32_kernel_status_tPci:
	.zero		3832


//--------------------- .nv.constant0._Z20mtgp32_single_kernelP22mtgp32_kernel_status_tPji --------------------------
	.section	.nv.constant0._Z20mtgp32_single_kernelP22mtgp32_kernel_status_tPji,"a",@progbits
	.sectionflags	@""
	.align	4
.nv.constant0._Z20mtgp32_single_kernelP22mtgp32_kernel_status_tPji:
	.zero		916


//--------------------- .nv.constant0._Z20mtgp32_uint32_kernelP22mtgp32_kernel_status_tPji --------------------------
	.section	.nv.constant0._Z20mtgp32_uint32_kernelP22mtgp32_kernel_status_tPji,"a",@progbits
	.sectionflags	@""
	.align	4
.nv.constant0._Z20mtgp32_uint32_kernelP22mtgp32_kernel_status_tPji:
	.zero		916


//--------------------- .nv.constant0._Z29mtgp32_jump_long_array_kernelP22mtgp32_kernel_status_tPji --------------------------
	.section	.nv.constant0._Z29mtgp32_jump_long_array_kernelP22mtgp32_kernel_status_tPji,"a",@progbits
	.sectionflags	@""
	.align	4
.nv.constant0._Z29mtgp32_jump_long_array_kernelP22mtgp32_kernel_status_tPji:
	.zero		916


//--------------------- .nv.constant0._Z28mtgp32_jump_long_seed_kernelP22mtgp32_kernel_status_tj --------------------------
	.section	.nv.constant0._Z28mtgp32_jump_long_seed_kernelP22mtgp32_kernel_status_tj,"a",@progbits
	.sectionflags	@""
	.align	4
.nv.constant0._Z28mtgp32_jump_long_seed_kernelP22mtgp32_kernel_status_tj:
	.zero		908


//--------------------- .nv.constant0._Z18mtgp32_jump_kernelP22mtgp32_kernel_status_tPci --------------------------
	.section	.nv.constant0._Z18mtgp32_jump_kernelP22mtgp32_kernel_status_tPci,"a",@progbits
	.sectionflags	@""
	.align	4
.nv.constant0._Z18mtgp32_jump_kernelP22mtgp32_kernel_status_tPci:
	.zero		916


//--------------------- SYMBOLS --------------------------

	.type		.nv.reservedSmem.offset0,@object
	.size		.nv.reservedSmem.offset0,0x4
	.type		.nv.reservedSmem.cap,@object
	.size		.nv.reservedSmem.cap,0x4
